def matmul_kernel(
    a_ptr,
    b_ptr,
    c_ptr,
    M,
    N,
    K,
    stride_am,
    stride_ak,
    stride_bk,
    stride_bn,
    stride_cm,
    stride_cn,
    BLOCK_M: tl.constexpr,
    BLOCK_N: tl.constexpr,
    BLOCK_K: tl.constexpr,
    GROUP_M: tl.constexpr,
):
    pid = tl.program_id(axis=0)
    num_pid_m = tl.cdiv(M, BLOCK_M)
    num_pid_n = tl.cdiv(N, BLOCK_N)
    num_pid_in_group = GROUP_M * num_pid_n
    group_id = pid // num_pid_in_group
    first_pid_m = group_id * GROUP_M
    group_size_m = min(num_pid_m - first_pid_m, GROUP_M)
    pid_m = first_pid_m + ((pid % num_pid_in_group) % group_size_m)
    pid_n = (pid % num_pid_in_group) // group_size_m

    offs_am = (pid_m * BLOCK_M + tl.arange(0, BLOCK_M)) % M
    offs_bn = (pid_n * BLOCK_N + tl.arange(0, BLOCK_N)) % N
    offs_k = tl.arange(0, BLOCK_K)
    a_ptrs = a_ptr + offs_am[:, None] * stride_am + offs_k[None, :] * stride_ak
    b_ptrs = b_ptr + offs_k[:, None] * stride_bk + offs_bn[None, :] * stride_bn

    acc = tl.zeros((BLOCK_M, BLOCK_N), dtype=tl.float32)
    for kk in range(0, tl.cdiv(K, BLOCK_K)):
        a = tl.load(a_ptrs, mask=offs_k[None, :] < K - kk * BLOCK_K, other=0.0)
        b = tl.load(b_ptrs, mask=offs_k[:, None] < K - kk * BLOCK_K, other=0.0)
        acc = tl.dot(a, b, acc)
        a_ptrs += BLOCK_K * stride_ak
        b_ptrs += BLOCK_K * stride_bk

    c = acc.to(c_ptr.dtype.element_ty)
    offs_cm = pid_m * BLOCK_M + tl.arange(0, BLOCK_M)
    offs_cn = pid_n * BLOCK_N + tl.arange(0, BLOCK_N)
    c_ptrs = c_ptr + offs_cm[:, None] * stride_cm + offs_cn[None, :] * stride_cn
    mask = (offs_cm[:, None] < M) & (offs_cn[None, :] < N)
    tl.store(c_ptrs, c, mask=mask)

# config = {"BLOCK_K": 32, "BLOCK_M": 128, "BLOCK_N": 512, "GROUP_M": 8, "arch": "sm_100", "dtype": "bf16", "num_ctas": 1, "num_stages": 3, "num_warps": 2}
# arch = sm_100


// ===== COMPILED SASS (sm_100a) =====

	.target	sm_100a

	.elftype	@"ET_EXEC"


//--------------------- .note.nv.tkinfo           --------------------------
	.section	.note.nv.tkinfo,"",@"SHT_NOTE"
	.sectionflags	@"SHF_NOTE_NV_TKINFO"
	.tkinfo
        /*0018*/ 	.word	0x00000081
        /*0030*/ 	.string	""
        /*0030*/ 	.string	"ptxas-blackwell"
        /*0030*/ 	.string	"Cuda compilation tools, release 12.9, V12.9.86"
        /*0030*/ 	.string	"Build cuda_12.9.r12.9/compiler.36037853_0"
        /*0030*/ 	.string	"-v  -suppress-debug-info  -lineinfo  -arch sm_100a "



//--------------------- .note.nv.cuver            --------------------------
	.section	.note.nv.cuver,"",@"SHT_NOTE"
	.sectionflags	@"SHF_NOTE_NV_CUVER"
        /*0018*/ 	.short	0x0001
        /*001a*/ 	.short	0x0064
        /*001c*/ 	.short	0x0001
        /*001e*/ 	.short	0x0000
        /*0020*/ 	.short	0x0001
        /*0022*/ 	.short	0x0000


//--------------------- .nv.info                  --------------------------
	.section	.nv.info,"",@"SHT_CUDA_INFO"
	.align	4


	//----- nvinfo : EIATTR_REGCOUNT
	.align		4
        /*0000*/ 	.byte	0x04, 0x2f
        /*0002*/ 	.short	(.L_1 - .L_0)
	.align		4
.L_0:
        /*0004*/ 	.word	index@(matmul_kernel)
        /*0008*/ 	.word	0x00000020


	//----- nvinfo : EIATTR_FRAME_SIZE
	.align		4
.L_1:
        /*000c*/ 	.byte	0x04, 0x11
        /*000e*/ 	.short	(.L_3 - .L_2)
	.align		4
.L_2:
        /*0010*/ 	.word	index@(matmul_kernel)
        /*0014*/ 	.word	0x00004a90


	//----- nvinfo : EIATTR_MIN_STACK_SIZE
	.align		4
.L_3:
        /*0018*/ 	.byte	0x04, 0x12
        /*001a*/ 	.short	(.L_5 - .L_4)
	.align		4
.L_4:
        /*001c*/ 	.word	index@(matmul_kernel)
        /*0020*/ 	.word	0x00004a90
.L_5:


//--------------------- .nv.info.matmul_kernel    --------------------------
	.section	.nv.info.matmul_kernel,"",@"SHT_CUDA_INFO"
	.sectionflags	@""
	.align	4


	//----- nvinfo : EIATTR_CUDA_API_VERSION
	.align		4
        /*0000*/ 	.byte	0x04, 0x37
        /*0002*/ 	.short	(.L_7 - .L_6)
.L_6:
        /*0004*/ 	.word	0x00000081


	//----- nvinfo : EIATTR_KPARAM_INFO
	.align		4
.L_7:
        /*0008*/ 	.byte	0x04, 0x17
        /*000a*/ 	.short	(.L_9 - .L_8)
.L_8:
        /*000c*/ 	.word	0x00000000
        /*0010*/ 	.short	0x000d
        /*0012*/ 	.short	0x0048
        /*0014*/ 	.byte	0x00, 0xf4, 0x21, 0x00


	//----- nvinfo : EIATTR_KPARAM_INFO
	.align		4
.L_9:
        /*0018*/ 	.byte	0x04, 0x17
        /*001a*/ 	.short	(.L_11 - .L_10)
.L_10:
        /*001c*/ 	.word	0x00000000
        /*0020*/ 	.short	0x000c
        /*0022*/ 	.short	0x0040
        /*0024*/ 	.byte	0x00, 0xf4, 0x21, 0x00


	//----- nvinfo : EIATTR_KPARAM_INFO
	.align		4
.L_11:
        /*0028*/ 	.byte	0x04, 0x17
        /*002a*/ 	.short	(.L_13 - .L_12)
.L_12:
        /*002c*/ 	.word	0x00000000
        /*0030*/ 	.short	0x000b
        /*0032*/ 	.short	0x0038
        /*0034*/ 	.byte	0x00, 0xf0, 0x11, 0x00


	//----- nvinfo : EIATTR_KPARAM_INFO
	.align		4
.L_13:
        /*0038*/ 	.byte	0x04, 0x17
        /*003a*/ 	.short	(.L_15 - .L_14)
.L_14:
        /*003c*/ 	.word	0x00000000
        /*0040*/ 	.short	0x000a
        /*0042*/ 	.short	0x0034
        /*0044*/ 	.byte	0x00, 0xf0, 0x11, 0x00


	//----- nvinfo : EIATTR_KPARAM_INFO
	.align		4
.L_15:
        /*0048*/ 	.byte	0x04, 0x17
        /*004a*/ 	.short	(.L_17 - .L_16)
.L_16:
        /*004c*/ 	.word	0x00000000
        /*0050*/ 	.short	0x0009
        /*0052*/ 	.short	0x0030
        /*0054*/ 	.byte	0x00, 0xf0, 0x11, 0x00


	//----- nvinfo : EIATTR_KPARAM_INFO
	.align		4
.L_17:
        /*0058*/ 	.byte	0x04, 0x17
        /*005a*/ 	.short	(.L_19 - .L_18)
.L_18:
        /*005c*/ 	.word	0x00000000
        /*0060*/ 	.short	0x0008
        /*0062*/ 	.short	0x002c
        /*0064*/ 	.byte	0x00, 0xf0, 0x11, 0x00


	//----- nvinfo : EIATTR_KPARAM_INFO
	.align		4
.L_19:
        /*0068*/ 	.byte	0x04, 0x17
        /*006a*/ 	.short	(.L_21 - .L_20)
.L_20:
        /*006c*/ 	.word	0x00000000
        /*0070*/ 	.short	0x0007
        /*0072*/ 	.short	0x0028
        /*0074*/ 	.byte	0x00, 0xf0, 0x11, 0x00


	//----- nvinfo : EIATTR_KPARAM_INFO
	.align		4
.L_21:
        /*0078*/ 	.byte	0x04, 0x17
        /*007a*/ 	.short	(.L_23 - .L_22)
.L_22:
        /*007c*/ 	.word	0x00000000
        /*0080*/ 	.short	0x0006
        /*0082*/ 	.short	0x0024
        /*0084*/ 	.byte	0x00, 0xf0, 0x11, 0x00


	//----- nvinfo : EIATTR_KPARAM_INFO
	.align		4
.L_23:
        /*0088*/ 	.byte	0x04, 0x17
        /*008a*/ 	.short	(.L_25 - .L_24)
.L_24:
        /*008c*/ 	.word	0x00000000
        /*0090*/ 	.short	0x0005
        /*0092*/ 	.short	0x0020
        /*0094*/ 	.byte	0x00, 0xf0, 0x11, 0x00


	//----- nvinfo : EIATTR_KPARAM_INFO
	.align		4
.L_25:
        /*0098*/ 	.byte	0x04, 0x17
        /*009a*/ 	.short	(.L_27 - .L_26)
.L_26:
        /*009c*/ 	.word	0x00000000
        /*00a0*/ 	.short	0x0004
        /*00a2*/ 	.short	0x001c
        /*00a4*/ 	.byte	0x00, 0xf0, 0x11, 0x00


	//----- nvinfo : EIATTR_KPARAM_INFO
	.align		4
.L_27:
        /*00a8*/ 	.byte	0x04, 0x17
        /*00aa*/ 	.short	(.L_29 - .L_28)
.L_28:
        /*00ac*/ 	.word	0x00000000
        /*00b0*/ 	.short	0x0003
        /*00b2*/ 	.short	0x0018
        /*00b4*/ 	.byte	0x00, 0xf0, 0x11, 0x00


	//----- nvinfo : EIATTR_KPARAM_INFO
	.align		4
.L_29:
        /*00b8*/ 	.byte	0x04, 0x17
        /*00ba*/ 	.short	(.L_31 - .L_30)
.L_30:
        /*00bc*/ 	.word	0x00000000
        /*00c0*/ 	.short	0x0002
        /*00c2*/ 	.short	0x0010
        /*00c4*/ 	.byte	0x00, 0xf4, 0x21, 0x00


	//----- nvinfo : EIATTR_KPARAM_INFO
	.align		4
.L_31:
        /*00c8*/ 	.byte	0x04, 0x17
        /*00ca*/ 	.short	(.L_33 - .L_32)
.L_32:
        /*00cc*/ 	.word	0x00000000
        /*00d0*/ 	.short	0x0001
        /*00d2*/ 	.short	0x0008
        /*00d4*/ 	.byte	0x00, 0xf4, 0x21, 0x00


	//----- nvinfo : EIATTR_KPARAM_INFO
	.align		4
.L_33:
        /*00d8*/ 	.byte	0x04, 0x17
        /*00da*/ 	.short	(.L_35 - .L_34)
.L_34:
        /*00dc*/ 	.word	0x00000000
        /*00e0*/ 	.short	0x0000
        /*00e2*/ 	.short	0x0000
        /*00e4*/ 	.byte	0x00, 0xf4, 0x21, 0x00


	//----- nvinfo : EIATTR_SPARSE_MMA_MASK
	.align		4
.L_35:
        /*00e8*/ 	.byte	0x03, 0x50
        /*00ea*/ 	.short	0x0000


	//----- nvinfo : EIATTR_MAXREG_COUNT
	.align		4
        /*00ec*/ 	.byte	0x03, 0x1b
        /*00ee*/ 	.short	0x00ff


	//----- nvinfo : EIATTR_NUM_BARRIERS
	.align		4
        /*00f0*/ 	.byte	0x02, 0x4c
        /*00f2*/ 	.byte	0x01
	.zero		1


	//----- nvinfo : EIATTR_ANNOTATIONS
	.align		4
        /*00f4*/ 	.byte	0x04, 0x55
        /*00f6*/ 	.short	(.L_37 - .L_36)


	//   ....[0]....
.L_36:
        /*00f8*/ 	.word	0x00000001
        /*00fc*/ 	.byte	0x50, 0x00, 0x00, 0x00, 0x01, 0x00, 0x00, 0x00, 0x90, 0x00, 0x00, 0x00, 0x01, 0x00, 0x00, 0x00
        /* <DEDUP_REMOVED lines=669> */
        /*2adc*/ 	.byte	0xb0, 0x2c, 0x01, 0x00, 0x01, 0x00, 0x00, 0x00, 0xc0, 0x2c, 0x01, 0x00


	//----- nvinfo : EIATTR_VRC_CTA_INIT_COUNT
	.align		4
.L_37:
        /*2ae8*/ 	.byte	0x02, 0x4a
	.zero		1
	.zero		1


	//----- nvinfo : EIATTR_EXIT_INSTR_OFFSETS
	.align		4
        /*2aec*/ 	.byte	0x04, 0x1c
        /*2aee*/ 	.short	(.L_39 - .L_38)


	//   ....[0]....
.L_38:
        /*2af0*/ 	.word	0x0008cb20


	//   ....[1]....
        /*2af4*/ 	.word	0x0008cb50


	//----- nvinfo : EIATTR_REQNTID
	.align		4
.L_39:
        /*2af8*/ 	.byte	0x04, 0x10
        /*2afa*/ 	.short	(.L_41 - .L_40)
.L_40:
        /*2afc*/ 	.word	0x00000040
        /*2b00*/ 	.word	0x00000001
        /*2b04*/ 	.word	0x00000001


	//----- nvinfo : EIATTR_CBANK_PARAM_SIZE
	.align		4
.L_41:
        /*2b08*/ 	.byte	0x03, 0x19
        /*2b0a*/ 	.short	0x0050


	//----- nvinfo : EIATTR_PARAM_CBANK
	.align		4
        /*2b0c*/ 	.byte	0x04, 0x0a
        /*2b0e*/ 	.short	(.L_43 - .L_42)
	.align		4
.L_42:
        /*2b10*/ 	.word	index@(.nv.constant0.matmul_kernel)
        /*2b14*/ 	.short	0x0380
        /*2b16*/ 	.short	0x0050


	//----- nvinfo : EIATTR_SW_WAR
	.align		4
.L_43:
        /*2b18*/ 	.byte	0x04, 0x36
        /*2b1a*/ 	.short	(.L_45 - .L_44)
.L_44:
        /*2b1c*/ 	.word	0x00000008
.L_45:


//--------------------- .nv.compat                --------------------------
	.section	.nv.compat,"",@"SHT_CUDA_COMPAT_INFO"
	.align	4
        /*0000*/ 	.byte	0x02, 0x02, 0x01, 0x00, 0x02, 0x05, 0x05, 0x00, 0x02, 0x03, 0x00, 0x00, 0x02, 0x06, 0x01, 0x00


//--------------------- .nv.callgraph             --------------------------
	.section	.nv.callgraph,"",@"SHT_CUDA_CALLGRAPH"
	.align	4
	.sectionentsize	8
	.align		4
        /*0000*/ 	.word	0x00000000
	.align		4
        /*0004*/ 	.word	0xffffffff
	.align		4
        /*0008*/ 	.word	0x00000000
	.align		4
        /*000c*/ 	.word	0xfffffffe
	.align		4
        /*0010*/ 	.word	0x00000000
	.align		4
        /*0014*/ 	.word	0xfffffffd
	.align		4
        /*0018*/ 	.word	0x00000000
	.align		4
        /*001c*/ 	.word	0xfffffffc


//--------------------- .text.matmul_kernel       --------------------------
	.section	.text.matmul_kernel,"ax",@progbits
	.align	128
        .global         matmul_kernel
        .type           matmul_kernel,@function
        .size           matmul_kernel,(.L_x_3 - matmul_kernel)
        .other          matmul_kernel,@"STO_CUDA_ENTRY STV_DEFAULT"
matmul_kernel:
.text.matmul_kernel:
[----:B------:R-:W0:Y:S02]  /*0000*/  LDC R1, c[0x0][0x37c] ;  /* 0x0000df00ff017b82 */ /* 0x000e240000000800 */
[----:B0-----:R-:W-:-:S06]  /*0010*/  VIADD R1, R1, 0xffffb570 ;  /* 0xffffb57001017836 */ /* 0x001fcc0000000000 */
[----:B------:R-:W0:Y:S01]  /*0020*/  LDC.64 R4, c[0x0][0x398] ;  /* 0x0000e600ff047b82 */ /* 0x000e220000000a00 */
[----:B------:R-:W1:Y:S01]  /*0030*/  S2R R14, SR_TID.X ;  /* 0x00000000000e7919 */ /* 0x000e620000002100 */
[----:B------:R-:W2:Y:S01]  /*0040*/  LDCU UR5, c[0x0][0x3a0] ;  /* 0x00007400ff0577ac */ /* 0x000ea20008000800 */
[----:B------:R3:W-:Y:S01]  /*0050*/  STL [R1], RZ ;  /* 0x000000ff01007387 */ /* 0x0007e20000100800 */
[----:B------:R-:W-:Y:S01]  /*0060*/  UMOV UR6, 0x400 ;  /* 0x0000040000067882 */ /* 0x000fe20000000000 */
[----:B------:R-:W4:Y:S03]  /*0070*/  LDCU.64 UR58, c[0x0][0x358] ;  /* 0x00006b00ff3a77ac */ /* 0x000f260008000a00 */
[----:B------:R-:W5:Y:S01]  /*0080*/  S2UR UR7, SR_CgaCtaId ;  /* 0x00000000000779c3 */ /* 0x000f620000008800 */
[----:B------:R3:W-:Y:S04]  /*0090*/  STL [R1+0x4], RZ ;  /* 0x000004ff01007387 */ /* 0x0007e80000100800 */
[----:B------:R3:W-:Y:S04]  /*00a0*/  STL [R1+0x8], RZ ;  /* 0x000008ff01007387 */ /* 0x0007e80000100800 */
[----:B------:R3:W-:Y:S01]  /*00b0*/  STL [R1+0xc], RZ ;  /* 0x00000cff01007387 */ /* 0x0007e20000100800 */
[----:B--2---:R-:W-:-:S03]  /*00c0*/  UIADD3 UR5, UPT, UPT, UR5, 0x1f, URZ ;  /* 0x0000001f05057890 */ /* 0x004fc6000fffe0ff */
[----:B------:R3:W-:Y:S01]  /*00d0*/  STL [R1+0x10], RZ ;  /* 0x000010ff01007387 */ /* 0x0007e20000100800 */
[----:B0-----:R-:W-:-:S03]  /*00e0*/  VIADD R0, R5, 0x1ff ;  /* 0x000001ff05007836 */ /* 0x001fc60000000000 */
[----:B------:R3:W-:Y:S01]  /*00f0*/  STL [R1+0x14], RZ ;  /* 0x000014ff01007387 */ /* 0x0007e20000100800 */
[----:B------:R-:W-:-:S03]  /*0100*/  UISETP.GE.AND UP0, UPT, UR5, 0x20, UPT ;  /* 0x000000200500788c */ /* 0x000fc6000bf06270 */
[----:B------:R3:W-:Y:S01]  /*0110*/  STL [R1+0x18], RZ ;  /* 0x000018ff01007387 */ /* 0x0007e20000100800 */
[----:B------:R-:W-:Y:S01]  /*0120*/  SHF.R.S32.HI R3, RZ, 0x1f, R0 ;  /* 0x0000001fff037819 */ /* 0x000fe20000011400 */
[----:B-----5:R-:W-:Y:S02]  /*0130*/  ULEA UR6, UR7, UR6, 0x18 ;  /* 0x0000000607067291 */ /* 0x020fe4000f8ec0ff */
[----:B------:R3:W-:Y:S01]  /*0140*/  STL [R1+0x1c], RZ ;  /* 0x00001cff01007387 */ /* 0x0007e20000100800 */
[----:B------:R-:W-:-:S03]  /*0150*/  LEA.HI R3, R3, R0, RZ, 0x9 ;  /* 0x0000000003037211 */ /* 0x000fc600078f48ff */
[----:B------:R3:W-:Y:S01]  /*0160*/  STL [R1+0x40], RZ ;  /* 0x000040ff01007387 */ /* 0x0007e20000100800 */
[----:B------:R-:W-:-:S03]  /*0170*/  SHF.R.S32.HI R0, RZ, 0x9, R3 ;  /* 0x00000009ff007819 */ /* 0x000fc60000011403 */
[----:B------:R3:W-:Y:S02]  /*0180*/  STL [R1+0x44], RZ ;  /* 0x000044ff01007387 */ /* 0x0007e40000100800 */
[----:B------:R-:W-:Y:S02]  /*0190*/  IMAD.SHL.U32 R0, R0, 0x8, RZ ;  /* 0x0000000800007824 */ /* 0x000fe400078e00ff */
[----:B------:R3:W-:Y:S03]  /*01a0*/  STL [R1+0x48], RZ ;  /* 0x000048ff01007387 */ /* 0x0007e60000100800 */
[-C--:B------:R-:W-:Y:S01]  /*01b0*/  IABS R9, R0.reuse ;  /* 0x0000000000097213 */ /* 0x080fe20000000000 */
[----:B------:R3:W-:Y:S01]  /*01c0*/  STL [R1+0x4c], RZ ;  /* 0x00004cff01007387 */ /* 0x0007e20000100800 */
[----:B------:R-:W-:Y:S02]  /*01d0*/  IABS R12, R0 ;  /* 0x00000000000c7213 */ /* 0x000fe40000000000 */
[----:B------:R-:W0:Y:S01]  /*01e0*/  I2F.RP R2, R9 ;  /* 0x0000000900027306 */ /* 0x000e220000209400 */
[----:B------:R3:W-:Y:S04]  /*01f0*/  STL [R1+0x30], RZ ;  /* 0x000030ff01007387 */ /* 0x0007e80000100800 */
[----:B------:R3:W-:Y:S04]  /*0200*/  STL [R1+0x34], RZ ;  /* 0x000034ff01007387 */ /* 0x0007e80000100800 */
[----:B------:R3:W-:Y:S04]  /*0210*/  STL [R1+0x38], RZ ;  /* 0x000038ff01007387 */ /* 0x0007e80000100800 */
[----:B------:R3:W-:Y:S01]  /*0220*/  STL [R1+0x3c], RZ ;  /* 0x00003cff01007387 */ /* 0x0007e20000100800 */
[----:B0-----:R-:W0:Y:S03]  /*0230*/  MUFU.RCP R2, R2 ;  /* 0x0000000200027308 */ /* 0x001e260000001000 */
[----:B------:R3:W-:Y:S04]  /*0240*/  STL [R1+0x20], RZ ;  /* 0x000020ff01007387 */ /* 0x0007e80000100800 */
[----:B------:R3:W-:Y:S04]  /*0250*/  STL [R1+0x24], RZ ;  /* 0x000024ff01007387 */ /* 0x0007e80000100800 */
[----:B------:R3:W-:Y:S04]  /*0260*/  STL [R1+0x28], RZ ;  /* 0x000028ff01007387 */ /* 0x0007e80000100800 */
[----:B------:R3:W-:Y:S01]  /*0270*/  STL [R1+0x2c], RZ ;  /* 0x00002cff01007387 */ /* 0x0007e20000100800 */
[----:B0-----:R-:W-:-:S03]  /*0280*/  VIADD R6, R2, 0xffffffe ;  /* 0x0ffffffe02067836 */ /* 0x001fc60000000000 */
[----:B------:R3:W-:Y:S01]  /*0290*/  STL [R1+0x50], RZ ;  /* 0x000050ff01007387 */ /* 0x0007e20000100800 */
[----:B------:R-:W-:Y:S01]  /*02a0*/  IMAD.MOV R2, RZ, RZ, -R12 ;  /* 0x000000ffff027224 */ /* 0x000fe200078e0a0c */
[----:B------:R0:W2:Y:S02]  /*02b0*/  F2I.FTZ.U32.TRUNC.NTZ R7, R6 ;  /* 0x0000000600077305 */ /* 0x0000a4000021f000 */
[----:B------:R3:W-:Y:S04]  /*02c0*/  STL [R1+0x54], RZ ;  /* 0x000054ff01007387 */ /* 0x0007e80000100800 */
[----:B------:R3:W-:Y:S04]  /*02d0*/  STL [R1+0x58], RZ ;  /* 0x000058ff01007387 */ /* 0x0007e80000100800 */
[----:B------:R3:W-:Y:S01]  /*02e0*/  STL [R1+0x5c], RZ ;  /* 0x00005cff01007387 */ /* 0x0007e20000100800 */
[----:B0-----:R-:W-:-:S03]  /*02f0*/  IMAD.MOV.U32 R6, RZ, RZ, RZ ;  /* 0x000000ffff067224 */ /* 0x001fc600078e00ff */
[----:B------:R3:W-:Y:S01]  /*0300*/  STL [R1+0x80], RZ ;  /* 0x000080ff01007387 */ /* 0x0007e20000100800 */
[----:B--2---:R-:W-:-:S03]  /*0310*/  IMAD.MOV R8, RZ, RZ, -R7 ;  /* 0x000000ffff087224 */ /* 0x004fc600078e0a07 */
[----:B------:R3:W-:Y:S01]  /*0320*/  STL [R1+0x84], RZ ;  /* 0x000084ff01007387 */ /* 0x0007e20000100800 */
[----:B------:R-:W-:-:S03]  /*0330*/  IMAD R11, R8, R9, RZ ;  /* 0x00000009080b7224 */ /* 0x000fc600078e02ff */
[----:B------:R3:W-:Y:S01]  /*0340*/  STL [R1+0x88], RZ ;  /* 0x000088ff01007387 */ /* 0x0007e20000100800 */
[----:B------:R-:W-:-:S03]  /*0350*/  IMAD.HI.U32 R7, R7, R11, R6 ;  /* 0x0000000b07077227 */ /* 0x000fc600078e0006 */
[----:B------:R3:W-:Y:S04]  /*0360*/  STL [R1+0x8c], RZ ;  /* 0x00008cff01007387 */ /* 0x0007e80000100800 */
        /* <DEDUP_REMOVED lines=252> */
[----:B------:R3:W-:Y:S01]  /*1330*/  STL [R1+0x6d0], RZ ;  /* 0x0006d0ff01007387 */ /* 0x0007e20000100800 */
[----:B------:R-:W0:Y:S03]  /*1340*/  S2R R3, SR_CTAID.X ;  /* 0x0000000000037919 */ /* 0x000e260000002500 */
        /* <DEDUP_REMOVED lines=8> */
[----:B0-----:R-:W-:-:S03]  /*13d0*/  IABS R10, R3 ;  /* 0x00000003000a7213 */ /* 0x001fc60000000000 */
[----:B------:R3:W-:Y:S02]  /*13e0*/  STL [R1+0x6e4], RZ ;  /* 0x0006e4ff01007387 */ /* 0x0007e40000100800 */
[----:B------:R-:W-:Y:S02]  /*13f0*/  IMAD.MOV.U32 R8, RZ, RZ, R10 ;  /* 0x000000ffff087224 */ /* 0x000fe400078e000a */
[----:B------:R3:W-:Y:S02]  /*1400*/  STL [R1+0x6e8], RZ ;  /* 0x0006e8ff01007387 */ /* 0x0007e40000100800 */
[----:B------:R-:W-:Y:S02]  /*1410*/  IMAD.HI.U32 R7, R7, R8, RZ ;  /* 0x0000000807077227 */ /* 0x000fe400078e00ff */
[----:B------:R3:W-:Y:S02]  /*1420*/  STL [R1+0x6ec], RZ ;  /* 0x0006ecff01007387 */ /* 0x0007e40000100800 */
[----:B------:R-:W-:-:S02]  /*1430*/  IMAD R2, R7, R2, R8 ;  /* 0x0000000207027224 */ /* 0x000fc400078e0208 */
[----:B------:R3:W-:Y:S03]  /*1440*/  STL [R1+0x6f0], RZ ;  /* 0x0006f0ff01007387 */ /* 0x0007e60000100800 */
[----:B------:R-:W-:Y:S01]  /*1450*/  ISETP.GT.U32.AND P1, PT, R9, R2, PT ;  /* 0x000000020900720c */ /* 0x000fe20003f24070 */
[----:B------:R3:W-:Y:S04]  /*1460*/  STL [R1+0x6f4], RZ ;  /* 0x0006f4ff01007387 */ /* 0x0007e80000100800 */
[----:B------:R3:W-:Y:S04]  /*1470*/  STL [R1+0x6f8], RZ ;  /* 0x0006f8ff01007387 */ /* 0x0007e80000100800 */
[----:B------:R3:W-:Y:S04]  /*1480*/  STL [R1+0x6fc], RZ ;  /* 0x0006fcff01007387 */ /* 0x0007e80000100800 */
[----:B------:R3:W-:Y:S01]  /*1490*/  STL [R1+0x710], RZ ;  /* 0x000710ff01007387 */ /* 0x0007e20000100800 */
[----:B------:R-:W-:-:S02]  /*14a0*/  @!P1 IMAD.IADD R2, R2, 0x1, -R9 ;  /* 0x0000000102029824 */ /* 0x000fc400078e0a09 */
[----:B------:R-:W-:Y:S01]  /*14b0*/  @!P1 VIADD R7, R7, 0x1 ;  /* 0x0000000107079836 */ /* 0x000fe20000000000 */
[----:B------:R3:W-:Y:S01]  /*14c0*/  STL [R1+0x714], RZ ;  /* 0x000714ff01007387 */ /* 0x0007e20000100800 */
[----:B------:R-:W-:Y:S02]  /*14d0*/  ISETP.NE.AND P1, PT, R0, RZ, PT ;  /* 0x000000ff0000720c */ /* 0x000fe40003f25270 */
[----:B------:R-:W-:Y:S01]  /*14e0*/  ISETP.GE.U32.AND P0, PT, R2, R9, PT ;  /* 0x000000090200720c */ /* 0x000fe20003f06070 */
[----:B------:R3:W-:Y:S01]  /*14f0*/  STL [R1+0x718], RZ ;  /* 0x000718ff01007387 */ /* 0x0007e20000100800 */
[----:B------:R-:W-:-:S03]  /*1500*/  LOP3.LUT R2, R3, R0, RZ, 0x3c, !PT ;  /* 0x0000000003027212 */ /* 0x000fc600078e3cff */
[----:B------:R3:W-:Y:S01]  /*1510*/  STL [R1+0x71c], RZ ;  /* 0x00071cff01007387 */ /* 0x0007e20000100800 */
[----:B------:R-:W-:Y:S01]  /*1520*/  ISETP.GE.AND P2, PT, R2, RZ, PT ;  /* 0x000000ff0200720c */ /* 0x000fe20003f46270 */
[----:B------:R-:W-:Y:S02]  /*1530*/  VIADD R2, R4, 0x7f ;  /* 0x0000007f04027836 */ /* 0x000fe40000000000 */
[----:B------:R3:W-:Y:S04]  /*1540*/  STL [R1+0x700], RZ ;  /* 0x000700ff01007387 */ /* 0x0007e80000100800 */
[----:B------:R3:W-:Y:S01]  /*1550*/  STL [R1+0x704], RZ ;  /* 0x000704ff01007387 */ /* 0x0007e20000100800 */
[----:B------:R-:W-:-:S03]  /*1560*/  @P0 VIADD R7, R7, 0x1 ;  /* 0x0000000107070836 */ /* 0x000fc60000000000 */
[----:B------:R3:W-:Y:S01]  /*1570*/  STL [R1+0x708], RZ ;  /* 0x000708ff01007387 */ /* 0x0007e20000100800 */
[----:B------:R-:W-:Y:S01]  /*1580*/  IMAD.MOV.U32 R8, RZ, RZ, R7 ;  /* 0x000000ffff087224 */ /* 0x000fe200078e0007 */
[----:B------:R-:W-:Y:S02]  /*1590*/  SHF.R.S32.HI R7, RZ, 0x1f, R2 ;  /* 0x0000001fff077819 */ /* 0x000fe40000011402 */
[----:B------:R3:W-:Y:S01]  /*15a0*/  STL [R1+0x70c], RZ ;  /* 0x00070cff01007387 */ /* 0x0007e20000100800 */
[----:B------:R-:W-:Y:S01]  /*15b0*/  @!P2 IMAD.MOV R8, RZ, RZ, -R8 ;  /* 0x000000ffff08a224 */ /* 0x000fe200078e0a08 */
[----:B------:R-:W-:Y:S02]  /*15c0*/  @!P1 LOP3.LUT R8, RZ, R0, RZ, 0x33, !PT ;  /* 0x00000000ff089212 */ /* 0x000fe400078e33ff */
[----:B------:R3:W-:Y:S01]  /*15d0*/  STL [R1+0x720], RZ ;  /* 0x000720ff01007387 */ /* 0x0007e20000100800 */
[----:B------:R-:W-:Y:S02]  /*15e0*/  LEA.HI R7, R7, R2, RZ, 0x7 ;  /* 0x0000000207077211 */ /* 0x000fe400078f38ff */
[----:B------:R-:W-:Y:S01]  /*15f0*/  IMAD.SHL.U32 R6, R8, 0x8, RZ ;  /* 0x0000000808067824 */ /* 0x000fe200078e00ff */
[----:B------:R3:W-:Y:S01]  /*1600*/  STL [R1+0x724], RZ ;  /* 0x000724ff01007387 */ /* 0x0007e20000100800 */
[----:B------:R-:W-:-:S03]  /*1610*/  IMAD.MOV R8, RZ, RZ, -R8 ;  /* 0x000000ffff087224 */ /* 0x000fc600078e0a08 */
[----:B------:R3:W-:Y:S01]  /*1620*/  STL [R1+0x728], RZ ;  /* 0x000728ff01007387 */ /* 0x0007e20000100800 */
[----:B------:R-:W-:Y:S01]  /*1630*/  LEA.HI.SX32 R7, R7, -R6, 0x19 ;  /* 0x8000000607077211 */ /* 0x000fe200078fcaff */
[----:B------:R-:W-:Y:S02]  /*1640*/  IMAD R10, R0, R8, R3 ;  /* 0x00000008000a7224 */ /* 0x000fe400078e0203 */
[----:B------:R3:W-:Y:S01]  /*1650*/  STL [R1+0x72c], RZ ;  /* 0x00072cff01007387 */ /* 0x0007e20000100800 */
[----:B------:R-:W-:Y:S01]  /*1660*/  VIMNMX R7, PT, PT, R7, 0x8, PT ;  /* 0x0000000807077848 */ /* 0x000fe20003fe0100 */
[----:B------:R-:W-:Y:S01]  /*1670*/  IMAD.MOV.U32 R8, RZ, RZ, RZ ;  /* 0x000000ffff087224 */ /* 0x000fe200078e00ff */
[----:B------:R-:W-:Y:S01]  /*1680*/  IABS R13, R10 ;  /* 0x0000000a000d7213 */ /* 0x000fe20000000000 */
[----:B------:R3:W-:Y:S01]  /*1690*/  STL [R1+0x730], RZ ;  /* 0x000730ff01007387 */ /* 0x0007e20000100800 */
[----:B------:R-:W-:-:S03]  /*16a0*/  IABS R11, R7 ;  /* 0x00000007000b7213 */ /* 0x000fc60000000000 */
[----:B------:R3:W-:Y:S01]  /*16b0*/  STL [R1+0x734], RZ ;  /* 0x000734ff01007387 */ /* 0x0007e20000100800 */
[----:B------:R-:W0:Y:S03]  /*16c0*/  I2F.RP R2, R11 ;  /* 0x0000000b00027306 */ /* 0x000e260000209400 */
        /* <DEDUP_REMOVED lines=10> */
[----:B------:R3:W-:Y:S04]  /*1770*/  STL [R1+0x8d8], RZ ;  /* 0x0008d8ff01007387 */ /* 0x0007e80000100800 */
[----:B------:R3:W-:Y:S01]  /*1780*/  STL [R1+0x8dc], RZ ;  /* 0x0008dcff01007387 */ /* 0x0007e20000100800 */
[----:B------:R-:W0:Y:S03]  /*1790*/  F2I.FTZ.U32.TRUNC.NTZ R9, R9 ;  /* 0x0000000900097305 */ /* 0x000e26000021f000 */
[----:B------:R3:W-:Y:S04]  /*17a0*/  STL [R1+0x8f0], RZ ;  /* 0x0008f0ff01007387 */ /* 0x0007e80000100800 */
[----:B------:R3:W-:Y:S04]  /*17b0*/  STL [R1+0x8f4], RZ ;  /* 0x0008f4ff01007387 */ /* 0x0007e80000100800 */
[----:B------:R3:W-:Y:S04]  /*17c0*/  STL [R1+0x8f8], RZ ;  /* 0x0008f8ff01007387 */ /* 0x0007e80000100800 */
[----:B------:R3:W-:Y:S01]  /*17d0*/  STL [R1+0x8fc], RZ ;  /* 0x0008fcff01007387 */ /* 0x0007e20000100800 */
[----:B0-----:R-:W-:-:S03]  /*17e0*/  IMAD.MOV R12, RZ, RZ, -R9 ;  /* 0x000000ffff0c7224 */ /* 0x001fc600078e0a09 */
[----:B------:R3:W-:Y:S01]  /*17f0*/  STL [R1+0x900], RZ ;  /* 0x000900ff01007387 */ /* 0x0007e20000100800 */
[----:B------:R-:W-:-:S03]  /*1800*/  IMAD.MOV.U32 R0, RZ, RZ, R12 ;  /* 0x000000ffff007224 */ /* 0x000fc600078e000c */
[----:B------:R3:W-:Y:S01]  /*1810*/  STL [R1+0x904], RZ ;  /* 0x000904ff01007387 */ /* 0x0007e20000100800 */
[----:B------:R-:W-:Y:S01]  /*1820*/  IMAD R3, R0, R11, RZ ;  /* 0x0000000b00037224 */ /* 0x000fe200078e02ff */
[----:B------:R-:W-:Y:S02]  /*1830*/  IABS R0, R7 ;  /* 0x0000000700007213 */ /* 0x000fe40000000000 */
[----:B------:R3:W-:Y:S01]  /*1840*/  STL [R1+0x908], RZ ;  /* 0x000908ff01007387 */ /* 0x0007e20000100800 */
[----:B------:R-:W-:-:S03]  /*1850*/  IMAD.HI.U32 R8, R9, R3, R8 ;  /* 0x0000000309087227 */ /* 0x000fc600078e0008 */
[----:B------:R3:W-:Y:S01]  /*1860*/  STL [R1+0x90c], RZ ;  /* 0x00090cff01007387 */ /* 0x0007e20000100800 */
[----:B------:R-:W-:Y:S02]  /*1870*/  IMAD.MOV R0, RZ, RZ, -R0 ;  /* 0x000000ffff007224 */ /* 0x000fe400078e0a00 */
[----:B------:R-:W-:Y:S01]  /*1880*/  IMAD.HI.U32 R2, R8, R13, RZ ;  /* 0x0000000d08027227 */ /* 0x000fe200078e00ff */
[----:B------:R3:W-:Y:S01]  /*1890*/  STL [R1+0x920], RZ ;  /* 0x000920ff01007387 */ /* 0x0007e20000100800 */
[----:B-1----:R-:W-:Y:S02]  /*18a0*/  LOP3.LUT R8, R14, 0x20, RZ, 0xc0, !PT ;  /* 0x000000200e087812 */ /* 0x002fe400078ec0ff */
[----:B------:R-:W-:Y:S01]  /*18b0*/  IMAD R0, R2, R0, R13 ;  /* 0x0000000002007224 */ /* 0x000fe200078e020d */
[----:B------:R3:W-:Y:S01]  /*18c0*/  STL [R1+0x924], RZ ;  /* 0x000924ff01007387 */ /* 0x0007e20000100800 */
[----:B------:R-:W-:-:S03]  /*18d0*/  R2UR UR4, R8 ;  /* 0x00000000080472ca */ /* 0x000fc600000e0000 */
[----:B------:R3:W-:Y:S01]  /*18e0*/  STL [R1+0x928], RZ ;  /* 0x000928ff01007387 */ /* 0x0007e20000100800 */
[----:B------:R-:W-:-:S03]  /*18f0*/  ISETP.GT.U32.AND P1, PT, R11, R0, PT ;  /* 0x000000000b00720c */ /* 0x000fc60003f24070 */
[----:B------:R3:W-:Y:S04]  /*1900*/  STL [R1+0x92c], RZ ;  /* 0x00092cff01007387 */ /* 0x0007e80000100800 */
[----:B------:R3:W-:Y:S04]  /*1910*/  STL [R1+0x910], RZ ;  /* 0x000910ff01007387 */ /* 0x0007e80000100800 */
[----:B------:R3:W-:Y:S02]  /*1920*/  STL [R1+0x914], RZ ;  /* 0x000914ff01007387 */ /* 0x0007e40000100800 */
[----:B------:R-:W-:-:S02]  /*1930*/  @!P1 IMAD.IADD R0, R0, 0x1, -R11 ;  /* 0x0000000100009824 */ /* 0x000fc400078e0a0b */
[----:B------:R3:W-:Y:S01]  /*1940*/  STL [R1+0x918], RZ ;  /* 0x000918ff01007387 */ /* 0x0007e20000100800 */
[----:B------:R-:W-:Y:S01]  /*1950*/  @!P1 VIADD R2, R2, 0x1 ;  /* 0x0000000102029836 */ /* 0x000fe20000000000 */
[----:B------:R-:W-:Y:S02]  /*1960*/  ISETP.NE.AND P1, PT, R7, RZ, PT ;  /* 0x000000ff0700720c */ /* 0x000fe40003f25270 */
[----:B------:R3:W-:Y:S01]  /*1970*/  STL [R1+0x91c], RZ ;  /* 0x00091cff01007387 */ /* 0x0007e20000100800 */
[----:B------:R-:W-:Y:S02]  /*1980*/  ISETP.GE.U32.AND P0, PT, R0, R11, PT ;  /* 0x0000000b0000720c */ /* 0x000fe40003f06070 */
[----:B------:R-:W-:Y:S01]  /*1990*/  LOP3.LUT R0, R10, R7, RZ, 0x3c, !PT ;  /* 0x000000070a007212 */ /* 0x000fe200078e3cff */
[----:B------:R3:W-:Y:S03]  /*19a0*/  STL [R1+0x930], RZ ;  /* 0x000930ff01007387 */ /* 0x0007e60000100800 */
[----:B------:R-:W-:Y:S01]  /*19b0*/  ISETP.GE.AND P2, PT, R0, RZ, PT ;  /* 0x000000ff0000720c */ /* 0x000fe20003f46270 */
[----:B------:R3:W-:Y:S04]  /*19c0*/  STL [R1+0x934], RZ ;  /* 0x000934ff01007387 */ /* 0x0007e80000100800 */
[----:B------:R3:W-:Y:S02]  /*19d0*/  STL [R1+0x938], RZ ;  /* 0x000938ff01007387 */ /* 0x0007e40000100800 */
[----:B------:R-:W-:-:S02]  /*19e0*/  @P0 VIADD R2, R2, 0x1 ;  /* 0x0000000102020836 */ /* 0x000fc40000000000 */
[----:B------:R3:W-:Y:S04]  /*19f0*/  STL [R1+0x93c], RZ ;  /* 0x00093cff01007387 */ /* 0x0007e80000100800 */
[----:B------:R3:W-:Y:S01]  /*1a00*/  STL [R1+0x940], RZ ;  /* 0x000940ff01007387 */ /* 0x0007e20000100800 */
[----:B------:R-:W-:Y:S01]  /*1a10*/  @!P2 IMAD.MOV R2, RZ, RZ, -R2 ;  /* 0x000000ffff02a224 */ /* 0x000fe200078e0a02 */
[----:B------:R-:W-:Y:S02]  /*1a20*/  @!P1 LOP3.LUT R2, RZ, R7, RZ, 0x33, !PT ;  /* 0x00000007ff029212 */ /* 0x000fe400078e33ff */
[----:B------:R3:W-:Y:S03]  /*1a30*/  STL [R1+0x944], RZ ;  /* 0x000944ff01007387 */ /* 0x0007e60000100800 */
[----:B------:R-:W-:Y:S01]  /*1a40*/  IMAD.MOV R0, RZ, RZ, -R2 ;  /* 0x000000ffff007224 */ /* 0x000fe200078e0a02 */
[----:B------:R3:W-:Y:S01]  /*1a50*/  STL [R1+0x948], RZ ;  /* 0x000948ff01007387 */ /* 0x0007e20000100800 */
[----:B------:R-:W-:-:S02]  /*1a60*/  IMAD.SHL.U32 R2, R2, 0x200, RZ ;  /* 0x0000020002027824 */ /* 0x000fc400078e00ff */
[----:B------:R-:W-:Y:S01]  /*1a70*/  IMAD R3, R7, R0, R10 ;  /* 0x0000000007037224 */ /* 0x000fe200078e020a */
[----:B------:R3:W-:Y:S01]  /*1a80*/  STL [R1+0x94c], RZ ;  /* 0x00094cff01007387 */ /* 0x0007e20000100800 */
[----:B------:R-:W-:Y:S02]  /*1a90*/  LOP3.LUT R0, R14, 0x3f, RZ, 0xc0, !PT ;  /* 0x0000003f0e007812 */ /* 0x000fe400078ec0ff */
[----:B------:R-:W-:Y:S01]  /*1aa0*/  IMAD.IADD R3, R6, 0x1, R3 ;  /* 0x0000000106037824 */ /* 0x000fe200078e0203 */
[----:B------:R3:W-:Y:S03]  /*1ab0*/  STL [R1+0xa50], RZ ;  /* 0x000a50ff01007387 */ /* 0x0007e60000100800 */
[----:B------:R-:W-:Y:S01]  /*1ac0*/  IMAD R3, R3, 0x80, R0 ;  /* 0x0000008003037824 */ /* 0x000fe200078e0200 */
[----:B------:R3:W-:Y:S03]  /*1ad0*/  STL [R1+0xa54], RZ ;  /* 0x000a54ff01007387 */ /* 0x0007e60000100800 */
[----:B------:R-:W-:Y:S01]  /*1ae0*/  VIADD R28, R3, 0x40 ;  /* 0x00000040031c7836 */ /* 0x000fe20000000000 */
        /* <DEDUP_REMOVED lines=166> */
[----:B----4-:R-:W-:Y:S05]  /*2550*/  BRA.U !UP0, `(.L_x_0) ;  /* 0x000005bd08187547 */ /* 0x010fea000b800000 */
[----:B------:R-:W-:Y:S01]  /*2560*/  IABS R0, R5 ;  /* 0x0000000500007213 */ /* 0x000fe20000000000 */
[----:B------:R-:W-:Y:S01]  /*2570*/  IMAD.U32 R7, RZ, RZ, UR4 ;  /* 0x00000004ff077e24 */ /* 0x000fe2000f8e00ff */
[----:B------:R0:W-:Y:S01]  /*2580*/  STL [R1+0x218c], R5 ;  /* 0x00218c0501007387 */ /* 0x0001e20000100800 */
[----:B------:R-:W-:Y:S01]  /*2590*/  IMAD.MOV.U32 R12, RZ, RZ, RZ ;  /* 0x000000ffff0c7224 */ /* 0x000fe200078e00ff */
[----:B------:R-:W1:Y:S01]  /*25a0*/  I2F.RP R8, R0 ;  /* 0x0000000000087306 */ /* 0x000e620000209400 */
[----:B------:R-:W2:Y:S01]  /*25b0*/  LDCU UR8, c[0x0][0x3ac] ;  /* 0x00007580ff0877ac */ /* 0x000ea20008000800 */
[----:B------:R-:W-:Y:S01]  /*25c0*/  LEA.HI R6, R7, R2, RZ, 0x1b ;  /* 0x0000000207067211 */ /* 0x000fe200078fd8ff */
[----:B------:R-:W4:Y:S04]  /*25d0*/  LDCU.64 UR10, c[0x0][0x388] ;  /* 0x00007100ff0a77ac */ /* 0x000f280008000a00 */
[----:B------:R-:W-:-:S02]  /*25e0*/  VIADD R7, R6, 0x1fe ;  /* 0x000001fe06077836 */ /* 0x000fc40000000000 */
[C---:B------:R-:W-:Y:S01]  /*25f0*/  VIADD R9, R6.reuse, 0x1fc ;  /* 0x000001fc06097836 */ /* 0x040fe20000000000 */
[----:B------:R-:W3:Y:S01]  /*2600*/  LDCU UR13, c[0x0][0x3a4] ;  /* 0x00007480ff0d77ac */ /* 0x000ee20008000800 */
[C---:B------:R-:W-:Y:S01]  /*2610*/  VIADD R14, R6.reuse, 0x1fa ;  /* 0x000001fa060e7836 */ /* 0x040fe20000000000 */
[----:B------:R-:W-:Y:S01]  /*2620*/  IABS R19, R7 ;  /* 0x0000000700137213 */ /* 0x000fe20000000000 */
[C---:B------:R-:W-:Y:S01]  /*2630*/  VIADD R20, R6.reuse, 0x1f8 ;  /* 0x000001f806147836 */ /* 0x040fe20000000000 */
[----:B------:R-:W-:Y:S01]  /*2640*/  IABS R15, R9 ;  /* 0x00000009000f7213 */ /* 0x000fe20000000000 */
[----:B-1----:R-:W1:Y:S01]  /*2650*/  MUFU.RCP R8, R8 ;  /* 0x0000000800087308 */ /* 0x002e620000001000 */
[----:B------:R-:W-:Y:S01]  /*2660*/  ISETP.GE.AND P4, PT, R7, RZ, PT ;  /* 0x000000ff0700720c */ /* 0x000fe20003f86270 */
[C---:B------:R-:W-:Y:S01]  /*2670*/  VIADD R18, R6.reuse, 0x1f6 ;  /* 0x000001f606127836 */ /* 0x040fe20000000000 */
[----:B------:R-:W-:Y:S01]  /*2680*/  ISETP.GE.AND P5, PT, R9, RZ, PT ;  /* 0x000000ff0900720c */ /* 0x000fe20003fa6270 */
[----:B------:R-:W-:Y:S01]  /*2690*/  VIADD R16, R6, 0x1f2 ;  /* 0x000001f206107836 */ /* 0x000fe20000000000 */
[----:B------:R-:W-:Y:S01]  /*26a0*/  ISETP.GE.AND P2, PT, R14, RZ, PT ;  /* 0x000000ff0e00720c */ /* 0x000fe20003f46270 */
[----:B------:R-:W0:Y:S01]  /*26b0*/  LDCU.64 UR14, c[0x0][0x380] ;  /* 0x00007000ff0e77ac */ /* 0x000e220008000a00 */
[----:B------:R-:W-:-:S02]  /*26c0*/  IABS R9, R18 ;  /* 0x0000001200097213 */ /* 0x000fc40000000000 */
[----:B------:R-:W-:Y:S01]  /*26d0*/  IABS R17, R16 ;  /* 0x0000001000117213 */ /* 0x000fe20000000000 */
[----:B------:R-:W0:Y:S01]  /*26e0*/  LDCU UR7, c[0x0][0x3a8] ;  /* 0x00007500ff0777ac */ /* 0x000e220008000800 */
[----:B------:R-:W0:Y:S01]  /*26f0*/  LDCU UR12, c[0x0][0x3b0] ;  /* 0x00007600ff0c77ac */ /* 0x000e220008000800 */
[----:B-1----:R-:W-:-:S06]  /*2700*/  VIADD R13, R8, 0xffffffe ;  /* 0x0ffffffe080d7836 */ /* 0x002fcc0000000000 */
[----:B------:R-:W1:Y:S02]  /*2710*/  F2I.FTZ.U32.TRUNC.NTZ R13, R13 ;  /* 0x0000000d000d7305 */ /* 0x000e64000021f000 */
[----:B-1----:R-:W-:-:S04]  /*2720*/  IMAD.MOV R11, RZ, RZ, -R13 ;  /* 0x000000ffff0b7224 */ /* 0x002fc800078e0a0d */
[----:B------:R-:W-:-:S04]  /*2730*/  IMAD R11, R11, R0, RZ ;  /* 0x000000000b0b7224 */ /* 0x000fc800078e02ff */
[----:B------:R-:W-:Y:S01]  /*2740*/  IMAD.HI.U32 R12, R13, R11, R12 ;  /* 0x0000000b0d0c7227 */ /* 0x000fe200078e000c */
[----:B------:R-:W-:Y:S02]  /*2750*/  IABS R13, R14 ;  /* 0x0000000e000d7213 */ /* 0x000fe40000000000 */
[----:B------:R-:W-:-:S03]  /*2760*/  IABS R11, R20 ;  /* 0x00000014000b7213 */ /* 0x000fc60000000000 */
[----:B------:R-:W-:-:S04]  /*2770*/  IMAD.HI.U32 R8, R12, R19, RZ ;  /* 0x000000130c087227 */ /* 0x000fc800078e00ff */
[----:B------:R-:W-:-:S04]  /*2780*/  IMAD.HI.U32 R10, R12, R15, RZ ;  /* 0x0000000f0c0a7227 */ /* 0x000fc800078e00ff */
[----:B------:R-:W-:Y:S02]  /*2790*/  IMAD.MOV R8, RZ, RZ, -R8 ;  /* 0x000000ffff087224 */ /* 0x000fe400078e0a08 */
[----:B------:R-:W-:Y:S02]  /*27a0*/  IMAD.MOV R10, RZ, RZ, -R10 ;  /* 0x000000ffff0a7224 */ /* 0x000fe400078e0a0a */
[C---:B------:R-:W-:Y:S02]  /*27b0*/  IMAD R19, R0.reuse, R8, R19 ;  /* 0x0000000800137224 */ /* 0x040fe400078e0213 */
[----:B------:R-:W-:Y:S02]  /*27c0*/  IMAD R15, R0, R10, R15 ;  /* 0x0000000a000f7224 */ /* 0x000fe400078e020f */
[----:B------:R-:W-:Y:S01]  /*27d0*/  IMAD.HI.U32 R7, R12, R13, RZ ;  /* 0x0000000d0c077227 */ /* 0x000fe200078e00ff */
[C---:B------:R-:W-:Y:S02]  /*27e0*/  ISETP.GT.U32.AND P1, PT, R0.reuse, R19, PT ;  /* 0x000000130000720c */ /* 0x040fe40003f24070 */
[----:B------:R-:W-:Y:S01]  /*27f0*/  ISETP.GT.U32.AND P6, PT, R0, R15, PT ;  /* 0x0000000f0000720c */ /* 0x000fe20003fc4070 */
[----:B------:R-:W-:-:S02]  /*2800*/  IMAD.MOV R7, RZ, RZ, -R7 ;  /* 0x000000ffff077224 */ /* 0x000fc400078e0a07 */
[----:B------:R-:W-:-:S04]  /*2810*/  IMAD.HI.U32 R10, R12, R11, RZ ;  /* 0x0000000b0c0a7227 */ /* 0x000fc800078e00ff */
[C---:B------:R-:W-:Y:S02]  /*2820*/  IMAD R13, R0.reuse, R7, R13 ;  /* 0x00000007000d7224 */ /* 0x040fe400078e020d */
[----:B------:R-:W-:Y:S02]  /*2830*/  IMAD.MOV R21, RZ, RZ, -R10 ;  /* 0x000000ffff157224 */ /* 0x000fe400078e0a0a */
[--C-:B------:R-:W-:Y:S01]  /*2840*/  @!P1 IMAD.IADD R19, R19, 0x1, -R0.reuse ;  /* 0x0000000113139824 */ /* 0x100fe200078e0a00 */
[C---:B------:R-:W-:Y:S01]  /*2850*/  ISETP.GT.U32.AND P0, PT, R0.reuse, R13, PT ;  /* 0x0000000d0000720c */ /* 0x040fe20003f04070 */
[----:B------:R-:W-:Y:S02]  /*2860*/  @!P6 IMAD.IADD R15, R15, 0x1, -R0 ;  /* 0x000000010f0fe824 */ /* 0x000fe400078e0a00 */
[C---:B------:R-:W-:Y:S01]  /*2870*/  IMAD R11, R0.reuse, R21, R11 ;  /* 0x00000015000b7224 */ /* 0x040fe200078e020b */
[----:B------:R-:W-:Y:S01]  /*2880*/  ISETP.GT.U32.AND P6, PT, R0, R19, PT ;  /* 0x000000130000720c */ /* 0x000fe20003fc4070 */
[----:B------:R-:W-:Y:S01]  /*2890*/  VIADD R8, R6, 0x1f4 ;  /* 0x000001f406087836 */ /* 0x000fe20000000000 */
[----:B------:R-:W-:Y:S01]  /*28a0*/  ISETP.GT.U32.AND P1, PT, R0, R15, PT ;  /* 0x0000000f0000720c */ /* 0x000fe20003f24070 */
[----:B------:R-:W-:Y:S01]  /*28b0*/  IMAD.HI.U32 R10, R12, R9, RZ ;  /* 0x000000090c0a7227 */ /* 0x000fe200078e00ff */
[----:B------:R-:W-:-:S02]  /*28c0*/  ISETP.GT.U32.AND P3, PT, R0, R11, PT ;  /* 0x0000000b0000720c */ /* 0x000fc40003f64070 */
[----:B------:R-:W-:Y:S01]  /*28d0*/  IABS R7, R8 ;  /* 0x0000000800077213 */ /* 0x000fe20000000000 */
[----:B------:R-:W-:Y:S02]  /*28e0*/  IMAD.MOV R10, RZ, RZ, -R10 ;  /* 0x000000ffff0a7224 */ /* 0x000fe400078e0a0a */
[----:B------:R-:W-:Y:S01]  /*28f0*/  @!P0 IMAD.IADD R13, R13, 0x1, -R0 ;  /* 0x000000010d0d8824 */ /* 0x000fe200078e0a00 */
[----:B------:R-:W-:Y:S01]  /*2900*/  ISETP.GE.AND P0, PT, R20, RZ, PT ;  /* 0x000000ff1400720c */ /* 0x000fe20003f06270 */
[----:B------:R-:W-:-:S04]  /*2910*/  IMAD.HI.U32 R14, R12, R7, RZ ;  /* 0x000000070c0e7227 */ /* 0x000fc800078e00ff */
[----:B------:R-:W-:Y:S01]  /*2920*/  @!P6 IMAD.IADD R19, R19, 0x1, -R0 ;  /* 0x000000011313e824 */ /* 0x000fe200078e0a00 */
[----:B------:R-:W-:Y:S01]  /*2930*/  ISETP.GT.U32.AND P6, PT, R0, R13, PT ;  /* 0x0000000d0000720c */ /* 0x000fe20003fc4070 */
[----:B------:R-:W-:-:S04]  /*2940*/  IMAD.HI.U32 R21, R12, R17, RZ ;  /* 0x000000110c157227 */ /* 0x000fc800078e00ff */
[----:B------:R-:W-:Y:S02]  /*2950*/  IMAD.MOV R22, RZ, RZ, -R14 ;  /* 0x000000ffff167224 */ /* 0x000fe400078e0a0e */
[C---:B------:R-:W-:Y:S02]  /*2960*/  IMAD R9, R0.reuse, R10, R9 ;  /* 0x0000000a00097224 */ /* 0x040fe400078e0209 */
[----:B------:R-:W-:Y:S02]  /*2970*/  @!P3 IMAD.IADD R11, R11, 0x1, -R0 ;  /* 0x000000010b0bb824 */ /* 0x000fe400078e0a00 */
[----:B------:R-:W-:Y:S01]  /*2980*/  IMAD.MOV R21, RZ, RZ, -R21 ;  /* 0x000000ffff157224 */ /* 0x000fe200078e0a15 */
[----:B------:R-:W-:Y:S01]  /*2990*/  ISETP.GT.U32.AND P3, PT, R0, R9, PT ;  /* 0x000000090000720c */ /* 0x000fe20003f64070 */
[----:B------:R-:W-:Y:S02]  /*29a0*/  VIADD R14, R6, 0x1f0 ;  /* 0x000001f0060e7836 */ /* 0x000fe40000000000 */
[----:B------:R-:W-:-:S02]  /*29b0*/  IMAD R7, R0, R22, R7 ;  /* 0x0000001600077224 */ /* 0x000fc400078e0207 */
[----:B------:R-:W-:Y:S01]  /*29c0*/  @!P1 IMAD.IADD R15, R15, 0x1, -R0 ;  /* 0x000000010f0f9824 */ /* 0x000fe200078e0a00 */
[C---:B------:R-:W-:Y:S01]  /*29d0*/  ISETP.GT.U32.AND P1, PT, R0.reuse, R11, PT ;  /* 0x0000000b0000720c */ /* 0x040fe20003f24070 */
[----:B------:R-:W-:Y:S02]  /*29e0*/  IMAD.MOV.U32 R24, RZ, RZ, R19 ;  /* 0x000000ffff187224 */ /* 0x000fe400078e0013 */
[C---:B------:R-:W-:Y:S01]  /*29f0*/  IMAD R17, R0.reuse, R21, R17 ;  /* 0x0000001500117224 */ /* 0x040fe200078e0211 */
[----:B------:R-:W-:Y:S01]  /*2a00*/  IABS R21, R14 ;  /* 0x0000000e00157213 */ /* 0x000fe20000000000 */
[----:B------:R-:W-:Y:S01]  /*2a10*/  @!P4 IMAD.MOV R24, RZ, RZ, -R24 ;  /* 0x000000ffff18c224 */ /* 0x000fe200078e0a18 */
[C---:B------:R-:W-:Y:S01]  /*2a20*/  ISETP.GT.U32.AND P4, PT, R0.reuse, R7, PT ;  /* 0x000000070000720c */ /* 0x040fe20003f84070 */
[----:B------:R-:W-:Y:S01]  /*2a30*/  @!P6 IMAD.IADD R13, R13, 0x1, -R0 ;  /* 0x000000010d0de824 */ /* 0x000fe200078e0a00 */
[----:B------:R-:W-:Y:S01]  /*2a40*/  ISETP.GT.U32.AND P6, PT, R0, R17, PT ;  /* 0x000000110000720c */ /* 0x000fe20003fc4070 */
[----:B------:R-:W-:Y:S01]  /*2a50*/  IMAD.MOV.U32 R23, RZ, RZ, R15 ;  /* 0x000000ffff177224 */ /* 0x000fe200078e000f */
[----:B------:R-:W-:Y:S01]  /*2a60*/  STL [R1+0x5c], R24 ;  /* 0x00005c1801007387 */ /* 0x000fe20000100800 */
[----:B------:R-:W-:-:S02]  /*2a70*/  VIADD R10, R6, 0x1ee ;  /* 0x000001ee060a7836 */ /* 0x000fc40000000000 */
[----:B0-----:R-:W-:Y:S02]  /*2a80*/  IMAD.MOV.U32 R5, RZ, RZ, R13 ;  /* 0x000000ffff057224 */ /* 0x001fe400078e000d */
[----:B------:R-:W-:Y:S01]  /*2a90*/  IMAD.HI.U32 R15, R12, R21, RZ ;  /* 0x000000150c0f7227 */ /* 0x000fe200078e00ff */
[----:B------:R-:W-:-:S03]  /*2aa0*/  IABS R20, R10 ;  /* 0x0000000a00147213 */ /* 0x000fc60000000000 */
[----:B------:R-:W-:Y:S01]  /*2ab0*/  @!P5 IMAD.MOV R23, RZ, RZ, -R23 ;  /* 0x000000ffff17d224 */ /* 0x000fe200078e0a17 */
[----:B------:R-:W-:Y:S01]  /*2ac0*/  ISETP.GE.AND P5, PT, R18, RZ, PT ;  /* 0x000000ff1200720c */ /* 0x000fe20003fa6270 */
[----:B------:R-:W-:Y:S02]  /*2ad0*/  @!P2 IMAD.MOV R5, RZ, RZ, -R5 ;  /* 0x000000ffff05a224 */ /* 0x000fe400078e0a05 */
[----:B------:R-:W-:Y:S01]  /*2ae0*/  IMAD.MOV R15, RZ, RZ, -R15 ;  /* 0x000000ffff0f7224 */ /* 0x000fe200078e0a0f */
[----:B------:R-:W-:Y:S01]  /*2af0*/  STL [R1+0x60], R23 ;  /* 0x0000601701007387 */ /* 0x000fe20000100800 */
[--C-:B------:R-:W-:Y:S01]  /*2b00*/  @!P1 IMAD.IADD R11, R11, 0x1, -R0.reuse ;  /* 0x000000010b0b9824 */ /* 0x100fe200078e0a00 */
[----:B------:R-:W-:Y:S01]  /*2b10*/  ISETP.GE.AND P1, PT, R8, RZ, PT ;  /* 0x000000ff0800720c */ /* 0x000fe20003f26270 */
[----:B------:R-:W-:Y:S01]  /*2b20*/  @!P3 IMAD.IADD R9, R9, 0x1, -R0 ;  /* 0x000000010909b824 */ /* 0x000fe200078e0a00 */
[----:B------:R0:W-:Y:S01]  /*2b30*/  STL [R1+0x68], R5 ;  /* 0x0000680501007387 */ /* 0x0001e20000100800 */
[----:B------:R-:W-:Y:S01]  /*2b40*/  IMAD.MOV.U32 R19, RZ, RZ, R20 ;  /* 0x000000ffff137224 */ /* 0x000fe200078e0014 */
[----:B------:R-:W-:Y:S01]  /*2b50*/  ISETP.GE.AND P3, PT, R16, RZ, PT ;  /* 0x000000ff1000720c */ /* 0x000fe20003f66270 */
[----:B------:R-:W-:-:S02]  /*2b60*/  IMAD R15, R0, R15, R21 ;  /* 0x0000000f000f7224 */ /* 0x000fc400078e0215 */
[--C-:B------:R-:W-:Y:S01]  /*2b70*/  @!P4 IMAD.IADD R7, R7, 0x1, -R0.reuse ;  /* 0x000000010707c824 */ /* 0x100fe200078e0a00 */
[----:B------:R-:W-:Y:S01]  /*2b80*/  ISETP.GT.U32.AND P4, PT, R0, R9, PT ;  /* 0x000000090000720c */ /* 0x000fe20003f84070 */
[----:B------:R-:W-:Y:S02]  /*2b90*/  @!P6 IMAD.IADD R17, R17, 0x1, -R0 ;  /* 0x000000011111e824 */ /* 0x000fe400078e0a00 */
[----:B------:R-:W-:Y:S01]  /*2ba0*/  IMAD.HI.U32 R8, R12, R19, RZ ;  /* 0x000000130c087227 */ /* 0x000fe200078e00ff */
[C---:B------:R-:W-:Y:S02]  /*2bb0*/  ISETP.GT.U32.AND P6, PT, R0.reuse, R7, PT ;  /* 0x000000070000720c */ /* 0x040fe40003fc4070 */
[----:B------:R-:W-:Y:S01]  /*2bc0*/  ISETP.GT.U32.AND P2, PT, R0, R17, PT ;  /* 0x000000110000720c */ /* 0x000fe20003f44070 */
[----:B0-----:R-:W-:Y:S02]  /*2bd0*/  IMAD.MOV.U32 R5, RZ, RZ, R11 ;  /* 0x000000ffff057224 */ /* 0x001fe400078e000b */
[----:B------:R-:W-:-:S02]  /*2be0*/  IMAD.MOV R8, RZ, RZ, -R8 ;  /* 0x000000ffff087224 */ /* 0x000fc400078e0a08 */
[----:B------:R-:W-:Y:S01]  /*2bf0*/  @!P0 IMAD.MOV R5, RZ, RZ, -R5 ;  /* 0x000000ffff058224 */ /* 0x000fe200078e0a05 */
[C---:B------:R-:W-:Y:S01]  /*2c00*/  ISETP.GT.U32.AND P0, PT, R0.reuse, R15, PT ;  /* 0x0000000f0000720c */ /* 0x040fe20003f04070 */
[----:B------:R-:W-:Y:S02]  /*2c10*/  IMAD R11, R0, R8, R19 ;  /* 0x00000008000b7224 */ /* 0x000fe400078e0213 */
[----:B------:R-:W-:Y:S01]  /*2c20*/  VIADD R8, R6, 0x1ea ;  /* 0x000001ea06087836 */ /* 0x000fe20000000000 */
[----:B------:R0:W-:Y:S01]  /*2c30*/  STL [R1+0x394], R5 ;  /* 0x0003940501007387 */ /* 0x0001e20000100800 */
[--C-:B------:R-:W-:Y:S01]  /*2c40*/  @!P4 IMAD.IADD R9, R9, 0x1, -R0.reuse ;  /* 0x000000010909c824 */ /* 0x100fe200078e0a00 */
[----:B------:R-:W-:Y:S01]  /*2c50*/  ISETP.GE.AND P4, PT, R14, RZ, PT ;  /* 0x000000ff0e00720c */ /* 0x000fe20003f86270 */
[----:B------:R-:W-:Y:S01]  /*2c60*/  @!P2 IMAD.IADD R17, R17, 0x1, -R0 ;  /* 0x000000011111a824 */ /* 0x000fe200078e0a00 */
[----:B------:R-:W-:Y:S01]  /*2c70*/  IABS R19, R8 ;  /* 0x0000000800137213 */ /* 0x000fe20000000000 */
[----:B------:R-:W-:Y:S01]  /*2c80*/  VIADD R13, R6, 0x1ec ;  /* 0x000001ec060d7836 */ /* 0x000fe20000000000 */
[----:B------:R-:W-:Y:S01]  /*2c90*/  ISETP.GE.AND P2, PT, R10, RZ, PT ;  /* 0x000000ff0a00720c */ /* 0x000fe20003f46270 */
[----:B------:R-:W-:-:S02]  /*2ca0*/  VIADD R10, R6, 0x1e8 ;  /* 0x000001e8060a7836 */ /* 0x000fc40000000000 */
[----:B------:R-:W-:Y:S01]  /*2cb0*/  @!P0 IMAD.IADD R15, R15, 0x1, -R0 ;  /* 0x000000010f0f8824 */ /* 0x000fe200078e0a00 */
[----:B------:R-:W-:Y:S01]  /*2cc0*/  IABS R21, R13 ;  /* 0x0000000d00157213 */ /* 0x000fe20000000000 */
[----:B0-----:R-:W-:Y:S01]  /*2cd0*/  IMAD.MOV.U32 R5, RZ, RZ, R9 ;  /* 0x000000ffff057224 */ /* 0x001fe200078e0009 */
[----:B------:R-:W-:Y:S01]  /*2ce0*/  ISETP.GE.AND P0, PT, R13, RZ, PT ;  /* 0x000000ff0d00720c */ /* 0x000fe20003f06270 */
[----:B------:R-:W-:Y:S01]  /*2cf0*/  IMAD.HI.U32 R14, R12, R19, RZ ;  /* 0x000000130c0e7227 */ /* 0x000fe200078e00ff */
[----:B------:R-:W-:-:S03]  /*2d00*/  IABS R13, R10 ;  /* 0x0000000a000d7213 */ /* 0x000fc60000000000 */
[----:B------:R-:W-:Y:S01]  /*2d10*/  @!P5 IMAD.MOV R5, RZ, RZ, -R5 ;  /* 0x000000ffff05d224 */ /* 0x000fe200078e0a05 */
[C---:B------:R-:W-:Y:S01]  /*2d20*/  ISETP.GT.U32.AND P5, PT, R0.reuse, R15, PT ;  /* 0x0000000f0000720c */ /* 0x040fe20003fa4070 */
[----:B------:R-:W-:Y:S01]  /*2d30*/  @!P6 IMAD.IADD R7, R7, 0x1, -R0 ;  /* 0x000000010707e824 */ /* 0x000fe200078e0a00 */
[----:B------:R-:W-:Y:S01]  /*2d40*/  ISETP.GT.U32.AND P6, PT, R0, R11, PT ;  /* 0x0000000b0000720c */ /* 0x000fe20003fc4070 */
[----:B------:R-:W-:Y:S01]  /*2d50*/  IMAD.MOV R14, RZ, RZ, -R14 ;  /* 0x000000ffff0e7224 */ /* 0x000fe200078e0a0e */
[----:B------:R0:W-:Y:S01]  /*2d60*/  STL [R1+0x39c], R5 ;  /* 0x00039c0501007387 */ /* 0x0001e20000100800 */
[----:B------:R-:W-:Y:S02]  /*2d70*/  IMAD.MOV.U32 R18, RZ, RZ, R7 ;  /* 0x000000ffff127224 */ /* 0x000fe400078e0007 */
[----:B------:R-:W-:-:S04]  /*2d80*/  IMAD.HI.U32 R16, R12, R21, RZ ;  /* 0x000000150c107227 */ /* 0x000fc800078e00ff */
[----:B------:R-:W-:Y:S02]  /*2d90*/  IMAD R7, R0, R14, R19 ;  /* 0x0000000e00077224 */ /* 0x000fe400078e0213 */
[----:B------:R-:W-:-:S04]  /*2da0*/  IMAD.HI.U32 R14, R12, R13, RZ ;  /* 0x0000000d0c0e7227 */ /* 0x000fc800078e00ff */
[----:B0-----:R-:W-:Y:S02]  /*2db0*/  IMAD.MOV.U32 R5, RZ, RZ, R17 ;  /* 0x000000ffff057224 */ /* 0x001fe400078e0011 */
[----:B------:R-:W-:Y:S02]  /*2dc0*/  IMAD.MOV R16, RZ, RZ, -R16 ;  /* 0x000000ffff107224 */ /* 0x000fe400078e0a10 */
[----:B------:R-:W-:Y:S01]  /*2dd0*/  @!P3 IMAD.MOV R5, RZ, RZ, -R5 ;  /* 0x000000ffff05b224 */ /* 0x000fe200078e0a05 */
[----:B------:R-:W-:Y:S01]  /*2de0*/  ISETP.GE.AND P3, PT, R8, RZ, PT ;  /* 0x000000ff0800720c */ /* 0x000fe20003f66270 */
[----:B------:R-:W-:Y:S02]  /*2df0*/  IMAD.MOV R8, RZ, RZ, -R14 ;  /* 0x000000ffff087224 */ /* 0x000fe400078e0a0e */
[----:B------:R-:W-:Y:S01]  /*2e00*/  @!P5 IMAD.IADD R15, R15, 0x1, -R0 ;  /* 0x000000010f0fd824 */ /* 0x000fe200078e0a00 */
[C---:B------:R-:W-:Y:S01]  /*2e10*/  ISETP.GT.U32.AND P5, PT, R0.reuse, R7, PT ;  /* 0x000000070000720c */ /* 0x040fe20003fa4070 */
[----:B------:R-:W-:-:S02]  /*2e20*/  IMAD R9, R0, R16, R21 ;  /* 0x0000001000097224 */ /* 0x000fc400078e0215 */
[C---:B------:R-:W-:Y:S02]  /*2e30*/  IMAD R8, R0.reuse, R8, R13 ;  /* 0x0000000800087224 */ /* 0x040fe400078e020d */
[----:B------:R-:W-:Y:S02]  /*2e40*/  IMAD.MOV.U32 R16, RZ, RZ, R15 ;  /* 0x000000ffff107224 */ /* 0x000fe400078e000f */
[----:B------:R-:W-:Y:S02]  /*2e50*/  @!P6 IMAD.IADD R11, R11, 0x1, -R0 ;  /* 0x000000010b0be824 */ /* 0x000fe400078e0a00 */
[----:B------:R-:W-:Y:S01]  /*2e60*/  @!P1 IMAD.MOV R18, RZ, RZ, -R18 ;  /* 0x000000ffff129224 */ /* 0x000fe200078e0a12 */
[C---:B------:R-:W-:Y:S01]  /*2e70*/  ISETP.GT.U32.AND P1, PT, R0.reuse, R9, PT ;  /* 0x000000090000720c */ /* 0x040fe20003f24070 */
[----:B------:R-:W-:Y:S01]  /*2e80*/  @!P4 IMAD.MOV R16, RZ, RZ, -R16 ;  /* 0x000000ffff10c224 */ /* 0x000fe200078e0a10 */
[----:B------:R-:W-:Y:S01]  /*2e90*/  ISETP.GT.U32.AND P4, PT, R0, R8, PT ;  /* 0x000000080000720c */ /* 0x000fe20003f84070 */
[----:B------:R-:W-:Y:S01]  /*2ea0*/  VIADD R14, R6, 0x1e4 ;  /* 0x000001e4060e7836 */ /* 0x000fe20000000000 */
[----:B------:R-:W-:Y:S01]  /*2eb0*/  ISETP.GT.U32.AND P6, PT, R0, R11, PT ;  /* 0x0000000b0000720c */ /* 0x000fe20003fc4070 */
[--C-:B------:R-:W-:Y:S01]  /*2ec0*/  @!P5 IMAD.IADD R7, R7, 0x1, -R0.reuse ;  /* 0x000000010707d824 */ /* 0x100fe200078e0a00 */
[----:B------:R0:W-:Y:S01]  /*2ed0*/  STL [R1+0x3c4], R18 ;  /* 0x0003c41201007387 */ /* 0x0001e20000100800 */
[C---:B------:R-:W-:Y:S01]  /*2ee0*/  VIADD R13, R6.reuse, 0x1e2 ;  /* 0x000001e2060d7836 */ /* 0x040fe20000000000 */
[----:B------:R-:W-:Y:S01]  /*2ef0*/  IABS R23, R14 ;  /* 0x0000000e00177213 */ /* 0x000fe20000000000 */
[----:B------:R-:W-:Y:S01]  /*2f00*/  VIADD R21, R6, 0x1e0 ;  /* 0x000001e006157836 */ /* 0x000fe20000000000 */
[----:B------:R1:W-:Y:S01]  /*2f10*/  STL [R1+0x3d0], R5 ;  /* 0x0003d00501007387 */ /* 0x0003e20000100800 */
[----:B------:R-:W-:Y:S01]  /*2f20*/  ISETP.GT.U32.AND P5, PT, R0, R7, PT ;  /* 0x000000070000720c */ /* 0x000fe20003fa4070 */
[----:B------:R-:W-:Y:S01]  /*2f30*/  VIADD R19, R6, 0x1d2 ;  /* 0x000001d206137836 */ /* 0x000fe20000000000 */
[----:B------:R-:W-:Y:S01]  /*2f40*/  IABS R22, R13 ;  /* 0x0000000d00167213 */ /* 0x000fe20000000000 */
[--C-:B------:R-:W-:Y:S01]  /*2f50*/  @!P1 IMAD.IADD R9, R9, 0x1, -R0.reuse ;  /* 0x0000000109099824 */ /* 0x100fe200078e0a00 */
[----:B------:R2:W-:Y:S01]  /*2f60*/  STL [R1+0x3d4], R16 ;  /* 0x0003d41001007387 */ /* 0x0005e20000100800 */
[----:B------:R-:W-:-:S02]  /*2f70*/  @!P4 IMAD.IADD R8, R8, 0x1, -R0 ;  /* 0x000000010808c824 */ /* 0x000fc400078e0a00 */
[----:B------:R-:W-:Y:S01]  /*2f80*/  @!P6 IMAD.IADD R11, R11, 0x1, -R0 ;  /* 0x000000010b0be824 */ /* 0x000fe200078e0a00 */
[----:B------:R-:W-:Y:S01]  /*2f90*/  ISETP.GT.U32.AND P1, PT, R0, R9, PT ;  /* 0x000000090000720c */ /* 0x000fe20003f24070 */
[----:B0-----:R-:W-:Y:S01]  /*2fa0*/  VIADD R18, R6, 0x1d4 ;  /* 0x000001d406127836 */ /* 0x001fe20000000000 */
[----:B------:R-:W-:Y:S01]  /*2fb0*/  ISETP.GT.U32.AND P4, PT, R0, R8, PT ;  /* 0x000000080000720c */ /* 0x000fe20003f84070 */
[----:B-1----:R-:W-:Y:S01]  /*2fc0*/  IMAD.MOV.U32 R5, RZ, RZ, R11 ;  /* 0x000000ffff057224 */ /* 0x002fe200078e000b */
[----:B------:R-:W-:Y:S01]  /*2fd0*/  ISETP.GE.AND P6, PT, R10, RZ, PT ;  /* 0x000000ff0a00720c */ /* 0x000fe20003fc6270 */
[----:B------:R-:W-:-:S04]  /*2fe0*/  IMAD.HI.U32 R11, R12, R23, RZ ;  /* 0x000000170c0b7227 */ /* 0x000fc800078e00ff */
[----:B------:R-:W-:Y:S02]  /*2ff0*/  VIADD R10, R6, 0x1e6 ;  /* 0x000001e6060a7836 */ /* 0x000fe40000000000 */
[----:B------:R-:W-:Y:S02]  /*3000*/  IMAD.MOV R11, RZ, RZ, -R11 ;  /* 0x000000ffff0b7224 */ /* 0x000fe400078e0a0b */
[----:B------:R-:W-:Y:S01]  /*3010*/  @!P2 IMAD.MOV R5, RZ, RZ, -R5 ;  /* 0x000000ffff05a224 */ /* 0x000fe200078e0a05 */
[----:B------:R-:W-:Y:S01]  /*3020*/  IABS R24, R10 ;  /* 0x0000000a00187213 */ /* 0x000fe20000000000 */
[----:B------:R-:W-:Y:S01]  /*3030*/  IMAD R23, R0, R11, R23 ;  /* 0x0000000b00177224 */ /* 0x000fe200078e0217 */
[----:B------:R-:W-:Y:S01]  /*3040*/  ISETP.GE.AND P2, PT, R10, RZ, PT ;  /* 0x000000ff0a00720c */ /* 0x000fe20003f46270 */
[----:B------:R-:W-:Y:S01]  /*3050*/  @!P1 IMAD.IADD R9, R9, 0x1, -R0 ;  /* 0x0000000109099824 */ /* 0x000fe200078e0a00 */
[----:B------:R0:W-:Y:S01]  /*3060*/  STL [R1+0x3dc], R5 ;  /* 0x0003dc0501007387 */ /* 0x0001e20000100800 */
[----:B------:R-:W-:Y:S01]  /*3070*/  IMAD.HI.U32 R15, R12, R24, RZ ;  /* 0x000000180c0f7227 */ /* 0x000fe200078e00ff */
[----:B------:R-:W-:-:S03]  /*3080*/  ISETP.GE.AND P1, PT, R14, RZ, PT ;  /* 0x000000ff0e00720c */ /* 0x000fc60003f26270 */
[--C-:B------:R-:W-:Y:S01]  /*3090*/  @!P5 IMAD.IADD R7, R7, 0x1, -R0.reuse ;  /* 0x000000010707d824 */ /* 0x100fe200078e0a00 */
[----:B------:R-:W-:Y:S01]  /*30a0*/  ISETP.GE.AND P5, PT, R13, RZ, PT ;  /* 0x000000ff0d00720c */ /* 0x000fe20003fa6270 */
[----:B------:R-:W-:Y:S01]  /*30b0*/  @!P4 IMAD.IADD R8, R8, 0x1, -R0 ;  /* 0x000000010808c824 */ /* 0x000fe200078e0a00 */
[----:B------:R-:W-:Y:S01]  /*30c0*/  ISETP.GT.U32.AND P4, PT, R0, R23, PT ;  /* 0x000000170000720c */ /* 0x000fe20003f84070 */
[----:B--2---:R-:W-:Y:S02]  /*30d0*/  IMAD.MOV.U32 R16, RZ, RZ, R9 ;  /* 0x000000ffff107224 */ /* 0x004fe400078e0009 */
[----:B------:R-:W-:Y:S02]  /*30e0*/  IMAD.MOV R14, RZ, RZ, -R15 ;  /* 0x000000ffff0e7224 */ /* 0x000fe400078e0a0f */
[----:B0-----:R-:W-:Y:S02]  /*30f0*/  IMAD.MOV.U32 R5, RZ, RZ, R7 ;  /* 0x000000ffff057224 */ /* 0x001fe400078e0007 */
[----:B------:R-:W-:-:S04]  /*3100*/  IMAD.HI.U32 R10, R12, R22, RZ ;  /* 0x000000160c0a7227 */ /* 0x000fc800078e00ff */
[----:B------:R-:W-:Y:S02]  /*3110*/  @!P0 IMAD.MOV R16, RZ, RZ, -R16 ;  /* 0x000000ffff108224 */ /* 0x000fe400078e0a10 */
[C---:B------:R-:W-:Y:S02]  /*3120*/  IMAD R24, R0.reuse, R14, R24 ;  /* 0x0000000e00187224 */ /* 0x040fe400078e0218 */
[----:B------:R-:W-:Y:S01]  /*3130*/  @!P3 IMAD.MOV R5, RZ, RZ, -R5 ;  /* 0x000000ffff05b224 */ /* 0x000fe200078e0a05 */
[----:B------:R0:W-:Y:S01]  /*3140*/  STL [R1+0x3e0], R16 ;  /* 0x0003e01001007387 */ /* 0x0001e20000100800 */
[----:B------:R-:W-:Y:S01]  /*3150*/  IMAD.MOV R10, RZ, RZ, -R10 ;  /* 0x000000ffff0a7224 */ /* 0x000fe200078e0a0a */
[----:B------:R-:W-:Y:S01]  /*3160*/  ISETP.GT.U32.AND P0, PT, R0, R24, PT ;  /* 0x000000180000720c */ /* 0x000fe20003f04070 */
[----:B------:R-:W-:Y:S01]  /*3170*/  VIADD R11, R6, 0x1de ;  /* 0x000001de060b7836 */ /* 0x000fe20000000000 */
[----:B------:R1:W-:Y:S01]  /*3180*/  STL [R1+0x3e4], R5 ;  /* 0x0003e40501007387 */ /* 0x0003e20000100800 */
[----:B------:R-:W-:Y:S01]  /*3190*/  IMAD R22, R0, R10, R22 ;  /* 0x0000000a00167224 */ /* 0x000fe200078e0216 */
[----:B------:R-:W-:Y:S01]  /*31a0*/  ISETP.GE.AND P3, PT, R21, RZ, PT ;  /* 0x000000ff1500720c */ /* 0x000fe20003f66270 */
[----:B------:R-:W-:Y:S01]  /*31b0*/  @!P4 IMAD.IADD R23, R23, 0x1, -R0 ;  /* 0x000000011717c824 */ /* 0x000fe200078e0a00 */
[----:B------:R-:W-:Y:S01]  /*31c0*/  IABS R21, R21 ;  /* 0x0000001500157213 */ /* 0x000fe20000000000 */
[C---:B------:R-:W-:Y:S01]  /*31d0*/  VIADD R14, R6.reuse, 0x1dc ;  /* 0x000001dc060e7836 */ /* 0x040fe20000000000 */
[----:B------:R-:W-:Y:S01]  /*31e0*/  IABS R20, R11 ;  /* 0x0000000b00147213 */ /* 0x000fe20000000000 */
[----:B------:R-:W-:Y:S01]  /*31f0*/  VIADD R10, R6, 0x1da ;  /* 0x000001da060a7836 */ /* 0x000fe20000000000 */
[----:B------:R-:W-:Y:S01]  /*3200*/  ISETP.GT.U32.AND P4, PT, R0, R23, PT ;  /* 0x000000170000720c */ /* 0x000fe20003f84070 */
[----:B------:R-:W-:Y:S01]  /*3210*/  IMAD.HI.U32 R13, R12, R21, RZ ;  /* 0x000000150c0d7227 */ /* 0x000fe200078e00ff */
[----:B0-----:R-:W-:-:S02]  /*3220*/  IABS R16, R14 ;  /* 0x0000000e00107213 */ /* 0x001fc40000000000 */
[----:B------:R-:W-:Y:S01]  /*3230*/  IABS R15, R10 ;  /* 0x0000000a000f7213 */ /* 0x000fe20000000000 */
[----:B-1----:R-:W-:Y:S02]  /*3240*/  IMAD.MOV.U32 R5, RZ, RZ, R8 ;  /* 0x000000ffff057224 */ /* 0x002fe400078e0008 */
[----:B------:R-:W-:-:S04]  /*3250*/  IMAD.HI.U32 R9, R12, R20, RZ ;  /* 0x000000140c097227 */ /* 0x000fc800078e00ff */
[----:B------:R-:W-:Y:S01]  /*3260*/  @!P6 IMAD.MOV R5, RZ, RZ, -R5 ;  /* 0x000000ffff05e224 */ /* 0x000fe200078e0a05 */
[----:B------:R-:W-:Y:S01]  /*3270*/  ISETP.GT.U32.AND P6, PT, R0, R22, PT ;  /* 0x000000160000720c */ /* 0x000fe20003fc4070 */
[----:B------:R-:W-:Y:S02]  /*3280*/  IMAD.MOV R13, RZ, RZ, -R13 ;  /* 0x000000ffff0d7224 */ /* 0x000fe400078e0a0d */
[----:B------:R-:W-:Y:S01]  /*3290*/  IMAD.MOV R9, RZ, RZ, -R9 ;  /* 0x000000ffff097224 */ /* 0x000fe200078e0a09 */
[----:B------:R0:W-:Y:S01]  /*32a0*/  STL [R1+0x3d8], R5 ;  /* 0x0003d80501007387 */ /* 0x0001e20000100800 */
[----:B------:R-:W-:Y:S02]  /*32b0*/  @!P0 IMAD.IADD R24, R24, 0x1, -R0 ;  /* 0x0000000118188824 */ /* 0x000fe400078e0a00 */
[C---:B------:R-:W-:Y:S02]  /*32c0*/  IMAD R21, R0.reuse, R13, R21 ;  /* 0x0000000d00157224 */ /* 0x040fe400078e0215 */
[C---:B------:R-:W-:Y:S01]  /*32d0*/  IMAD R20, R0.reuse, R9, R20 ;  /* 0x0000000900147224 */ /* 0x040fe200078e0214 */
[C---:B------:R-:W-:Y:S01]  /*32e0*/  ISETP.GT.U32.AND P0, PT, R0.reuse, R24, PT ;  /* 0x000000180000720c */ /* 0x040fe20003f04070 */
[--C-:B------:R-:W-:Y:S01]  /*32f0*/  @!P4 IMAD.IADD R23, R23, 0x1, -R0.reuse ;  /* 0x000000011717c824 */ /* 0x100fe200078e0a00 */
[----:B------:R-:W-:Y:S01]  /*3300*/  ISETP.GT.U32.AND P4, PT, R0, R21, PT ;  /* 0x000000150000720c */ /* 0x000fe20003f84070 */
[----:B------:R-:W-:Y:S01]  /*3310*/  @!P6 IMAD.IADD R22, R22, 0x1, -R0 ;  /* 0x000000011616e824 */ /* 0x000fe200078e0a00 */
[----:B------:R-:W-:Y:S01]  /*3320*/  ISETP.GT.U32.AND P6, PT, R0, R20, PT ;  /* 0x000000140000720c */ /* 0x000fe20003fc4070 */
[----:B------:R-:W-:Y:S01]  /*3330*/  IMAD.HI.U32 R17, R12, R16, RZ ;  /* 0x000000100c117227 */ /* 0x000fe200078e00ff */
[----:B------:R-:W-:-:S03]  /*3340*/  IABS R9, R18 ;  /* 0x0000001200097213 */ /* 0x000fc60000000000 */
[----:B------:R-:W-:Y:S02]  /*3350*/  IMAD.MOV R8, RZ, RZ, -R17 ;  /* 0x000000ffff087224 */ /* 0x000fe400078e0a11 */
[----:B------:R-:W-:Y:S02]  /*3360*/  VIADD R17, R6, 0x1d6 ;  /* 0x000001d606117836 */ /* 0x000fe40000000000 */
[----:B------:R-:W-:Y:S02]  /*3370*/  IMAD R16, R0, R8, R16 ;  /* 0x0000000800107224 */ /* 0x000fe400078e0210 */
[--C-:B------:R-:W-:Y:S01]  /*3380*/  @!P0 IMAD.IADD R24, R24, 0x1, -R0.reuse ;  /* 0x0000000118188824 */ /* 0x100fe200078e0a00 */
[----:B------:R-:W-:Y:S01]  /*3390*/  ISETP.GE.AND P0, PT, R11, RZ, PT ;  /* 0x000000ff0b00720c */ /* 0x000fe20003f06270 */
[----:B------:R-:W-:Y:S01]  /*33a0*/  VIADD R8, R6, 0x1d8 ;  /* 0x000001d806087836 */ /* 0x000fe20000000000 */
[----:B------:R-:W-:Y:S01]  /*33b0*/  IABS R11, R17 ;  /* 0x00000011000b7213 */ /* 0x000fe20000000000 */
[--C-:B------:R-:W-:Y:S01]  /*33c0*/  @!P4 IMAD.IADD R21, R21, 0x1, -R0.reuse ;  /* 0x000000011515c824 */ /* 0x100fe200078e0a00 */
[----:B------:R-:W-:Y:S01]  /*33d0*/  ISETP.GT.U32.AND P4, PT, R0, R22, PT ;  /* 0x000000160000720c */ /* 0x000fe20003f84070 */
[----:B------:R-:W-:Y:S01]  /*33e0*/  @!P6 IMAD.IADD R20, R20, 0x1, -R0 ;  /* 0x000000011414e824 */ /* 0x000fe200078e0a00 */
[----:B------:R-:W-:Y:S01]  /*33f0*/  IABS R13, R8 ;  /* 0x00000008000d7213 */ /* 0x000fe20000000000 */
[----:B------:R-:W-:-:S03]  /*3400*/  IMAD.HI.U32 R7, R12, R15, RZ ;  /* 0x0000000f0c077227 */ /* 0x000fc600078e00ff */
[----:B------:R-:W-:Y:S01]  /*3410*/  ISETP.GT.U32.AND P6, PT, R0, R20, PT ;  /* 0x000000140000720c */ /* 0x000fe20003fc4070 */
[----:B0-----:R-:W-:Y:S02]  /*3420*/  IMAD.MOV.U32 R5, RZ, RZ, R24 ;  /* 0x000000ffff057224 */ /* 0x001fe400078e0018 */
[----:B------:R-:W-:Y:S02]  /*3430*/  IMAD.MOV R7, RZ, RZ, -R7 ;  /* 0x000000ffff077224 */ /* 0x000fe400078e0a07 */
[----:B------:R-:W-:-:S04]  /*3440*/  IMAD.HI.U32 R25, R12, R11, RZ ;  /* 0x0000000b0c197227 */ /* 0x000fc800078e00ff */
[----:B------:R-:W-:Y:S01]  /*3450*/  @!P2 IMAD.MOV R5, RZ, RZ, -R5 ;  /* 0x000000ffff05a224 */ /* 0x000fe200078e0a05 */
[----:B------:R-:W-:Y:S01]  /*3460*/  ISETP.GT.U32.AND P2, PT, R0, R21, PT ;  /* 0x000000150000720c */ /* 0x000fe20003f44070 */
[----:B------:R-:W-:-:S03]  /*3470*/  IMAD.HI.U32 R24, R12, R13, RZ ;  /* 0x0000000d0c187227 */ /* 0x000fc600078e00ff */
[----:B------:R0:W-:Y:S01]  /*3480*/  STL [R1+0x3cc], R5 ;  /* 0x0003cc0501007387 */ /* 0x0001e20000100800 */
[----:B------:R-:W-:Y:S01]  /*3490*/  IMAD R15, R0, R7, R15 ;  /* 0x00000007000f7224 */ /* 0x000fe200078e020f */
[----:B------:R-:W-:Y:S01]  /*34a0*/  IABS R7, R19 ;  /* 0x0000001300077213 */ /* 0x000fe20000000000 */
[----:B------:R-:W-:Y:S02]  /*34b0*/  IMAD.MOV R25, RZ, RZ, -R25 ;  /* 0x000000ffff197224 */ /* 0x000fe400078e0a19 */
[----:B------:R-:W-:Y:S02]  /*34c0*/  IMAD.MOV R24, RZ, RZ, -R24 ;  /* 0x000000ffff187224 */ /* 0x000fe400078e0a18 */
[----:B------:R-:W-:Y:S01]  /*34d0*/  @!P4 IMAD.IADD R22, R22, 0x1, -R0 ;  /* 0x000000011616c824 */ /* 0x000fe200078e0a00 */
[C---:B------:R-:W-:Y:S01]  /*34e0*/  ISETP.GT.U32.AND P4, PT, R0.reuse, R15, PT ;  /* 0x0000000f0000720c */ /* 0x040fe20003f84070 */
[----:B------:R-:W-:Y:S02]  /*34f0*/  IMAD R11, R0, R25, R11 ;  /* 0x00000019000b7224 */ /* 0x000fe400078e020b */
[----:B0-----:R-:W-:-:S02]  /*3500*/  IMAD.MOV.U32 R5, RZ, RZ, R23 ;  /* 0x000000ffff057224 */ /* 0x001fc400078e0017 */
[----:B------:R-:W-:Y:S02]  /*3510*/  IMAD R13, R0, R24, R13 ;  /* 0x00000018000d7224 */ /* 0x000fe400078e020d */
[--C-:B------:R-:W-:Y:S01]  /*3520*/  @!P6 IMAD.IADD R20, R20, 0x1, -R0.reuse ;  /* 0x000000011414e824 */ /* 0x100fe200078e0a00 */
[C---:B------:R-:W-:Y:S01]  /*3530*/  ISETP.GT.U32.AND P6, PT, R0.reuse, R11, PT ;  /* 0x0000000b0000720c */ /* 0x040fe20003fc4070 */
[----:B------:R-:W-:Y:S01]  /*3540*/  @!P1 IMAD.MOV R5, RZ, RZ, -R5 ;  /* 0x000000ffff059224 */ /* 0x000fe200078e0a05 */
[C---:B------:R-:W-:Y:S01]  /*3550*/  ISETP.GT.U32.AND P1, PT, R0.reuse, R16, PT ;  /* 0x000000100000720c */ /* 0x040fe20003f24070 */
[--C-:B------:R-:W-:Y:S01]  /*3560*/  @!P2 IMAD.IADD R21, R21, 0x1, -R0.reuse ;  /* 0x000000011515a824 */ /* 0x100fe200078e0a00 */
[----:B------:R-:W-:Y:S01]  /*3570*/  ISETP.GT.U32.AND P2, PT, R0, R13, PT ;  /* 0x0000000d0000720c */ /* 0x000fe20003f44070 */
[----:B------:R-:W-:Y:S01]  /*3580*/  @!P4 IMAD.IADD R15, R15, 0x1, -R0 ;  /* 0x000000010f0fc824 */ /* 0x000fe200078e0a00 */
[----:B------:R0:W-:Y:S01]  /*3590*/  STL [R1+0x3c8], R5 ;  /* 0x0003c80501007387 */ /* 0x0001e20000100800 */
[----:B------:R-:W-:Y:S01]  /*35a0*/  IMAD.MOV.U32 R26, RZ, RZ, R22 ;  /* 0x000000ffff1a7224 */ /* 0x000fe200078e0016 */
[----:B------:R-:W-:Y:S01]  /*35b0*/  ISETP.GE.AND P4, PT, R10, RZ, PT ;  /* 0x000000ff0a00720c */ /* 0x000fe20003f86270 */
[----:B------:R-:W-:-:S04]  /*35c0*/  IMAD.HI.U32 R23, R12, R9, RZ ;  /* 0x000000090c177227 */ /* 0x000fc800078e00ff */
[----:B------:R-:W-:Y:S01]  /*35d0*/  @!P6 IMAD.IADD R11, R11, 0x1, -R0 ;  /* 0x000000010b0be824 */ /* 0x000fe200078e0a00 */
[----:B------:R-:W-:Y:S01]  /*35e0*/  ISETP.GT.U32.AND P6, PT, R0, R15, PT ;  /* 0x0000000f0000720c */ /* 0x000fe20003fc4070 */
[----:B------:R-:W-:Y:S02]  /*35f0*/  @!P5 IMAD.MOV R26, RZ, RZ, -R26 ;  /* 0x000000ffff1ad224 */ /* 0x000fe400078e0a1a */
[----:B0-----:R-:W-:Y:S02]  /*3600*/  IMAD.MOV.U32 R5, RZ, RZ, R21 ;  /* 0x000000ffff057224 */ /* 0x001fe400078e0015 */
[----:B------:R-:W-:Y:S01]  /*3610*/  @!P1 IMAD.IADD R16, R16, 0x1, -R0 ;  /* 0x0000000110109824 */ /* 0x000fe200078e0a00 */
[----:B------:R-:W-:Y:S01]  /*3620*/  STL [R1+0x70], R26 ;  /* 0x0000701a01007387 */ /* 0x000fe20000100800 */
[----:B------:R-:W-:Y:S01]  /*3630*/  @!P3 IMAD.MOV R5, RZ, RZ, -R5 ;  /* 0x000000ffff05b224 */ /* 0x000fe200078e0a05 */
[----:B------:R-:W-:Y:S01]  /*3640*/  ISETP.GE.AND P1, PT, R14, RZ, PT ;  /* 0x000000ff0e00720c */ /* 0x000fe20003f26270 */
[----:B------:R-:W-:Y:S01]  /*3650*/  IMAD.HI.U32 R24, R12, R7, RZ ;  /* 0x000000070c187227 */ /* 0x000fe200078e00ff */
[----:B------:R-:W-:-:S02]  /*3660*/  ISETP.GT.U32.AND P3, PT, R0, R11, PT ;  /* 0x0000000b0000720c */ /* 0x000fc40003f64070 */
[----:B------:R0:W-:Y:S01]  /*3670*/  STL [R1+0x78], R5 ;  /* 0x0000780501007387 */ /* 0x0001e20000100800 */
[----:B------:R-:W-:Y:S01]  /*3680*/  @!P2 IMAD.IADD R13, R13, 0x1, -R0 ;  /* 0x000000010d0da824 */ /* 0x000fe200078e0a00 */
[C---:B------:R-:W-:Y:S01]  /*3690*/  ISETP.GT.U32.AND P2, PT, R0.reuse, R16, PT ;  /* 0x000000100000720c */ /* 0x040fe20003f44070 */
[----:B------:R-:W-:Y:S02]  /*36a0*/  IMAD.MOV R23, RZ, RZ, -R23 ;  /* 0x000000ffff177224 */ /* 0x000fe400078e0a17 */
[----:B------:R-:W-:Y:S01]  /*36b0*/  IMAD.MOV R24, RZ, RZ, -R24 ;  /* 0x000000ffff187224 */ /* 0x000fe200078e0a18 */
[C---:B------:R-:W-:Y:S01]  /*36c0*/  ISETP.GT.U32.AND P5, PT, R0.reuse, R13, PT ;  /* 0x0000000d0000720c */ /* 0x040fe20003fa4070 */
[C---:B------:R-:W-:Y:S02]  /*36d0*/  IMAD R9, R0.reuse, R23, R9 ;  /* 0x0000001700097224 */ /* 0x040fe400078e0209 */
[----:B------:R-:W-:Y:S02]  /*36e0*/  IMAD R7, R0, R24, R7 ;  /* 0x0000001800077224 */ /* 0x000fe400078e0207 */
[----:B0-----:R-:W-:-:S02]  /*36f0*/  IMAD.MOV.U32 R5, RZ, RZ, R20 ;  /* 0x000000ffff057224 */ /* 0x001fc400078e0014 */
[----:B------:R-:W-:Y:S02]  /*3700*/  VIADD R14, R6, 0x1d0 ;  /* 0x000001d0060e7836 */ /* 0x000fe40000000000 */
[----:B------:R-:W-:Y:S01]  /*3710*/  @!P0 IMAD.MOV R5, RZ, RZ, -R5 ;  /* 0x000000ffff058224 */ /* 0x000fe200078e0a05 */
[----:B------:R-:W-:Y:S01]  /*3720*/  ISETP.GT.U32.AND P0, PT, R0, R9, PT ;  /* 0x000000090000720c */ /* 0x000fe20003f04070 */
[----:B------:R-:W-:Y:S01]  /*3730*/  VIADD R10, R6, 0x1ce ;  /* 0x000001ce060a7836 */ /* 0x000fe20000000000 */
[----:B------:R-:W-:Y:S01]  /*3740*/  IABS R20, R14 ;  /* 0x0000000e00147213 */ /* 0x000fe20000000000 */
[--C-:B------:R-:W-:Y:S01]  /*3750*/  @!P6 IMAD.IADD R15, R15, 0x1, -R0.reuse ;  /* 0x000000010f0fe824 */ /* 0x100fe200078e0a00 */
[----:B------:R-:W-:Y:S01]  /*3760*/  ISETP.GT.U32.AND P6, PT, R0, R7, PT ;  /* 0x000000070000720c */ /* 0x000fe20003fc4070 */
[--C-:B------:R-:W-:Y:S01]  /*3770*/  @!P2 IMAD.IADD R16, R16, 0x1, -R0.reuse ;  /* 0x000000011010a824 */ /* 0x100fe200078e0a00 */
[----:B------:R-:W-:Y:S01]  /*3780*/  IABS R21, R10 ;  /* 0x0000000a00157213 */ /* 0x000fe20000000000 */
[----:B------:R-:W-:Y:S01]  /*3790*/  @!P5 IMAD.IADD R13, R13, 0x1, -R0 ;  /* 0x000000010d0dd824 */ /* 0x000fe200078e0a00 */
[----:B------:R-:W-:Y:S01]  /*37a0*/  ISETP.GE.AND P2, PT, R8, RZ, PT ;  /* 0x000000ff0800720c */ /* 0x000fe20003f46270 */
[----:B------:R0:W-:Y:S01]  /*37b0*/  STL [R1+0x90], R5 ;  /* 0x0000900501007387 */ /* 0x0001e20000100800 */
[----:B------:R-:W-:Y:S01]  /*37c0*/  ISETP.GE.AND P5, PT, R17, RZ, PT ;  /* 0x000000ff1100720c */ /* 0x000fe20003fa6270 */
[----:B------:R-:W-:-:S02]  /*37d0*/  IMAD.MOV.U32 R8, RZ, RZ, R21 ;  /* 0x000000ffff087224 */ /* 0x000fc400078e0015 */
[----:B------:R-:W-:-:S04]  /*37e0*/  IMAD.HI.U32 R17, R12, R20, RZ ;  /* 0x000000140c117227 */ /* 0x000fc800078e00ff */
[----:B------:R-:W-:Y:S02]  /*37f0*/  IMAD.MOV.U32 R22, RZ, RZ, R16 ;  /* 0x000000ffff167224 */ /* 0x000fe400078e0010 */
[--C-:B------:R-:W-:Y:S01]  /*3800*/  @!P3 IMAD.IADD R11, R11, 0x1, -R0.reuse ;  /* 0x000000010b0bb824 */ /* 0x100fe200078e0a00 */
[----:B------:R-:W-:Y:S01]  /*3810*/  ISETP.GE.AND P3, PT, R18, RZ, PT ;  /* 0x000000ff1200720c */ /* 0x000fe20003f66270 */
[----:B0-----:R-:W-:Y:S02]  /*3820*/  IMAD.MOV.U32 R5, RZ, RZ, R15 ;  /* 0x000000ffff057224 */ /* 0x001fe400078e000f */
[----:B------:R-:W-:Y:S01]  /*3830*/  @!P0 IMAD.IADD R9, R9, 0x1, -R0 ;  /* 0x0000000109098824 */ /* 0x000fe200078e0a00 */
[----:B------:R-:W-:Y:S01]  /*3840*/  ISETP.GE.AND P0, PT, R19, RZ, PT ;  /* 0x000000ff1300720c */ /* 0x000fe20003f06270 */
[----:B------:R-:W-:-:S04]  /*3850*/  IMAD.HI.U32 R18, R12, R8, RZ ;  /* 0x000000080c127227 */ /* 0x000fc800078e00ff */
[----:B------:R-:W-:Y:S02]  /*3860*/  IMAD.MOV R17, RZ, RZ, -R17 ;  /* 0x000000ffff117224 */ /* 0x000fe400078e0a11 */
[----:B------:R-:W-:Y:S01]  /*3870*/  @!P1 IMAD.MOV R22, RZ, RZ, -R22 ;  /* 0x000000ffff169224 */ /* 0x000fe200078e0a16 */
[----:B------:R-:W-:Y:S01]  /*3880*/  ISETP.GT.U32.AND P1, PT, R0, R9, PT ;  /* 0x000000090000720c */ /* 0x000fe20003f24070 */
[----:B------:R-:W-:Y:S01]  /*3890*/  @!P6 IMAD.IADD R7, R7, 0x1, -R0 ;  /* 0x000000010707e824 */ /* 0x000fe200078e0a00 */
[----:B------:R-:W-:Y:S01]  /*38a0*/  ISETP.GE.AND P6, PT, R14, RZ, PT ;  /* 0x000000ff0e00720c */ /* 0x000fe20003fc6270 */
[----:B------:R-:W-:Y:S01]  /*38b0*/  @!P4 IMAD.MOV R5, RZ, RZ, -R5 ;  /* 0x000000ffff05c224 */ /* 0x000fe200078e0a05 */
[----:B------:R0:W-:Y:S01]  /*38c0*/  STL [R1+0x98], R22 ;  /* 0x0000981601007387 */ /* 0x0001e20000100800 */
[----:B------:R-:W-:Y:S01]  /*38d0*/  IMAD.MOV R16, RZ, RZ, -R18 ;  /* 0x000000ffff107224 */ /* 0x000fe200078e0a12 */
[C---:B------:R-:W-:Y:S01]  /*38e0*/  ISETP.GT.U32.AND P4, PT, R0.reuse, R7, PT ;  /* 0x000000070000720c */ /* 0x040fe20003f84070 */
[C---:B------:R-:W-:Y:S01]  /*38f0*/  IMAD R14, R0.reuse, R17, R20 ;  /* 0x00000011000e7224 */ /* 0x040fe200078e0214 */
[----:B------:R1:W-:Y:S01]  /*3900*/  STL [R1+0xa0], R5 ;  /* 0x0000a00501007387 */ /* 0x0003e20000100800 */
[----:B------:R-:W-:-:S02]  /*3910*/  IMAD R8, R0, R16, R8 ;  /* 0x0000001000087224 */ /* 0x000fc400078e0208 */
[----:B------:R-:W-:Y:S01]  /*3920*/  @!P2 IMAD.MOV R13, RZ, RZ, -R13 ;  /* 0x000000ffff0da224 */ /* 0x000fe200078e0a0d */
[----:B------:R-:W-:Y:S01]  /*3930*/  ISETP.GT.U32.AND P2, PT, R0, R14, PT ;  /* 0x0000000e0000720c */ /* 0x000fe20003f44070 */
[----:B------:R-:W-:Y:S01]  /*3940*/  @!P1 IMAD.IADD R9, R9, 0x1, -R0 ;  /* 0x0000000109099824 */ /* 0x000fe200078e0a00 */
[----:B------:R-:W-:Y:S01]  /*3950*/  ISETP.GE.AND P1, PT, R10, RZ, PT ;  /* 0x000000ff0a00720c */ /* 0x000fe20003f26270 */
[C---:B------:R-:W-:Y:S01]  /*3960*/  VIADD R16, R6.reuse, 0x1c8 ;  /* 0x000001c806107836 */ /* 0x040fe20000000000 */
[----:B------:R2:W-:Y:S01]  /*3970*/  STL [R1+0xa8], R13 ;  /* 0x0000a80d01007387 */ /* 0x0005e20000100800 */
[C---:B0-----:R-:W-:Y:S02]  /*3980*/  VIADD R22, R6.reuse, 0x1c0 ;  /* 0x000001c006167836 */ /* 0x041fe40000000000 */
[----:B-1----:R-:W-:Y:S02]  /*3990*/  IMAD.MOV.U32 R5, RZ, RZ, R11 ;  /* 0x000000ffff057224 */ /* 0x002fe400078e000b */
[----:B------:R-:W-:-:S02]  /*39a0*/  VIADD R11, R6, 0x1cc ;  /* 0x000001cc060b7836 */ /* 0x000fc40000000000 */
[----:B------:R-:W-:Y:S01]  /*39b0*/  @!P5 IMAD.MOV R5, RZ, RZ, -R5 ;  /* 0x000000ffff05d224 */ /* 0x000fe200078e0a05 */
[----:B------:R-:W-:Y:S01]  /*39c0*/  ISETP.GT.U32.AND P5, PT, R0, R8, PT ;  /* 0x000000080000720c */ /* 0x000fe20003fa4070 */
[--C-:B------:R-:W-:Y:S01]  /*39d0*/  @!P2 IMAD.IADD R14, R14, 0x1, -R0.reuse ;  /* 0x000000010e0ea824 */ /* 0x100fe200078e0a00 */
[----:B------:R-:W-:Y:S01]  /*39e0*/  IABS R10, R11 ;  /* 0x0000000b000a7213 */ /* 0x000fe20000000000 */
[C---:B--2---:R-:W-:Y:S01]  /*39f0*/  VIADD R13, R6.reuse, 0x1ca ;  /* 0x000001ca060d7836 */ /* 0x044fe20000000000 */
[----:B------:R0:W-:Y:S01]  /*3a00*/  STL [R1+0xb0], R5 ;  /* 0x0000b00501007387 */ /* 0x0001e20000100800 */
[----:B------:R-:W-:Y:S01]  /*3a10*/  @!P4 IMAD.IADD R7, R7, 0x1, -R0 ;  /* 0x000000010707c824 */ /* 0x000fe200078e0a00 */
[----:B------:R-:W-:Y:S01]  /*3a20*/  ISETP.GE.AND P4, PT, R11, RZ, PT ;  /* 0x000000ff0b00720c */ /* 0x000fe20003f86270 */
[----:B------:R-:W-:Y:S01]  /*3a30*/  VIADD R19, R6, 0x1be ;  /* 0x000001be06137836 */ /* 0x000fe20000000000 */
[----:B------:R-:W-:Y:S02]  /*3a40*/  IABS R15, R13 ;  /* 0x0000000d000f7213 */ /* 0x000fe40000000000 */
[----:B------:R-:W-:Y:S01]  /*3a50*/  ISETP.GE.AND P2, PT, R13, RZ, PT ;  /* 0x000000ff0d00720c */ /* 0x000fe20003f46270 */
[----:B------:R-:W-:Y:S01]  /*3a60*/  IMAD.HI.U32 R13, R12, R10, RZ ;  /* 0x0000000a0c0d7227 */ /* 0x000fe200078e00ff */
[----:B------:R-:W-:-:S03]  /*3a70*/  IABS R18, R19 ;  /* 0x0000001300127213 */ /* 0x000fc60000000000 */
[----:B0-----:R-:W-:Y:S02]  /*3a80*/  IMAD.MOV.U32 R5, RZ, RZ, R9 ;  /* 0x000000ffff057224 */ /* 0x001fe400078e0009 */
[----:B------:R-:W-:Y:S01]  /*3a90*/  @!P5 IMAD.IADD R8, R8, 0x1, -R0 ;  /* 0x000000010808d824 */ /* 0x000fe200078e0a00 */
[C---:B------:R-:W-:Y:S01]  /*3aa0*/  ISETP.GT.U32.AND P5, PT, R0.reuse, R14, PT ;  /* 0x0000000e0000720c */ /* 0x040fe20003fa4070 */
[----:B------:R-:W-:Y:S02]  /*3ab0*/  @!P3 IMAD.MOV R5, RZ, RZ, -R5 ;  /* 0x000000ffff05b224 */ /* 0x000fe400078e0a05 */
[----:B------:R-:W-:Y:S01]  /*3ac0*/  IMAD.MOV.U32 R11, RZ, RZ, R15 ;  /* 0x000000ffff0b7224 */ /* 0x000fe200078e000f */
[----:B------:R-:W-:Y:S01]  /*3ad0*/  ISETP.GT.U32.AND P3, PT, R0, R8, PT ;  /* 0x000000080000720c */ /* 0x000fe20003f64070 */
[----:B------:R-:W-:Y:S01]  /*3ae0*/  VIADD R15, R6, 0x1c4 ;  /* 0x000001c4060f7836 */ /* 0x000fe20000000000 */
[----:B------:R0:W-:Y:S01]  /*3af0*/  STL [R1+0xb8], R5 ;  /* 0x0000b80501007387 */ /* 0x0001e20000100800 */
[----:B------:R-:W-:-:S04]  /*3b00*/  IMAD.HI.U32 R9, R12, R11, RZ ;  /* 0x0000000b0c097227 */ /* 0x000fc800078e00ff */
[----:B------:R-:W-:Y:S02]  /*3b10*/  IMAD.MOV R9, RZ, RZ, -R9 ;  /* 0x000000ffff097224 */ /* 0x000fe400078e0a09 */
[----:B------:R-:W-:Y:S02]  /*3b20*/  @!P5 IMAD.IADD R14, R14, 0x1, -R0 ;  /* 0x000000010e0ed824 */ /* 0x000fe400078e0a00 */
[----:B------:R-:W-:Y:S02]  /*3b30*/  IMAD R9, R0, R9, R11 ;  /* 0x0000000900097224 */ /* 0x000fe400078e020b */
[----:B0-----:R-:W-:Y:S02]  /*3b40*/  IMAD.MOV.U32 R5, RZ, RZ, R7 ;  /* 0x000000ffff057224 */ /* 0x001fe400078e0007 */
[----:B------:R-:W-:Y:S02]  /*3b50*/  IMAD.MOV R7, RZ, RZ, -R13 ;  /* 0x000000ffff077224 */ /* 0x000fe400078e0a0d */
[----:B------:R-:W-:-:S02]  /*3b60*/  IMAD.MOV.U32 R17, RZ, RZ, R14 ;  /* 0x000000ffff117224 */ /* 0x000fc400078e000e */
[C---:B------:R-:W-:Y:S02]  /*3b70*/  IMAD R10, R0.reuse, R7, R10 ;  /* 0x00000007000a7224 */ /* 0x040fe400078e020a */
[----:B------:R-:W-:Y:S01]  /*3b80*/  @!P6 IMAD.MOV R17, RZ, RZ, -R17 ;  /* 0x000000ffff11e224 */ /* 0x000fe200078e0a11 */
[C---:B------:R-:W-:Y:S01]  /*3b90*/  ISETP.GT.U32.AND P6, PT, R0.reuse, R9, PT ;  /* 0x000000090000720c */ /* 0x040fe20003fc4070 */
[----:B------:R-:W-:Y:S01]  /*3ba0*/  @!P0 IMAD.MOV R5, RZ, RZ, -R5 ;  /* 0x000000ffff058224 */ /* 0x000fe200078e0a05 */
[----:B------:R-:W-:Y:S01]  /*3bb0*/  ISETP.GT.U32.AND P5, PT, R0, R10, PT ;  /* 0x0000000a0000720c */ /* 0x000fe20003fa4070 */
[----:B------:R-:W-:Y:S01]  /*3bc0*/  @!P3 IMAD.IADD R8, R8, 0x1, -R0 ;  /* 0x000000010808b824 */ /* 0x000fe200078e0a00 */
[----:B------:R-:W-:Y:S01]  /*3bd0*/  ISETP.GE.AND P0, PT, R16, RZ, PT ;  /* 0x000000ff1000720c */ /* 0x000fe20003f06270 */
[C---:B------:R-:W-:Y:S01]  /*3be0*/  VIADD R13, R6.reuse, 0x1c6 ;  /* 0x000001c6060d7836 */ /* 0x040fe20000000000 */
[----:B------:R-:W-:Y:S01]  /*3bf0*/  IABS R16, R16 ;  /* 0x0000001000107213 */ /* 0x000fe20000000000 */
[----:B------:R0:W-:Y:S01]  /*3c00*/  STL [R1+0xc0], R5 ;  /* 0x0000c00501007387 */ /* 0x0001e20000100800 */
[----:B------:R-:W-:-:S02]  /*3c10*/  VIADD R7, R6, 0x1c2 ;  /* 0x000001c206077836 */ /* 0x000fc40000000000 */
[----:B------:R-:W-:Y:S01]  /*3c20*/  ISETP.GE.AND P3, PT, R13, RZ, PT ;  /* 0x000000ff0d00720c */ /* 0x000fe20003f66270 */
[----:B------:R-:W-:Y:S01]  /*3c30*/  IMAD.HI.U32 R11, R12, R16, RZ ;  /* 0x000000100c0b7227 */ /* 0x000fe200078e00ff */
[----:B------:R-:W-:Y:S01]  /*3c40*/  IABS R13, R13 ;  /* 0x0000000d000d7213 */ /* 0x000fe20000000000 */
[----:B------:R1:W-:Y:S01]  /*3c50*/  STL [R1+0x100], R17 ;  /* 0x0001001101007387 */ /* 0x0003e20000100800 */
[----:B------:R-:W-:Y:S01]  /*3c60*/  IABS R14, R7 ;  /* 0x00000007000e7213 */ /* 0x000fe20000000000 */
[----:B------:R-:W-:Y:S02]  /*3c70*/  @!P5 IMAD.IADD R10, R10, 0x1, -R0 ;  /* 0x000000010a0ad824 */ /* 0x000fe400078e0a00 */
[----:B0-----:R-:W-:Y:S02]  /*3c80*/  IMAD.MOV.U32 R5, RZ, RZ, R8 ;  /* 0x000000ffff057224 */ /* 0x001fe400078e0008 */
[----:B------:R-:W-:Y:S01]  /*3c90*/  IMAD.MOV R11, RZ, RZ, -R11 ;  /* 0x000000ffff0b7224 */ /* 0x000fe200078e0a0b */
[C---:B------:R-:W-:Y:S01]  /*3ca0*/  ISETP.GT.U32.AND P5, PT, R0.reuse, R10, PT ;  /* 0x0000000a0000720c */ /* 0x040fe20003fa4070 */
[----:B------:R-:W-:Y:S01]  /*3cb0*/  @!P1 IMAD.MOV R5, RZ, RZ, -R5 ;  /* 0x000000ffff059224 */ /* 0x000fe200078e0a05 */
[----:B------:R-:W-:Y:S01]  /*3cc0*/  ISETP.GE.AND P1, PT, R15, RZ, PT ;  /* 0x000000ff0f00720c */ /* 0x000fe20003f26270 */
[----:B------:R-:W-:Y:S01]  /*3cd0*/  @!P6 IMAD.IADD R9, R9, 0x1, -R0 ;  /* 0x000000010909e824 */ /* 0x000fe200078e0a00 */
[----:B------:R-:W-:Y:S01]  /*3ce0*/  IABS R15, R15 ;  /* 0x0000000f000f7213 */ /* 0x000fe20000000000 */
[----:B------:R-:W-:Y:S01]  /*3cf0*/  IMAD R16, R0, R11, R16 ;  /* 0x0000000b00107224 */ /* 0x000fe200078e0210 */
[----:B------:R0:W-:Y:S01]  /*3d00*/  STL [R1+0x108], R5 ;  /* 0x0001080501007387 */ /* 0x0001e20000100800 */
[----:B------:R-:W-:Y:S01]  /*3d10*/  IMAD.HI.U32 R8, R12, R13, RZ ;  /* 0x0000000d0c087227 */ /* 0x000fe200078e00ff */
[----:B------:R-:W-:-:S03]  /*3d20*/  ISETP.GT.U32.AND P6, PT, R0, R9, PT ;  /* 0x000000090000720c */ /* 0x000fc60003fc4070 */
[----:B-1----:R-:W-:-:S04]  /*3d30*/  IMAD.HI.U32 R17, R12, R15, RZ ;  /* 0x0000000f0c117227 */ /* 0x002fc800078e00ff */
[----:B------:R-:W-:Y:S01]  /*3d40*/  @!P5 IMAD.IADD R10, R10, 0x1, -R0 ;  /* 0x000000010a0ad824 */ /* 0x000fe200078e0a00 */
[----:B------:R-:W-:Y:S01]  /*3d50*/  ISETP.GT.U32.AND P5, PT, R0, R16, PT ;  /* 0x000000100000720c */ /* 0x000fe20003fa4070 */
[----:B------:R-:W-:-:S04]  /*3d60*/  IMAD.HI.U32 R11, R12, R14, RZ ;  /* 0x0000000e0c0b7227 */ /* 0x000fc800078e00ff */
[----:B------:R-:W-:Y:S02]  /*3d70*/  IMAD.MOV R17, RZ, RZ, -R17 ;  /* 0x000000ffff117224 */ /* 0x000fe400078e0a11 */
[----:B------:R-:W-:Y:S02]  /*3d80*/  IMAD.MOV R8, RZ, RZ, -R8 ;  /* 0x000000ffff087224 */ /* 0x000fe400078e0a08 */
[----:B------:R-:W-:Y:S02]  /*3d90*/  IMAD.MOV R11, RZ, RZ, -R11 ;  /* 0x000000ffff0b7224 */ /* 0x000fe400078e0a0b */
[C---:B------:R-:W-:Y:S02]  /*3da0*/  IMAD R15, R0.reuse, R17, R15 ;  /* 0x00000011000f7224 */ /* 0x040fe400078e020f */
[----:B------:R-:W-:Y:S01]  /*3db0*/  IMAD R13, R0, R8, R13 ;  /* 0x00000008000d7224 */ /* 0x000fe200078e020d */
[----:B------:R-:W-:Y:S01]  /*3dc0*/  IABS R8, R22 ;  /* 0x0000001600087213 */ /* 0x000fe20000000000 */
[----:B0-----:R-:W-:-:S02]  /*3dd0*/  IMAD.MOV.U32 R5, RZ, RZ, R10 ;  /* 0x000000ffff057224 */ /* 0x001fc400078e000a */
[C---:B------:R-:W-:Y:S02]  /*3de0*/  IMAD R14, R0.reuse, R11, R14 ;  /* 0x0000000b000e7224 */ /* 0x040fe400078e020e */
[--C-:B------:R-:W-:Y:S01]  /*3df0*/  @!P6 IMAD.IADD R9, R9, 0x1, -R0.reuse ;  /* 0x000000010909e824 */ /* 0x100fe200078e0a00 */
[C---:B------:R-:W-:Y:S01]  /*3e00*/  ISETP.GT.U32.AND P6, PT, R0.reuse, R15, PT ;  /* 0x0000000f0000720c */ /* 0x040fe20003fc4070 */
[----:B------:R-:W-:Y:S01]  /*3e10*/  @!P4 IMAD.MOV R5, RZ, RZ, -R5 ;  /* 0x000000ffff05c224 */ /* 0x000fe200078e0a05 */
[----:B------:R-:W-:Y:S01]  /*3e20*/  ISETP.GT.U32.AND P4, PT, R0, R13, PT ;  /* 0x0000000d0000720c */ /* 0x000fe20003f84070 */
[----:B------:R-:W-:Y:S01]  /*3e30*/  @!P5 IMAD.IADD R16, R16, 0x1, -R0 ;  /* 0x000000011010d824 */ /* 0x000fe200078e0a00 */
[----:B------:R-:W-:Y:S01]  /*3e40*/  ISETP.GT.U32.AND P5, PT, R0, R14, PT ;  /* 0x0000000e0000720c */ /* 0x000fe20003fa4070 */
[----:B------:R-:W-:Y:S01]  /*3e50*/  IMAD.HI.U32 R10, R12, R8, RZ ;  /* 0x000000080c0a7227 */ /* 0x000fe200078e00ff */
[----:B------:R0:W-:Y:S03]  /*3e60*/  STL [R1+0x110], R5 ;  /* 0x0001100501007387 */ /* 0x0001e60000100800 */
[----:B------:R-:W-:-:S02]  /*3e70*/  IMAD.MOV R10, RZ, RZ, -R10 ;  /* 0x000000ffff0a7224 */ /* 0x000fc400078e0a0a */
[----:B------:R-:W-:Y:S02]  /*3e80*/  VIADD R11, R6, 0x1bc ;  /* 0x000001bc060b7836 */ /* 0x000fe40000000000 */
[--C-:B------:R-:W-:Y:S02]  /*3e90*/  @!P6 IMAD.IADD R15, R15, 0x1, -R0.reuse ;  /* 0x000000010f0fe824 */ /* 0x100fe400078e0a00 */
[--C-:B------:R-:W-:Y:S01]  /*3ea0*/  @!P4 IMAD.IADD R13, R13, 0x1, -R0.reuse ;  /* 0x000000010d0dc824 */ /* 0x100fe200078e0a00 */
[----:B------:R-:W-:Y:S01]  /*3eb0*/  ISETP.GT.U32.AND P4, PT, R0, R16, PT ;  /* 0x000000100000720c */ /* 0x000fe20003f84070 */
[----:B------:R-:W-:Y:S01]  /*3ec0*/  @!P5 IMAD.IADD R14, R14, 0x1, -R0 ;  /* 0x000000010e0ed824 */ /* 0x000fe200078e0a00 */
[C---:B------:R-:W-:Y:S01]  /*3ed0*/  ISETP.GT.U32.AND P5, PT, R0.reuse, R15, PT ;  /* 0x0000000f0000720c */ /* 0x040fe20003fa4070 */
[----:B0-----:R-:W-:Y:S01]  /*3ee0*/  IMAD.MOV.U32 R5, RZ, RZ, R9 ;  /* 0x000000ffff057224 */ /* 0x001fe200078e0009 */
[----:B------:R-:W-:Y:S01]  /*3ef0*/  ISETP.GT.U32.AND P6, PT, R0, R13, PT ;  /* 0x0000000d0000720c */ /* 0x000fe20003fc4070 */
[----:B------:R-:W-:Y:S01]  /*3f00*/  IMAD.HI.U32 R9, R12, R18, RZ ;  /* 0x000000120c097227 */ /* 0x000fe200078e00ff */
[----:B------:R-:W-:-:S03]  /*3f10*/  IABS R21, R11 ;  /* 0x0000000b00157213 */ /* 0x000fc60000000000 */
[----:B------:R-:W-:Y:S02]  /*3f20*/  IMAD.MOV R9, RZ, RZ, -R9 ;  /* 0x000000ffff097224 */ /* 0x000fe400078e0a09 */
[----:B------:R-:W-:Y:S01]  /*3f30*/  @!P2 IMAD.MOV R5, RZ, RZ, -R5 ;  /* 0x000000ffff05a224 */ /* 0x000fe200078e0a05 */
[C---:B------:R-:W-:Y:S01]  /*3f40*/  ISETP.GT.U32.AND P2, PT, R0.reuse, R14, PT ;  /* 0x0000000e0000720c */ /* 0x040fe20003f44070 */
[C---:B------:R-:W-:Y:S02]  /*3f50*/  IMAD R8, R0.reuse, R10, R8 ;  /* 0x0000000a00087224 */ /* 0x040fe400078e0208 */
[----:B------:R-:W-:Y:S01]  /*3f60*/  IMAD R18, R0, R9, R18 ;  /* 0x0000000900127224 */ /* 0x000fe200078e0212 */
[----:B------:R0:W-:Y:S01]  /*3f70*/  STL [R1+0x118], R5 ;  /* 0x0001180501007387 */ /* 0x0001e20000100800 */
[--C-:B------:R-:W-:Y:S01]  /*3f80*/  @!P4 IMAD.IADD R16, R16, 0x1, -R0.reuse ;  /* 0x000000011010c824 */ /* 0x100fe200078e0a00 */
[C---:B------:R-:W-:Y:S01]  /*3f90*/  ISETP.GT.U32.AND P4, PT, R0.reuse, R8, PT ;  /* 0x000000080000720c */ /* 0x040fe20003f84070 */
[----:B------:R-:W-:Y:S01]  /*3fa0*/  @!P5 IMAD.IADD R15, R15, 0x1, -R0 ;  /* 0x000000010f0fd824 */ /* 0x000fe200078e0a00 */
[----:B------:R-:W-:Y:S01]  /*3fb0*/  ISETP.GT.U32.AND P5, PT, R0, R18, PT ;  /* 0x000000120000720c */ /* 0x000fe20003fa4070 */
[----:B------:R-:W-:-:S02]  /*3fc0*/  VIADD R9, R6, 0x1b8 ;  /* 0x000001b806097836 */ /* 0x000fc40000000000 */
[----:B------:R-:W-:Y:S02]  /*3fd0*/  VIADD R10, R6, 0x1ba ;  /* 0x000001ba060a7836 */ /* 0x000fe40000000000 */
[--C-:B------:R-:W-:Y:S01]  /*3fe0*/  @!P2 IMAD.IADD R14, R14, 0x1, -R0.reuse ;  /* 0x000000010e0ea824 */ /* 0x100fe200078e0a00 */
[----:B------:R-:W-:Y:S01]  /*3ff0*/  ISETP.GE.AND P2, PT, R22, RZ, PT ;  /* 0x000000ff1600720c */ /* 0x000fe20003f46270 */
[--C-:B------:R-:W-:Y:S01]  /*4000*/  @!P6 IMAD.IADD R13, R13, 0x1, -R0.reuse ;  /* 0x000000010d0de824 */ /* 0x100fe200078e0a00 */
[----:B------:R-:W-:Y:S01]  /*4010*/  IABS R22, R9 ;  /* 0x0000000900167213 */ /* 0x000fe20000000000 */
[----:B------:R-:W-:Y:S01]  /*4020*/  IMAD.HI.U32 R17, R12, R21, RZ ;  /* 0x000000150c117227 */ /* 0x000fe200078e00ff */
[----:B------:R-:W-:Y:S02]  /*4030*/  IABS R20, R10 ;  /* 0x0000000a00147213 */ /* 0x000fe40000000000 */
[----:B------:R-:W-:Y:S01]  /*4040*/  ISETP.GE.AND P6, PT, R7, RZ, PT ;  /* 0x000000ff0700720c */ /* 0x000fe20003fc6270 */
[--C-:B------:R-:W-:Y:S01]  /*4050*/  @!P4 IMAD.IADD R8, R8, 0x1, -R0.reuse ;  /* 0x000000010808c824 */ /* 0x100fe200078e0a00 */
[----:B------:R-:W-:Y:S01]  /*4060*/  ISETP.GE.AND P4, PT, R19, RZ, PT ;  /* 0x000000ff1300720c */ /* 0x000fe20003f86270 */
[----:B------:R-:W-:-:S02]  /*4070*/  @!P5 IMAD.IADD R18, R18, 0x1, -R0 ;  /* 0x000000011212d824 */ /* 0x000fc400078e0a00 */
[----:B------:R-:W-:Y:S02]  /*4080*/  IMAD.MOV.U32 R19, RZ, RZ, R22 ;  /* 0x000000ffff137224 */ /* 0x000fe400078e0016 */
[----:B------:R-:W-:Y:S01]  /*4090*/  IMAD.MOV.U32 R23, RZ, RZ, R16 ;  /* 0x000000ffff177224 */ /* 0x000fe200078e0010 */
[----:B------:R-:W-:Y:S01]  /*40a0*/  ISETP.GT.U32.AND P5, PT, R0, R18, PT ;  /* 0x000000120000720c */ /* 0x000fe20003fa4070 */
[----:B------:R-:W-:-:S04]  /*40b0*/  IMAD.HI.U32 R16, R12, R19, RZ ;  /* 0x000000130c107227 */ /* 0x000fc800078e00ff */
[----:B------:R-:W-:Y:S02]  /*40c0*/  IMAD.MOV R17, RZ, RZ, -R17 ;  /* 0x000000ffff117224 */ /* 0x000fe400078e0a11 */
[----:B0-----:R-:W-:Y:S02]  /*40d0*/  IMAD.MOV.U32 R5, RZ, RZ, R13 ;  /* 0x000000ffff057224 */ /* 0x001fe400078e000d */
[----:B------:R-:W-:Y:S02]  /*40e0*/  IMAD.MOV R13, RZ, RZ, -R16 ;  /* 0x000000ffff0d7224 */ /* 0x000fe400078e0a10 */
[----:B------:R-:W-:Y:S01]  /*40f0*/  @!P0 IMAD.MOV R23, RZ, RZ, -R23 ;  /* 0x000000ffff178224 */ /* 0x000fe200078e0a17 */
[C---:B------:R-:W-:Y:S01]  /*4100*/  ISETP.GT.U32.AND P0, PT, R0.reuse, R8, PT ;  /* 0x000000080000720c */ /* 0x040fe20003f04070 */
[C---:B------:R-:W-:Y:S02]  /*4110*/  IMAD R21, R0.reuse, R17, R21 ;  /* 0x0000001100157224 */ /* 0x040fe400078e0215 */
[----:B------:R-:W-:Y:S01]  /*4120*/  IMAD R19, R0, R13, R19 ;  /* 0x0000000d00137224 */ /* 0x000fe200078e0213 */
[----:B------:R-:W-:Y:S01]  /*4130*/  STL [R1+0x154], R23 ;  /* 0x0001541701007387 */ /* 0x000fe20000100800 */
[----:B------:R-:W-:-:S04]  /*4140*/  IMAD.HI.U32 R7, R12, R20, RZ ;  /* 0x000000140c077227 */ /* 0x000fc800078e00ff */
[----:B------:R-:W-:Y:S01]  /*4150*/  @!P3 IMAD.MOV R5, RZ, RZ, -R5 ;  /* 0x000000ffff05b224 */ /* 0x000fe200078e0a05 */
[----:B------:R-:W-:Y:S01]  /*4160*/  ISETP.GT.U32.AND P3, PT, R0, R21, PT ;  /* 0x000000150000720c */ /* 0x000fe20003f64070 */
[--C-:B------:R-:W-:Y:S01]  /*4170*/  @!P5 IMAD.IADD R18, R18, 0x1, -R0.reuse ;  /* 0x000000011212d824 */ /* 0x100fe200078e0a00 */
[----:B------:R-:W-:Y:S01]  /*4180*/  ISETP.GT.U32.AND P5, PT, R0, R19, PT ;  /* 0x000000130000720c */ /* 0x000fe20003fa4070 */
[----:B------:R-:W-:Y:S01]  /*4190*/  IMAD.MOV R7, RZ, RZ, -R7 ;  /* 0x000000ffff077224 */ /* 0x000fe200078e0a07 */
[----:B------:R0:W-:Y:S01]  /*41a0*/  STL [R1+0x158], R5 ;  /* 0x0001580501007387 */ /* 0x0001e20000100800 */
[----:B------:R-:W-:Y:S01]  /*41b0*/  @!P0 IMAD.IADD R8, R8, 0x1, -R0 ;  /* 0x0000000108088824 */ /* 0x000fe200078e0a00 */
[----:B------:R-:W-:Y:S01]  /*41c0*/  ISETP.GE.AND P0, PT, R10, RZ, PT ;  /* 0x000000ff0a00720c */ /* 0x000fe20003f06270 */
[----:B------:R-:W-:Y:S02]  /*41d0*/  IMAD R20, R0, R7, R20 ;  /* 0x0000000700147224 */ /* 0x000fe400078e0214 */
[----:B------:R-:W-:-:S02]  /*41e0*/  VIADD R10, R6, 0x1b4 ;  /* 0x000001b4060a7836 */ /* 0x000fc40000000000 */
[----:B------:R-:W-:Y:S02]  /*41f0*/  VIADD R7, R6, 0x1b6 ;  /* 0x000001b606077836 */ /* 0x000fe40000000000 */
[----:B------:R-:W-:Y:S01]  /*4200*/  @!P3 IMAD.IADD R21, R21, 0x1, -R0 ;  /* 0x000000011515b824 */ /* 0x000fe200078e0a00 */
[----:B------:R-:W-:Y:S01]  /*4210*/  ISETP.GE.AND P3, PT, R9, RZ, PT ;  /* 0x000000ff0900720c */ /* 0x000fe20003f66270 */
[----:B0-----:R-:W-:Y:S01]  /*4220*/  IMAD.MOV.U32 R5, RZ, RZ, R14 ;  /* 0x000000ffff057224 */ /* 0x001fe200078e000e */
[----:B------:R-:W-:Y:S01]  /*4230*/  IABS R9, R10 ;  /* 0x0000000a00097213 */ /* 0x000fe20000000000 */
[----:B------:R-:W-:Y:S01]  /*4240*/  @!P5 IMAD.IADD R19, R19, 0x1, -R0 ;  /* 0x000000011313d824 */ /* 0x000fe200078e0a00 */
[----:B------:R-:W-:Y:S01]  /*4250*/  IABS R16, R7 ;  /* 0x0000000700107213 */ /* 0x000fe20000000000 */
[----:B------:R-:W-:Y:S01]  /*4260*/  @!P6 IMAD.MOV R5, RZ, RZ, -R5 ;  /* 0x000000ffff05e224 */ /* 0x000fe200078e0a05 */
[----:B------:R-:W-:Y:S01]  /*4270*/  ISETP.GT.U32.AND P6, PT, R0, R20, PT ;  /* 0x000000140000720c */ /* 0x000fe20003fc4070 */
[----:B------:R-:W-:Y:S01]  /*4280*/  @!P1 IMAD.MOV R15, RZ, RZ, -R15 ;  /* 0x000000ffff0f9224 */ /* 0x000fe200078e0a0f */
[----:B------:R-:W-:Y:S01]  /*4290*/  ISETP.GE.AND P1, PT, R11, RZ, PT ;  /* 0x000000ff0b00720c */ /* 0x000fe20003f26270 */
[----:B------:R-:W-:Y:S01]  /*42a0*/  IMAD.HI.U32 R11, R12, R9, RZ ;  /* 0x000000090c0b7227 */ /* 0x000fe200078e00ff */
[----:B------:R-:W-:-:S02]  /*42b0*/  ISETP.GT.U32.AND P5, PT, R0, R19, PT ;  /* 0x000000130000720c */ /* 0x000fc40003fa4070 */
[----:B------:R-:W-:Y:S01]  /*42c0*/  STL [R1+0x15c], R15 ;  /* 0x00015c0f01007387 */ /* 0x000fe20000100800 */
[----:B------:R-:W-:Y:S02]  /*42d0*/  IMAD.MOV R11, RZ, RZ, -R11 ;  /* 0x000000ffff0b7224 */ /* 0x000fe400078e0a0b */
[----:B------:R-:W-:Y:S01]  /*42e0*/  IMAD.HI.U32 R13, R12, R16, RZ ;  /* 0x000000100c0d7227 */ /* 0x000fe200078e00ff */
[----:B------:R0:W-:Y:S03]  /*42f0*/  STL [R1+0x160], R5 ;  /* 0x0001600501007387 */ /* 0x0001e60000100800 */
[----:B------:R-:W-:Y:S01]  /*4300*/  @!P6 IMAD.IADD R20, R20, 0x1, -R0 ;  /* 0x000000011414e824 */ /* 0x000fe200078e0a00 */
[C---:B------:R-:W-:Y:S01]  /*4310*/  ISETP.GT.U32.AND P6, PT, R0.reuse, R21, PT ;  /* 0x000000150000720c */ /* 0x040fe20003fc4070 */
[----:B------:R-:W-:Y:S02]  /*4320*/  IMAD R9, R0, R11, R9 ;  /* 0x0000000b00097224 */ /* 0x000fe400078e0209 */
[----:B------:R-:W-:-:S02]  /*4330*/  IMAD.MOV R13, RZ, RZ, -R13 ;  /* 0x000000ffff0d7224 */ /* 0x000fc400078e0a0d */
[----:B------:R-:W-:Y:S01]  /*4340*/  @!P5 IMAD.IADD R19, R19, 0x1, -R0 ;  /* 0x000000011313d824 */ /* 0x000fe200078e0a00 */
[C---:B------:R-:W-:Y:S01]  /*4350*/  ISETP.GT.U32.AND P5, PT, R0.reuse, R9, PT ;  /* 0x000000090000720c */ /* 0x040fe20003fa4070 */
[----:B------:R-:W-:Y:S02]  /*4360*/  IMAD R16, R0, R13, R16 ;  /* 0x0000000d00107224 */ /* 0x000fe400078e0210 */
[----:B0-----:R-:W-:Y:S02]  /*4370*/  IMAD.MOV.U32 R5, RZ, RZ, R8 ;  /* 0x000000ffff057224 */ /* 0x001fe400078e0008 */
[----:B------:R-:W-:Y:S02]  /*4380*/  VIADD R11, R6, 0x1ae ;  /* 0x000001ae060b7836 */ /* 0x000fe40000000000 */
[--C-:B------:R-:W-:Y:S01]  /*4390*/  @!P6 IMAD.IADD R21, R21, 0x1, -R0.reuse ;  /* 0x000000011515e824 */ /* 0x100fe200078e0a00 */
[C---:B------:R-:W-:Y:S01]  /*43a0*/  ISETP.GT.U32.AND P6, PT, R0.reuse, R16, PT ;  /* 0x000000100000720c */ /* 0x040fe20003fc4070 */
[----:B------:R-:W-:Y:S01]  /*43b0*/  @!P2 IMAD.MOV R5, RZ, RZ, -R5 ;  /* 0x000000ffff05a224 */ /* 0x000fe200078e0a05 */
[----:B------:R-:W-:Y:S01]  /*43c0*/  ISETP.GT.U32.AND P2, PT, R0, R20, PT ;  /* 0x000000140000720c */ /* 0x000fe20003f44070 */
[C---:B------:R-:W-:Y:S01]  /*43d0*/  VIADD R14, R6.reuse, 0x1b2 ;  /* 0x000001b2060e7836 */ /* 0x040fe20000000000 */
[----:B------:R-:W-:Y:S01]  /*43e0*/  IABS R15, R11 ;  /* 0x0000000b000f7213 */ /* 0x000fe20000000000 */
[----:B------:R-:W-:Y:S01]  /*43f0*/  @!P5 IMAD.IADD R9, R9, 0x1, -R0 ;  /* 0x000000010909d824 */ /* 0x000fe200078e0a00 */
[----:B------:R0:W-:Y:S01]  /*4400*/  STL [R1+0x164], R5 ;  /* 0x0001640501007387 */ /* 0x0001e20000100800 */
[----:B------:R-:W-:Y:S01]  /*4410*/  VIADD R8, R6, 0x1b0 ;  /* 0x000001b006087836 */ /* 0x000fe20000000000 */
[----:B------:R-:W-:Y:S01]  /*4420*/  IABS R17, R14 ;  /* 0x0000000e00117213 */ /* 0x000fe20000000000 */
[----:B------:R-:W-:Y:S01]  /*4430*/  IMAD.MOV.U32 R23, RZ, RZ, R18 ;  /* 0x000000ffff177224 */ /* 0x000fe200078e0012 */
[----:B------:R-:W-:Y:S01]  /*4440*/  ISETP.GT.U32.AND P5, PT, R0, R9, PT ;  /* 0x000000090000720c */ /* 0x000fe20003fa4070 */
[----:B------:R-:W-:Y:S01]  /*4450*/  IMAD.HI.U32 R18, R12, R15, RZ ;  /* 0x0000000f0c127227 */ /* 0x000fe200078e00ff */
[----:B------:R-:W-:-:S03]  /*4460*/  IABS R13, R8 ;  /* 0x00000008000d7213 */ /* 0x000fc60000000000 */
[--C-:B------:R-:W-:Y:S01]  /*4470*/  @!P6 IMAD.IADD R16, R16, 0x1, -R0.reuse ;  /* 0x000000011010e824 */ /* 0x100fe200078e0a00 */
[----:B------:R-:W-:Y:S01]  /*4480*/  ISETP.GE.AND P6, PT, R10, RZ, PT ;  /* 0x000000ff0a00720c */ /* 0x000fe20003fc6270 */
[----:B0-----:R-:W-:Y:S02]  /*4490*/  IMAD.MOV.U32 R5, RZ, RZ, R21 ;  /* 0x000000ffff057224 */ /* 0x001fe400078e0015 */
[----:B------:R-:W-:Y:S01]  /*44a0*/  @!P2 IMAD.IADD R20, R20, 0x1, -R0 ;  /* 0x000000011414a824 */ /* 0x000fe200078e0a00 */
[----:B------:R-:W-:Y:S01]  /*44b0*/  ISETP.GE.AND P2, PT, R7, RZ, PT ;  /* 0x000000ff0700720c */ /* 0x000fe20003f46270 */
[----:B------:R-:W-:-:S04]  /*44c0*/  IMAD.HI.U32 R22, R12, R17, RZ ;  /* 0x000000110c167227 */ /* 0x000fc800078e00ff */
[----:B------:R-:W-:Y:S01]  /*44d0*/  @!P4 IMAD.MOV R23, RZ, RZ, -R23 ;  /* 0x000000ffff17c224 */ /* 0x000fe200078e0a17 */
[----:B------:R-:W-:Y:S01]  /*44e0*/  ISETP.GT.U32.AND P4, PT, R0, R16, PT ;  /* 0x000000100000720c */ /* 0x000fe20003f84070 */
[----:B------:R-:W-:Y:S02]  /*44f0*/  IMAD.MOV R18, RZ, RZ, -R18 ;  /* 0x000000ffff127224 */ /* 0x000fe400078e0a12 */
[----:B------:R-:W-:Y:S01]  /*4500*/  @!P1 IMAD.MOV R5, RZ, RZ, -R5 ;  /* 0x000000ffff059224 */ /* 0x000fe200078e0a05 */
[----:B------:R-:W-:Y:S01]  /*4510*/  STL [R1+0x168], R23 ;  /* 0x0001681701007387 */ /* 0x000fe20000100800 */
[----:B------:R-:W-:Y:S02]  /*4520*/  IMAD.MOV R22, RZ, RZ, -R22 ;  /* 0x000000ffff167224 */ /* 0x000fe400078e0a16 */
[----:B------:R-:W-:Y:S01]  /*4530*/  @!P0 IMAD.MOV R20, RZ, RZ, -R20 ;  /* 0x000000ffff148224 */ /* 0x000fe200078e0a14 */
[----:B------:R-:W-:Y:S01]  /*4540*/  ISETP.GE.AND P0, PT, R14, RZ, PT ;  /* 0x000000ff0e00720c */ /* 0x000fe20003f06270 */
[----:B------:R-:W-:Y:S01]  /*4550*/  IMAD.HI.U32 R7, R12, R13, RZ ;  /* 0x0000000d0c077227 */ /* 0x000fe200078e00ff */
[----:B------:R0:W-:Y:S03]  /*4560*/  STL [R1+0x16c], R5 ;  /* 0x00016c0501007387 */ /* 0x0001e60000100800 */
[C---:B------:R-:W-:Y:S01]  /*4570*/  IMAD R14, R0.reuse, R18, R15 ;  /* 0x00000012000e7224 */ /* 0x040fe200078e020f */
[----:B------:R-:W-:Y:S01]  /*4580*/  STL [R1+0x174], R20 ;  /* 0x0001741401007387 */ /* 0x000fe20000100800 */
[----:B------:R-:W-:-:S02]  /*4590*/  IMAD R17, R0, R22, R17 ;  /* 0x0000001600117224 */ /* 0x000fc400078e0211 */
[----:B------:R-:W-:Y:S02]  /*45a0*/  IMAD.MOV R7, RZ, RZ, -R7 ;  /* 0x000000ffff077224 */ /* 0x000fe400078e0a07 */
[--C-:B------:R-:W-:Y:S01]  /*45b0*/  @!P5 IMAD.IADD R9, R9, 0x1, -R0.reuse ;  /* 0x000000010909d824 */ /* 0x100fe200078e0a00 */
[C---:B------:R-:W-:Y:S01]  /*45c0*/  ISETP.GT.U32.AND P5, PT, R0.reuse, R14, PT ;  /* 0x0000000e0000720c */ /* 0x040fe20003fa4070 */
[----:B0-----:R-:W-:Y:S01]  /*45d0*/  IMAD.MOV.U32 R5, RZ, RZ, R19 ;  /* 0x000000ffff057224 */ /* 0x001fe200078e0013 */
[C---:B------:R-:W-:Y:S01]  /*45e0*/  ISETP.GT.U32.AND P1, PT, R0.reuse, R17, PT ;  /* 0x000000110000720c */ /* 0x040fe20003f24070 */
[----:B------:R-:W-:Y:S02]  /*45f0*/  IMAD R13, R0, R7, R13 ;  /* 0x00000007000d7224 */ /* 0x000fe400078e020d */
[----:B------:R-:W-:Y:S02]  /*4600*/  @!P3 IMAD.MOV R5, RZ, RZ, -R5 ;  /* 0x000000ffff05b224 */ /* 0x000fe400078e0a05 */
[----:B------:R-:W-:Y:S01]  /*4610*/  @!P4 IMAD.IADD R16, R16, 0x1, -R0 ;  /* 0x000000011010c824 */ /* 0x000fe200078e0a00 */
[----:B------:R-:W-:Y:S01]  /*4620*/  ISETP.GT.U32.AND P3, PT, R0, R13, PT ;  /* 0x0000000d0000720c */ /* 0x000fe20003f64070 */
[----:B------:R-:W-:Y:S01]  /*4630*/  VIADD R10, R6, 0x1ac ;  /* 0x000001ac060a7836 */ /* 0x000fe20000000000 */
[----:B------:R0:W-:Y:S01]  /*4640*/  STL [R1+0x178], R5 ;  /* 0x0001780501007387 */ /* 0x0001e20000100800 */
[----:B------:R-:W-:Y:S01]  /*4650*/  ISETP.GE.AND P4, PT, R8, RZ, PT ;  /* 0x000000ff0800720c */ /* 0x000fe20003f86270 */
[----:B------:R-:W-:-:S02]  /*4660*/  VIADD R8, R6, 0x1aa ;  /* 0x000001aa06087836 */ /* 0x000fc40000000000 */
[--C-:B------:R-:W-:Y:S01]  /*4670*/  @!P5 IMAD.IADD R14, R14, 0x1, -R0.reuse ;  /* 0x000000010e0ed824 */ /* 0x100fe200078e0a00 */
[----:B------:R-:W-:Y:S01]  /*4680*/  IABS R7, R10 ;  /* 0x0000000a00077213 */ /* 0x000fe20000000000 */
[----:B------:R-:W-:Y:S01]  /*4690*/  @!P1 IMAD.IADD R17, R17, 0x1, -R0 ;  /* 0x0000000111119824 */ /* 0x000fe200078e0a00 */
[----:B------:R-:W-:Y:S01]  /*46a0*/  ISETP.GE.AND P1, PT, R11, RZ, PT ;  /* 0x000000ff0b00720c */ /* 0x000fe20003f26270 */
[----:B------:R-:W-:Y:S01]  /*46b0*/  VIADD R11, R6, 0x1a8 ;  /* 0x000001a8060b7836 */ /* 0x000fe20000000000 */
[----:B------:R-:W-:Y:S01]  /*46c0*/  ISETP.GT.U32.AND P5, PT, R0, R14, PT ;  /* 0x0000000e0000720c */ /* 0x000fe20003fa4070 */
[----:B0-----:R-:W-:Y:S01]  /*46d0*/  IMAD.MOV.U32 R5, RZ, RZ, R16 ;  /* 0x000000ffff057224 */ /* 0x001fe200078e0010 */
[----:B------:R-:W-:Y:S01]  /*46e0*/  IABS R16, R8 ;  /* 0x0000000800107213 */ /* 0x000fe20000000000 */
[----:B------:R-:W-:-:S04]  /*46f0*/  IMAD.HI.U32 R15, R12, R7, RZ ;  /* 0x000000070c0f7227 */ /* 0x000fc800078e00ff */
[----:B------:R-:W-:Y:S01]  /*4700*/  @!P2 IMAD.MOV R5, RZ, RZ, -R5 ;  /* 0x000000ffff05a224 */ /* 0x000fe200078e0a05 */
[----:B------:R-:W-:Y:S01]  /*4710*/  ISETP.GT.U32.AND P2, PT, R0, R17, PT ;  /* 0x000000110000720c */ /* 0x000fe20003f44070 */
[--C-:B------:R-:W-:Y:S02]  /*4720*/  @!P3 IMAD.IADD R13, R13, 0x1, -R0.reuse ;  /* 0x000000010d0db824 */ /* 0x100fe400078e0a00 */
[----:B------:R-:W-:Y:S01]  /*4730*/  IMAD.MOV R15, RZ, RZ, -R15 ;  /* 0x000000ffff0f7224 */ /* 0x000fe200078e0a0f */
[----:B------:R0:W-:Y:S01]  /*4740*/  STL [R1+0x17c], R5 ;  /* 0x00017c0501007387 */ /* 0x0001e20000100800 */
[----:B------:R-:W-:Y:S01]  /*4750*/  @!P5 IMAD.IADD R14, R14, 0x1, -R0 ;  /* 0x000000010e0ed824 */ /* 0x000fe200078e0a00 */
[C---:B------:R-:W-:Y:S01]  /*4760*/  ISETP.GT.U32.AND P3, PT, R0.reuse, R13, PT ;  /* 0x0000000d0000720c */ /* 0x040fe20003f64070 */
[----:B------:R-:W-:Y:S01]  /*4770*/  IMAD R7, R0, R15, R7 ;  /* 0x0000000f00077224 */ /* 0x000fe200078e0207 */
[----:B------:R-:W-:Y:S01]  /*4780*/  IABS R15, R11 ;  /* 0x0000000b000f7213 */ /* 0x000fe20000000000 */
[----:B------:R-:W-:-:S04]  /*4790*/  VIADD R22, R6, 0x182 ;  /* 0x0000018206167836 */ /* 0x000fc80000000000 */
[----:B------:R-:W-:Y:S01]  /*47a0*/  @!P2 IMAD.IADD R17, R17, 0x1, -R0 ;  /* 0x000000011111a824 */ /* 0x000fe200078e0a00 */
[----:B------:R-:W-:Y:S01]  /*47b0*/  ISETP.GT.U32.AND P2, PT, R0, R7, PT ;  /* 0x000000070000720c */ /* 0x000fe20003f44070 */
[----:B0-----:R-:W-:Y:S01]  /*47c0*/  IMAD.MOV.U32 R5, RZ, RZ, R9 ;  /* 0x000000ffff057224 */ /* 0x001fe200078e0009 */
[----:B------:R-:W-:Y:S01]  /*47d0*/  IABS R23, R22 ;  /* 0x0000001600177213 */ /* 0x000fe20000000000 */
[----:B------:R-:W-:-:S04]  /*47e0*/  IMAD.HI.U32 R9, R12, R16, RZ ;  /* 0x000000100c097227 */ /* 0x000fc800078e00ff */
[----:B------:R-:W-:Y:S02]  /*47f0*/  IMAD.MOV R9, RZ, RZ, -R9 ;  /* 0x000000ffff097224 */ /* 0x000fe400078e0a09 */
[----:B------:R-:W-:Y:S01]  /*4800*/  @!P3 IMAD.IADD R13, R13, 0x1, -R0 ;  /* 0x000000010d0db824 */ /* 0x000fe200078e0a00 */
[----:B------:R-:W-:Y:S01]  /*4810*/  ISETP.GE.AND P3, PT, R8, RZ, PT ;  /* 0x000000ff0800720c */ /* 0x000fe20003f66270 */
[----:B------:R-:W-:Y:S02]  /*4820*/  IMAD R16, R0, R9, R16 ;  /* 0x0000000900107224 */ /* 0x000fe400078e0210 */
[----:B------:R-:W-:Y:S01]  /*4830*/  @!P6 IMAD.MOV R5, RZ, RZ, -R5 ;  /* 0x000000ffff05e224 */ /* 0x000fe200078e0a05 */
[----:B------:R-:W-:Y:S01]  /*4840*/  ISETP.GE.AND P6, PT, R10, RZ, PT ;  /* 0x000000ff0a00720c */ /* 0x000fe20003fc6270 */
[----:B------:R-:W-:Y:S01]  /*4850*/  VIADD R8, R6, 0x1a6 ;  /* 0x000001a606087836 */ /* 0x000fe20000000000 */
[----:B------:R-:W-:Y:S01]  /*4860*/  ISETP.GT.U32.AND P5, PT, R0, R16, PT ;  /* 0x000000100000720c */ /* 0x000fe20003fa4070 */
[----:B------:R-:W-:Y:S01]  /*4870*/  IMAD.HI.U32 R19, R12, R15, RZ ;  /* 0x0000000f0c137227 */ /* 0x000fe200078e00ff */
[----:B------:R0:W-:Y:S02]  /*4880*/  STL [R1+0x180], R5 ;  /* 0x0001800501007387 */ /* 0x0001e40000100800 */
[----:B------:R-:W-:Y:S01]  /*4890*/  IABS R10, R8 ;  /* 0x00000008000a7213 */ /* 0x000fe20000000000 */
[----:B------:R-:W-:-:S02]  /*48a0*/  IMAD.MOV R19, RZ, RZ, -R19 ;  /* 0x000000ffff137224 */ /* 0x000fc400078e0a13 */
[--C-:B------:R-:W-:Y:S01]  /*48b0*/  @!P2 IMAD.IADD R7, R7, 0x1, -R0.reuse ;  /* 0x000000010707a824 */ /* 0x100fe200078e0a00 */
[----:B------:R-:W-:Y:S01]  /*48c0*/  ISETP.GE.AND P2, PT, R11, RZ, PT ;  /* 0x000000ff0b00720c */ /* 0x000fe20003f46270 */
[----:B------:R-:W-:Y:S02]  /*48d0*/  IMAD R15, R0, R19, R15 ;  /* 0x00000013000f7224 */ /* 0x000fe400078e020f */
[----:B------:R-:W-:Y:S02]  /*48e0*/  VIADD R9, R6, 0x1a4 ;  /* 0x000001a406097836 */ /* 0x000fe40000000000 */
[----:B------:R-:W-:Y:S02]  /*48f0*/  @!P5 IMAD.IADD R16, R16, 0x1, -R0 ;  /* 0x000000011010d824 */ /* 0x000fe400078e0a00 */
[----:B0-----:R-:W-:Y:S01]  /*4900*/  IMAD.MOV.U32 R5, RZ, RZ, R17 ;  /* 0x000000ffff057224 */ /* 0x001fe200078e0011 */
[----:B------:R-:W-:Y:S01]  /*4910*/  IABS R18, R9 ;  /* 0x0000000900127213 */ /* 0x000fe20000000000 */
[----:B------:R-:W-:Y:S01]  /*4920*/  IMAD.MOV.U32 R17, RZ, RZ, R13 ;  /* 0x000000ffff117224 */ /* 0x000fe200078e000d */
[C---:B------:R-:W-:Y:S01]  /*4930*/  ISETP.GT.U32.AND P5, PT, R0.reuse, R16, PT ;  /* 0x000000100000720c */ /* 0x040fe20003fa4070 */
[----:B------:R-:W-:Y:S01]  /*4940*/  @!P0 IMAD.MOV R5, RZ, RZ, -R5 ;  /* 0x000000ffff058224 */ /* 0x000fe200078e0a05 */
[----:B------:R-:W-:Y:S01]  /*4950*/  ISETP.GT.U32.AND P0, PT, R0, R7, PT ;  /* 0x000000070000720c */ /* 0x000fe20003f04070 */
[----:B------:R-:W-:-:S03]  /*4960*/  IMAD.HI.U32 R11, R12, R10, RZ ;  /* 0x0000000a0c0b7227 */ /* 0x000fc600078e00ff */
[----:B------:R0:W-:Y:S01]  /*4970*/  STL [R1+0x1a4], R5 ;  /* 0x0001a40501007387 */ /* 0x0001e20000100800 */
[----:B------:R-:W-:Y:S01]  /*4980*/  @!P4 IMAD.MOV R17, RZ, RZ, -R17 ;  /* 0x000000ffff11c224 */ /* 0x000fe200078e0a11 */
[----:B------:R-:W-:Y:S01]  /*4990*/  ISETP.GT.U32.AND P4, PT, R0, R15, PT ;  /* 0x0000000f0000720c */ /* 0x000fe20003f84070 */
[----:B------:R-:W-:Y:S02]  /*49a0*/  IMAD.MOV R11, RZ, RZ, -R11 ;  /* 0x000000ffff0b7224 */ /* 0x000fe400078e0a0b */
[----:B------:R-:W-:Y:S01]  /*49b0*/  IMAD.HI.U32 R13, R12, R18, RZ ;  /* 0x000000120c0d7227 */ /* 0x000fe200078e00ff */
[----:B------:R1:W-:Y:S03]  /*49c0*/  STL [R1+0x1d8], R17 ;  /* 0x0001d81101007387 */ /* 0x0003e60000100800 */
[----:B------:R-:W-:Y:S02]  /*49d0*/  IMAD R10, R0, R11, R10 ;  /* 0x0000000b000a7224 */ /* 0x000fe400078e020a */
[----:B------:R-:W-:-:S02]  /*49e0*/  @!P5 IMAD.IADD R16, R16, 0x1, -R0 ;  /* 0x000000011010d824 */ /* 0x000fc400078e0a00 */
[----:B------:R-:W-:Y:S01]  /*49f0*/  IMAD.MOV R13, RZ, RZ, -R13 ;  /* 0x000000ffff0d7224 */ /* 0x000fe200078e0a0d */
[C---:B------:R-:W-:Y:S01]  /*4a00*/  ISETP.GT.U32.AND P5, PT, R0.reuse, R10, PT ;  /* 0x0000000a0000720c */ /* 0x040fe20003fa4070 */
[--C-:B------:R-:W-:Y:S01]  /*4a10*/  @!P0 IMAD.IADD R7, R7, 0x1, -R0.reuse ;  /* 0x0000000107078824 */ /* 0x100fe200078e0a00 */
[----:B------:R-:W-:Y:S01]  /*4a20*/  ISETP.GE.AND P0, PT, R9, RZ, PT ;  /* 0x000000ff0900720c */ /* 0x000fe20003f06270 */
[----:B------:R-:W-:Y:S02]  /*4a30*/  @!P4 IMAD.IADD R15, R15, 0x1, -R0 ;  /* 0x000000010f0fc824 */ /* 0x000fe400078e0a00 */
[----:B0-----:R-:W-:Y:S02]  /*4a40*/  IMAD.MOV.U32 R5, RZ, RZ, R14 ;  /* 0x000000ffff057224 */ /* 0x001fe400078e000e */
[C---:B------:R-:W-:Y:S01]  /*4a50*/  IMAD R18, R0.reuse, R13, R18 ;  /* 0x0000000d00127224 */ /* 0x040fe200078e0212 */
[----:B------:R-:W-:Y:S01]  /*4a60*/  ISETP.GT.U32.AND P4, PT, R0, R15, PT ;  /* 0x0000000f0000720c */ /* 0x000fe20003f84070 */
[----:B-1----:R-:W-:-:S02]  /*4a70*/  IMAD.MOV.U32 R17, RZ, RZ, R7 ;  /* 0x000000ffff117224 */ /* 0x002fc400078e0007 */
[----:B------:R-:W-:Y:S01]  /*4a80*/  @!P1 IMAD.MOV R5, RZ, RZ, -R5 ;  /* 0x000000ffff059224 */ /* 0x000fe200078e0a05 */
[----:B------:R-:W-:Y:S01]  /*4a90*/  ISETP.GE.AND P1, PT, R8, RZ, PT ;  /* 0x000000ff0800720c */ /* 0x000fe20003f26270 */
[----:B------:R-:W-:Y:S01]  /*4aa0*/  @!P6 IMAD.MOV R17, RZ, RZ, -R17 ;  /* 0x000000ffff11e224 */ /* 0x000fe200078e0a11 */
[----:B------:R-:W-:Y:S01]  /*4ab0*/  ISETP.GT.U32.AND P6, PT, R0, R18, PT ;  /* 0x000000120000720c */ /* 0x000fe20003fc4070 */
[--C-:B------:R-:W-:Y:S01]  /*4ac0*/  @!P5 IMAD.IADD R10, R10, 0x1, -R0.reuse ;  /* 0x000000010a0ad824 */ /* 0x100fe200078e0a00 */
[----:B------:R0:W-:Y:S01]  /*4ad0*/  STL [R1+0x1dc], R5 ;  /* 0x0001dc0501007387 */ /* 0x0001e20000100800 */
[C---:B------:R-:W-:Y:S02]  /*4ae0*/  VIADD R14, R6.reuse, 0x1a2 ;  /* 0x000001a2060e7836 */ /* 0x040fe40000000000 */
[----:B------:R-:W-:Y:S01]  /*4af0*/  VIADD R13, R6, 0x1a0 ;  /* 0x000001a0060d7836 */ /* 0x000fe20000000000 */
[----:B------:R-:W-:Y:S01]  /*4b00*/  ISETP.GT.U32.AND P5, PT, R0, R10, PT ;  /* 0x0000000a0000720c */ /* 0x000fe20003fa4070 */
[----:B------:R-:W-:Y:S01]  /*4b10*/  @!P4 IMAD.IADD R15, R15, 0x1, -R0 ;  /* 0x000000010f0fc824 */ /* 0x000fe200078e0a00 */
[----:B------:R-:W-:Y:S01]  /*4b20*/  IABS R9, R14 ;  /* 0x0000000e00097213 */ /* 0x000fe20000000000 */
[----:B------:R-:W-:Y:S01]  /*4b30*/  STL [R1+0x1e0], R17 ;  /* 0x0001e01101007387 */ /* 0x000fe20000100800 */
[----:B------:R-:W-:Y:S01]  /*4b40*/  IABS R11, R13 ;  /* 0x0000000d000b7213 */ /* 0x000fe20000000000 */
[----:B------:R-:W-:Y:S01]  /*4b50*/  VIADD R8, R6, 0x19e ;  /* 0x0000019e06087836 */ /* 0x000fe20000000000 */
[----:B------:R-:W-:Y:S01]  /*4b60*/  ISETP.GE.AND P4, PT, R13, RZ, PT ;  /* 0x000000ff0d00720c */ /* 0x000fe20003f86270 */
[----:B0-----:R-:W-:-:S02]  /*4b70*/  IMAD.MOV.U32 R5, RZ, RZ, R16 ;  /* 0x000000ffff057224 */ /* 0x001fc400078e0010 */
[----:B------:R-:W-:Y:S01]  /*4b80*/  @!P6 IMAD.IADD R18, R18, 0x1, -R0 ;  /* 0x000000011212e824 */ /* 0x000fe200078e0a00 */
[----:B------:R-:W-:Y:S01]  /*4b90*/  IABS R7, R8 ;  /* 0x0000000800077213 */ /* 0x000fe20000000000 */
[----:B------:R-:W-:Y:S01]  /*4ba0*/  @!P3 IMAD.MOV R5, RZ, RZ, -R5 ;  /* 0x000000ffff05b224 */ /* 0x000fe200078e0a05 */
[----:B------:R-:W-:Y:S01]  /*4bb0*/  ISETP.GE.AND P3, PT, R14, RZ, PT ;  /* 0x000000ff0e00720c */ /* 0x000fe20003f66270 */
[----:B------:R-:W-:Y:S01]  /*4bc0*/  IMAD.HI.U32 R16, R12, R9, RZ ;  /* 0x000000090c107227 */ /* 0x000fe200078e00ff */
[----:B------:R-:W-:Y:S02]  /*4bd0*/  ISETP.GT.U32.AND P6, PT, R0, R18, PT ;  /* 0x000000120000720c */ /* 0x000fe40003fc4070 */
[----:B------:R0:W-:Y:S01]  /*4be0*/  STL [R1+0x1e4], R5 ;  /* 0x0001e40501007387 */ /* 0x0001e20000100800 */
[----:B------:R-:W-:-:S04]  /*4bf0*/  IMAD.HI.U32 R13, R12, R11, RZ ;  /* 0x0000000b0c0d7227 */ /* 0x000fc800078e00ff */
[----:B------:R-:W-:Y:S02]  /*4c00*/  IMAD.MOV R16, RZ, RZ, -R16 ;  /* 0x000000ffff107224 */ /* 0x000fe400078e0a10 */
[----:B------:R-:W-:Y:S02]  /*4c10*/  IMAD.MOV R13, RZ, RZ, -R13 ;  /* 0x000000ffff0d7224 */ /* 0x000fe400078e0a0d */
[----:B------:R-:W-:Y:S02]  /*4c20*/  @!P5 IMAD.IADD R10, R10, 0x1, -R0 ;  /* 0x000000010a0ad824 */ /* 0x000fe400078e0a00 */
[----:B0-----:R-:W-:Y:S02]  /*4c30*/  IMAD.MOV.U32 R5, RZ, RZ, R15 ;  /* 0x000000ffff057224 */ /* 0x001fe400078e000f */
[----:B------:R-:W-:Y:S02]  /*4c40*/  IMAD R9, R0, R16, R9 ;  /* 0x0000001000097224 */ /* 0x000fe400078e0209 */
[----:B------:R-:W-:Y:S01]  /*4c50*/  @!P2 IMAD.MOV R5, RZ, RZ, -R5 ;  /* 0x000000ffff05a224 */ /* 0x000fe200078e0a05 */
[----:B------:R-:W-:Y:S01]  /*4c60*/  ISETP.GE.AND P2, PT, R8, RZ, PT ;  /* 0x000000ff0800720c */ /* 0x000fe20003f46270 */
[C---:B------:R-:W-:Y:S01]  /*4c70*/  IMAD R8, R0.reuse, R13, R11 ;  /* 0x0000000d00087224 */ /* 0x040fe200078e020b */
[----:B------:R-:W-:Y:S01]  /*4c80*/  ISETP.GT.U32.AND P5, PT, R0, R9, PT ;  /* 0x000000090000720c */ /* 0x000fe20003fa4070 */
[----:B------:R-:W-:Y:S01]  /*4c90*/  IMAD.HI.U32 R14, R12, R7, RZ ;  /* 0x000000070c0e7227 */ /* 0x000fe200078e00ff */
[----:B------:R0:W-:Y:S03]  /*4ca0*/  STL [R1+0x1e8], R5 ;  /* 0x0001e80501007387 */ /* 0x0001e60000100800 */
[----:B------:R-:W-:-:S02]  /*4cb0*/  IMAD.MOV R14, RZ, RZ, -R14 ;  /* 0x000000ffff0e7224 */ /* 0x000fc400078e0a0e */
[----:B------:R-:W-:Y:S02]  /*4cc0*/  @!P6 IMAD.IADD R18, R18, 0x1, -R0 ;  /* 0x000000011212e824 */ /* 0x000fe400078e0a00 */
[----:B------:R-:W-:Y:S02]  /*4cd0*/  IMAD R7, R0, R14, R7 ;  /* 0x0000000e00077224 */ /* 0x000fe400078e0207 */
[----:B------:R-:W-:Y:S02]  /*4ce0*/  VIADD R14, R6, 0x19c ;  /* 0x0000019c060e7836 */ /* 0x000fe40000000000 */
[----:B0-----:R-:W-:Y:S02]  /*4cf0*/  IMAD.MOV.U32 R5, RZ, RZ, R10 ;  /* 0x000000ffff057224 */ /* 0x001fe400078e000a */
[----:B------:R-:W-:Y:S01]  /*4d00*/  @!P5 IMAD.IADD R9, R9, 0x1, -R0 ;  /* 0x000000010909d824 */ /* 0x000fe200078e0a00 */
[----:B------:R-:W-:Y:S01]  /*4d10*/  ISETP.GE.AND P6, PT, R14, RZ, PT ;  /* 0x000000ff0e00720c */ /* 0x000fe20003fc6270 */
[----:B------:R-:W-:Y:S01]  /*4d20*/  @!P1 IMAD.MOV R5, RZ, RZ, -R5 ;  /* 0x000000ffff059224 */ /* 0x000fe200078e0a05 */
[----:B------:R-:W-:Y:S01]  /*4d30*/  ISETP.GT.U32.AND P1, PT, R0, R8, PT ;  /* 0x000000080000720c */ /* 0x000fe20003f24070 */
[----:B------:R-:W-:Y:S01]  /*4d40*/  VIADD R10, R6, 0x19a ;  /* 0x0000019a060a7836 */ /* 0x000fe20000000000 */
[----:B------:R-:W-:Y:S01]  /*4d50*/  ISETP.GT.U32.AND P5, PT, R0, R9, PT ;  /* 0x000000090000720c */ /* 0x000fe20003fa4070 */
[C---:B------:R-:W-:Y:S01]  /*4d60*/  VIADD R13, R6.reuse, 0x196 ;  /* 0x00000196060d7836 */ /* 0x040fe20000000000 */
[----:B------:R0:W-:Y:S01]  /*4d70*/  STL [R1+0x1ec], R5 ;  /* 0x0001ec0501007387 */ /* 0x0001e20000100800 */
[----:B------:R-:W-:Y:S01]  /*4d80*/  IABS R14, R14 ;  /* 0x0000000e000e7213 */ /* 0x000fe20000000000 */
[----:B------:R-:W-:Y:S01]  /*4d90*/  VIADD R11, R6, 0x198 ;  /* 0x00000198060b7836 */ /* 0x000fe20000000000 */
[----:B------:R-:W-:Y:S01]  /*4da0*/  IABS R15, R10 ;  /* 0x0000000a000f7213 */ /* 0x000fe20000000000 */
[----:B------:R-:W-:Y:S01]  /*4db0*/  IMAD.HI.U32 R26, R12, R23, RZ ;  /* 0x000000170c1a7227 */ /* 0x000fe200078e00ff */
[----:B------:R-:W-:-:S02]  /*4dc0*/  IABS R17, R13 ;  /* 0x0000000d00117213 */ /* 0x000fc40000000000 */
[----:B------:R-:W-:Y:S01]  /*4dd0*/  IABS R16, R11 ;  /* 0x0000000b00107213 */ /* 0x000fe20000000000 */
[----:B------:R-:W-:-:S04]  /*4de0*/  IMAD.HI.U32 R19, R12, R15, RZ ;  /* 0x0000000f0c137227 */ /* 0x000fc800078e00ff */
[----:B0-----:R-:W-:Y:S02]  /*4df0*/  IMAD.MOV.U32 R5, RZ, RZ, R18 ;  /* 0x000000ffff057224 */ /* 0x001fe400078e0012 */
[----:B------:R-:W-:Y:S02]  /*4e00*/  @!P1 IMAD.IADD R8, R8, 0x1, -R0 ;  /* 0x0000000108089824 */ /* 0x000fe400078e0a00 */
[----:B------:R-:W-:Y:S01]  /*4e10*/  @!P0 IMAD.MOV R5, RZ, RZ, -R5 ;  /* 0x000000ffff058224 */ /* 0x000fe200078e0a05 */
[----:B------:R-:W-:Y:S01]  /*4e20*/  ISETP.GT.U32.AND P0, PT, R0, R7, PT ;  /* 0x000000070000720c */ /* 0x000fe20003f04070 */
[----:B------:R-:W-:Y:S01]  /*4e30*/  IMAD.HI.U32 R18, R12, R14, RZ ;  /* 0x0000000e0c127227 */ /* 0x000fe200078e00ff */
[----:B------:R-:W-:Y:S02]  /*4e40*/  ISETP.GT.U32.AND P1, PT, R0, R8, PT ;  /* 0x000000080000720c */ /* 0x000fe40003f24070 */
[----:B------:R0:W-:Y:S01]  /*4e50*/  STL [R1+0x1f0], R5 ;  /* 0x0001f00501007387 */ /* 0x0001e20000100800 */
[----:B------:R-:W-:-:S02]  /*4e60*/  IMAD.MOV R18, RZ, RZ, -R18 ;  /* 0x000000ffff127224 */ /* 0x000fc400078e0a12 */
[----:B------:R-:W-:Y:S01]  /*4e70*/  @!P5 IMAD.IADD R9, R9, 0x1, -R0 ;  /* 0x000000010909d824 */ /* 0x000fe200078e0a00 */
[----:B------:R-:W-:Y:S01]  /*4e80*/  ISETP.GE.AND P5, PT, R10, RZ, PT ;  /* 0x000000ff0a00720c */ /* 0x000fe20003fa6270 */
[----:B------:R-:W-:Y:S02]  /*4e90*/  IMAD.MOV R19, RZ, RZ, -R19 ;  /* 0x000000ffff137224 */ /* 0x000fe400078e0a13 */
[----:B------:R-:W-:Y:S02]  /*4ea0*/  IMAD R14, R0, R18, R14 ;  /* 0x00000012000e7224 */ /* 0x000fe400078e020e */
[--C-:B------:R-:W-:Y:S02]  /*4eb0*/  @!P0 IMAD.IADD R7, R7, 0x1, -R0.reuse ;  /* 0x0000000107078824 */ /* 0x100fe400078e0a00 */
[----:B------:R-:W-:Y:S01]  /*4ec0*/  @!P1 IMAD.IADD R8, R8, 0x1, -R0 ;  /* 0x0000000108089824 */ /* 0x000fe200078e0a00 */
[C---:B------:R-:W-:Y:S01]  /*4ed0*/  ISETP.GT.U32.AND P1, PT, R0.reuse, R14, PT ;  /* 0x0000000e0000720c */ /* 0x040fe20003f24070 */
[----:B------:R-:W-:Y:S01]  /*4ee0*/  IMAD.MOV.U32 R21, RZ, RZ, R9 ;  /* 0x000000ffff157224 */ /* 0x000fe200078e0009 */
[C---:B------:R-:W-:Y:S01]  /*4ef0*/  ISETP.GT.U32.AND P0, PT, R0.reuse, R7, PT ;  /* 0x000000070000720c */ /* 0x040fe20003f04070 */
[----:B------:R-:W-:-:S02]  /*4f00*/  IMAD R15, R0, R19, R15 ;  /* 0x00000013000f7224 */ /* 0x000fc400078e020f */
[----:B0-----:R-:W-:Y:S02]  /*4f10*/  IMAD.MOV.U32 R5, RZ, RZ, R8 ;  /* 0x000000ffff057224 */ /* 0x001fe400078e0008 */
[----:B------:R-:W-:-:S04]  /*4f20*/  IMAD.HI.U32 R10, R12, R17, RZ ;  /* 0x000000110c0a7227 */ /* 0x000fc800078e00ff */
[----:B------:R-:W-:-:S04]  /*4f30*/  IMAD.HI.U32 R20, R12, R16, RZ ;  /* 0x000000100c147227 */ /* 0x000fc800078e00ff */
[----:B------:R-:W-:Y:S01]  /*4f40*/  @!P3 IMAD.MOV R21, RZ, RZ, -R21 ;  /* 0x000000ffff15b224 */ /* 0x000fe200078e0a15 */
[C---:B------:R-:W-:Y:S01]  /*4f50*/  ISETP.GT.U32.AND P3, PT, R0.reuse, R15, PT ;  /* 0x0000000f0000720c */ /* 0x040fe20003f64070 */
[----:B------:R-:W-:Y:S01]  /*4f60*/  @!P4 IMAD.MOV R5, RZ, RZ, -R5 ;  /* 0x000000ffff05c224 */ /* 0x000fe200078e0a05 */
[----:B------:R-:W-:Y:S01]  /*4f70*/  ISETP.GE.AND P4, PT, R11, RZ, PT ;  /* 0x000000ff0b00720c */ /* 0x000fe20003f86270 */
[----:B------:R-:W-:Y:S01]  /*4f80*/  IMAD.MOV R10, RZ, RZ, -R10 ;  /* 0x000000ffff0a7224 */ /* 0x000fe200078e0a0a */
[----:B------:R-:W-:Y:S01]  /*4f90*/  STL [R1+0x1f4], R21 ;  /* 0x0001f41501007387 */ /* 0x000fe20000100800 */
[----:B------:R-:W-:Y:S02]  /*4fa0*/  @!P0 IMAD.IADD R7, R7, 0x1, -R0 ;  /* 0x0000000107078824 */ /* 0x000fe400078e0a00 */
[----:B------:R-:W-:Y:S01]  /*4fb0*/  IMAD.MOV R20, RZ, RZ, -R20 ;  /* 0x000000ffff147224 */ /* 0x000fe200078e0a14 */
[----:B------:R0:W-:Y:S01]  /*4fc0*/  STL [R1+0x1f8], R5 ;  /* 0x0001f80501007387 */ /* 0x0001e20000100800 */
[----:B------:R-:W-:-:S02]  /*4fd0*/  IMAD R8, R0, R10, R17 ;  /* 0x0000000a00087224 */ /* 0x000fc400078e0211 */
[----:B------:R-:W-:Y:S02]  /*4fe0*/  IMAD R16, R0, R20, R16 ;  /* 0x0000001400107224 */ /* 0x000fe400078e0210 */
[--C-:B------:R-:W-:Y:S02]  /*4ff0*/  @!P1 IMAD.IADD R14, R14, 0x1, -R0.reuse ;  /* 0x000000010e0e9824 */ /* 0x100fe400078e0a00 */
[----:B------:R-:W-:Y:S01]  /*5000*/  @!P3 IMAD.IADD R15, R15, 0x1, -R0 ;  /* 0x000000010f0fb824 */ /* 0x000fe200078e0a00 */
[----:B------:R-:W-:Y:S01]  /*5010*/  ISETP.GT.U32.AND P0, PT, R0, R16, PT ;  /* 0x000000100000720c */ /* 0x000fe20003f04070 */
[----:B------:R-:W-:Y:S01]  /*5020*/  VIADD R11, R6, 0x192 ;  /* 0x00000192060b7836 */ /* 0x000fe20000000000 */
[C---:B------:R-:W-:Y:S01]  /*5030*/  ISETP.GT.U32.AND P1, PT, R0.reuse, R14, PT ;  /* 0x0000000e0000720c */ /* 0x040fe20003f24070 */
[----:B0-----:R-:W-:Y:S01]  /*5040*/  IMAD.MOV.U32 R5, RZ, RZ, R7 ;  /* 0x000000ffff057224 */ /* 0x001fe200078e0007 */
[----:B------:R-:W-:Y:S01]  /*5050*/  ISETP.GT.U32.AND P3, PT, R0, R15, PT ;  /* 0x0000000f0000720c */ /* 0x000fe20003f64070 */
[----:B------:R-:W-:Y:S01]  /*5060*/  VIADD R9, R6, 0x194 ;  /* 0x0000019406097836 */ /* 0x000fe20000000000 */
[----:B------:R-:W-:Y:S01]  /*5070*/  IABS R18, R11 ;  /* 0x0000000b00127213 */ /* 0x000fe20000000000 */
[----:B------:R-:W-:Y:S01]  /*5080*/  @!P2 IMAD.MOV R5, RZ, RZ, -R5 ;  /* 0x000000ffff05a224 */ /* 0x000fe200078e0a05 */
[----:B------:R-:W-:Y:S01]  /*5090*/  ISETP.GT.U32.AND P2, PT, R0, R8, PT ;  /* 0x000000080000720c */ /* 0x000fe20003f44070 */
[----:B------:R-:W-:Y:S01]  /*50a0*/  VIADD R10, R6, 0x190 ;  /* 0x00000190060a7836 */ /* 0x000fe20000000000 */
[----:B------:R-:W-:Y:S01]  /*50b0*/  IABS R17, R9 ;  /* 0x0000000900117213 */ /* 0x000fe20000000000 */
[----:B------:R-:W-:Y:S01]  /*50c0*/  IMAD.MOV R26, RZ, RZ, -R26 ;  /* 0x000000ffff1a7224 */ /* 0x000fe200078e0a1a */
[----:B------:R0:W-:Y:S01]  /*50d0*/  STL [R1+0x1fc], R5 ;  /* 0x0001fc0501007387 */ /* 0x0001e20000100800 */
[--C-:B------:R-:W-:Y:S01]  /*50e0*/  @!P0 IMAD.IADD R16, R16, 0x1, -R0.reuse ;  /* 0x0000000110108824 */ /* 0x100fe200078e0a00 */
[----:B------:R-:W-:Y:S01]  /*50f0*/  IABS R7, R10 ;  /* 0x0000000a00077213 */ /* 0x000fe20000000000 */
[----:B------:R-:W-:Y:S01]  /*5100*/  @!P1 IMAD.IADD R14, R14, 0x1, -R0 ;  /* 0x000000010e0e9824 */ /* 0x000fe200078e0a00 */
[----:B------:R-:W-:Y:S01]  /*5110*/  ISETP.GE.AND P1, PT, R13, RZ, PT ;  /* 0x000000ff0d00720c */ /* 0x000fe20003f26270 */
[----:B------:R-:W-:Y:S01]  /*5120*/  IMAD.HI.U32 R13, R12, R18, RZ ;  /* 0x000000120c0d7227 */ /* 0x000fe200078e00ff */
[----:B------:R-:W-:-:S03]  /*5130*/  ISETP.GT.U32.AND P0, PT, R0, R16, PT ;  /* 0x000000100000720c */ /* 0x000fc60003f04070 */
[----:B------:R-:W-:Y:S02]  /*5140*/  @!P2 IMAD.IADD R8, R8, 0x1, -R0 ;  /* 0x000000010808a824 */ /* 0x000fe400078e0a00 */
[----:B------:R-:W-:-:S03]  /*5150*/  IMAD.HI.U32 R19, R12, R17, RZ ;  /* 0x000000110c137227 */ /* 0x000fc600078e00ff */
[----:B------:R-:W-:Y:S01]  /*5160*/  ISETP.GT.U32.AND P2, PT, R0, R8, PT ;  /* 0x000000080000720c */ /* 0x000fe20003f44070 */
[----:B------:R-:W-:Y:S02]  /*5170*/  @!P3 IMAD.IADD R15, R15, 0x1, -R0 ;  /* 0x000000010f0fb824 */ /* 0x000fe400078e0a00 */
[----:B------:R-:W-:Y:S02]  /*5180*/  IMAD.MOV.U32 R20, RZ, RZ, R14 ;  /* 0x000000ffff147224 */ /* 0x000fe400078e000e */
[----:B------:R-:W-:-:S04]  /*5190*/  IMAD.HI.U32 R14, R12, R7, RZ ;  /* 0x000000070c0e7227 */ /* 0x000fc800078e00ff */
[----:B------:R-:W-:Y:S02]  /*51a0*/  IMAD.MOV R13, RZ, RZ, -R13 ;  /* 0x000000ffff0d7224 */ /* 0x000fe400078e0a0d */
[----:B------:R-:W-:Y:S02]  /*51b0*/  IMAD.MOV R19, RZ, RZ, -R19 ;  /* 0x000000ffff137224 */ /* 0x000fe400078e0a13 */
[----:B0-----:R-:W-:Y:S02]  /*51c0*/  IMAD.MOV.U32 R5, RZ, RZ, R15 ;  /* 0x000000ffff057224 */ /* 0x001fe400078e000f */
[----:B------:R-:W-:Y:S02]  /*51d0*/  IMAD.MOV R15, RZ, RZ, -R14 ;  /* 0x000000ffff0f7224 */ /* 0x000fe400078e0a0e */
[C---:B------:R-:W-:Y:S02]  /*51e0*/  IMAD R14, R0.reuse, R13, R18 ;  /* 0x0000000d000e7224 */ /* 0x040fe400078e0212 */
[----:B------:R-:W-:-:S02]  /*51f0*/  IMAD R17, R0, R19, R17 ;  /* 0x0000001300117224 */ /* 0x000fc400078e0211 */
[--C-:B------:R-:W-:Y:S01]  /*5200*/  @!P2 IMAD.IADD R8, R8, 0x1, -R0.reuse ;  /* 0x000000010808a824 */ /* 0x100fe200078e0a00 */
[----:B------:R-:W-:Y:S01]  /*5210*/  ISETP.GT.U32.AND P2, PT, R0, R14, PT ;  /* 0x0000000e0000720c */ /* 0x000fe20003f44070 */
[----:B------:R-:W-:Y:S01]  /*5220*/  @!P0 IMAD.IADD R16, R16, 0x1, -R0 ;  /* 0x0000000110108824 */ /* 0x000fe200078e0a00 */
[----:B------:R-:W-:Y:S01]  /*5230*/  ISETP.GT.U32.AND P3, PT, R0, R17, PT ;  /* 0x000000110000720c */ /* 0x000fe20003f64070 */
[----:B------:R-:W-:Y:S01]  /*5240*/  @!P6 IMAD.MOV R20, RZ, RZ, -R20 ;  /* 0x000000ffff14e224 */ /* 0x000fe200078e0a14 */
[----:B------:R-:W-:Y:S01]  /*5250*/  ISETP.GE.AND P6, PT, R9, RZ, PT ;  /* 0x000000ff0900720c */ /* 0x000fe20003fc6270 */
[----:B------:R-:W-:Y:S01]  /*5260*/  IMAD.MOV.U32 R19, RZ, RZ, R16 ;  /* 0x000000ffff137224 */ /* 0x000fe200078e0010 */
[----:B------:R-:W-:Y:S01]  /*5270*/  ISETP.GE.AND P0, PT, R10, RZ, PT ;  /* 0x000000ff0a00720c */ /* 0x000fe20003f06270 */
[----:B------:R-:W-:Y:S01]  /*5280*/  @!P5 IMAD.MOV R5, RZ, RZ, -R5 ;  /* 0x000000ffff05d224 */ /* 0x000fe200078e0a05 */
[----:B------:R-:W-:Y:S01]  /*5290*/  STL [R1+0x200], R20 ;  /* 0x0002001401007387 */ /* 0x000fe20000100800 */
[----:B------:R-:W-:Y:S01]  /*52a0*/  IMAD R15, R0, R15, R7 ;  /* 0x0000000f000f7224 */ /* 0x000fe200078e0207 */
[----:B------:R-:W-:Y:S01]  /*52b0*/  ISETP.GE.AND P5, PT, R11, RZ, PT ;  /* 0x000000ff0b00720c */ /* 0x000fe20003fa6270 */
[----:B------:R-:W-:Y:S01]  /*52c0*/  @!P4 IMAD.MOV R19, RZ, RZ, -R19 ;  /* 0x000000ffff13c224 */ /* 0x000fe200078e0a13 */
[----:B------:R0:W-:Y:S01]  /*52d0*/  STL [R1+0x204], R5 ;  /* 0x0002040501007387 */ /* 0x0001e20000100800 */
[----:B------:R-:W-:-:S02]  /*52e0*/  VIADD R7, R6, 0x18e ;  /* 0x0000018e06077836 */ /* 0x000fc40000000000 */
[--C-:B------:R-:W-:Y:S01]  /*52f0*/  @!P2 IMAD.IADD R14, R14, 0x1, -R0.reuse ;  /* 0x000000010e0ea824 */ /* 0x100fe200078e0a00 */
[----:B------:R1:W-:Y:S01]  /*5300*/  STL [R1+0x208], R19 ;  /* 0x0002081301007387 */ /* 0x0003e20000100800 */
[----:B------:R-:W-:Y:S01]  /*5310*/  @!P3 IMAD.IADD R17, R17, 0x1, -R0 ;  /* 0x000000011111b824 */ /* 0x000fe200078e0a00 */
[----:B------:R-:W-:Y:S01]  /*5320*/  ISETP.GE.AND P4, PT, R7, RZ, PT ;  /* 0x000000ff0700720c */ /* 0x000fe20003f86270 */
[----:B------:R-:W-:Y:S01]  /*5330*/  VIADD R9, R6, 0x18c ;  /* 0x0000018c06097836 */ /* 0x000fe20000000000 */
[----:B------:R-:W-:Y:S01]  /*5340*/  ISETP.GT.U32.AND P2, PT, R0, R14, PT ;  /* 0x0000000e0000720c */ /* 0x000fe20003f44070 */
[----:B------:R-:W-:Y:S01]  /*5350*/  VIADD R11, R6, 0x188 ;  /* 0x00000188060b7836 */ /* 0x000fe20000000000 */
[C---:B------:R-:W-:Y:S01]  /*5360*/  ISETP.GT.U32.AND P3, PT, R0.reuse, R17, PT ;  /* 0x000000110000720c */ /* 0x040fe20003f64070 */
[----:B0-----:R-:W-:Y:S02]  /*5370*/  IMAD.MOV.U32 R5, RZ, RZ, R8 ;  /* 0x000000ffff057224 */ /* 0x001fe400078e0008 */
[----:B------:R-:W-:Y:S01]  /*5380*/  IMAD R23, R0, R26, R23 ;  /* 0x0000001a00177224 */ /* 0x000fe200078e0217 */
[----:B-1----:R-:W-:Y:S01]  /*5390*/  IABS R19, R7 ;  /* 0x0000000700137213 */ /* 0x002fe20000000000 */
[----:B------:R-:W-:Y:S01]  /*53a0*/  @!P1 IMAD.MOV R5, RZ, RZ, -R5 ;  /* 0x000000ffff059224 */ /* 0x000fe200078e0a05 */
[----:B------:R-:W-:Y:S01]  /*53b0*/  ISETP.GE.AND P1, PT, R9, RZ, PT ;  /* 0x000000ff0900720c */ /* 0x000fe20003f26270 */
[----:B------:R-:W-:Y:S01]  /*53c0*/  VIADD R7, R6, 0x18a ;  /* 0x0000018a06077836 */ /* 0x000fe20000000000 */
[----:B------:R-:W-:Y:S01]  /*53d0*/  IABS R9, R9 ;  /* 0x0000000900097213 */ /* 0x000fe20000000000 */
[----:B------:R-:W-:Y:S01]  /*53e0*/  IMAD.HI.U32 R13, R12, R19, RZ ;  /* 0x000000130c0d7227 */ /* 0x000fe200078e00ff */
[----:B------:R0:W-:Y:S01]  /*53f0*/  STL [R1+0x210], R5 ;  /* 0x0002100501007387 */ /* 0x0001e20000100800 */
[----:B------:R-:W-:-:S02]  /*5400*/  IABS R16, R11 ;  /* 0x0000000b00107213 */ /* 0x000fc40000000000 */
[----:B------:R-:W-:Y:S01]  /*5410*/  IMAD.MOV R13, RZ, RZ, -R13 ;  /* 0x000000ffff0d7224 */ /* 0x000fe200078e0a0d */
[----:B------:R-:W-:Y:S01]  /*5420*/  IABS R10, R7 ;  /* 0x00000007000a7213 */ /* 0x000fe20000000000 */
[----:B------:R-:W-:-:S04]  /*5430*/  IMAD.HI.U32 R8, R12, R9, RZ ;  /* 0x000000090c087227 */ /* 0x000fc800078e00ff */
[----:B------:R-:W-:Y:S02]  /*5440*/  IMAD R19, R0, R13, R19 ;  /* 0x0000000d00137224 */ /* 0x000fe400078e0213 */
[--C-:B------:R-:W-:Y:S02]  /*5450*/  @!P2 IMAD.IADD R14, R14, 0x1, -R0.reuse ;  /* 0x000000010e0ea824 */ /* 0x100fe400078e0a00 */
[----:B------:R-:W-:Y:S01]  /*5460*/  @!P3 IMAD.IADD R17, R17, 0x1, -R0 ;  /* 0x000000011111b824 */ /* 0x000fe200078e0a00 */
[C---:B------:R-:W-:Y:S01]  /*5470*/  ISETP.GT.U32.AND P2, PT, R0.reuse, R19, PT ;  /* 0x000000130000720c */ /* 0x040fe20003f44070 */
[----:B------:R-:W-:Y:S01]  /*5480*/  IMAD.MOV R8, RZ, RZ, -R8 ;  /* 0x000000ffff087224 */ /* 0x000fe200078e0a08 */
[C---:B------:R-:W-:Y:S01]  /*5490*/  ISETP.GT.U32.AND P3, PT, R0.reuse, R15, PT ;  /* 0x0000000f0000720c */ /* 0x040fe20003f64070 */
[----:B------:R-:W-:Y:S02]  /*54a0*/  IMAD.MOV.U32 R18, RZ, RZ, R17 ;  /* 0x000000ffff127224 */ /* 0x000fe400078e0011 */
[----:B------:R-:W-:-:S02]  /*54b0*/  IMAD R9, R0, R8, R9 ;  /* 0x0000000800097224 */ /* 0x000fc400078e0209 */
[----:B------:R-:W-:Y:S02]  /*54c0*/  @!P6 IMAD.MOV R18, RZ, RZ, -R18 ;  /* 0x000000ffff12e224 */ /* 0x000fe400078e0a12 */
[----:B------:R-:W-:Y:S01]  /*54d0*/  IMAD.HI.U32 R13, R12, R10, RZ ;  /* 0x0000000a0c0d7227 */ /* 0x000fe200078e00ff */
[C---:B------:R-:W-:Y:S02]  /*54e0*/  ISETP.GT.U32.AND P6, PT, R0.reuse, R9, PT ;  /* 0x000000090000720c */ /* 0x040fe40003fc4070 */
[----:B------:R-:W-:Y:S01]  /*54f0*/  STL [R1+0x214], R18 ;  /* 0x0002141201007387 */ /* 0x000fe20000100800 */
[----:B------:R-:W-:Y:S02]  /*5500*/  @!P2 IMAD.IADD R19, R19, 0x1, -R0 ;  /* 0x000000011313a824 */ /* 0x000fe400078e0a00 */
[----:B0-----:R-:W-:Y:S02]  /*5510*/  IMAD.MOV.U32 R5, RZ, RZ, R14 ;  /* 0x000000ffff057224 */ /* 0x001fe400078e000e */
[----:B------:R-:W-:Y:S01]  /*5520*/  IMAD.MOV R13, RZ, RZ, -R13 ;  /* 0x000000ffff0d7224 */ /* 0x000fe200078e0a0d */
[C---:B------:R-:W-:Y:S01]  /*5530*/  ISETP.GT.U32.AND P2, PT, R0.reuse, R19, PT ;  /* 0x000000130000720c */ /* 0x040fe20003f44070 */
[----:B------:R-:W-:Y:S01]  /*5540*/  @!P5 IMAD.MOV R5, RZ, RZ, -R5 ;  /* 0x000000ffff05d224 */ /* 0x000fe200078e0a05 */
[----:B------:R-:W-:Y:S01]  /*5550*/  ISETP.GE.AND P5, PT, R7, RZ, PT ;  /* 0x000000ff0700720c */ /* 0x000fe20003fa6270 */
[----:B------:R-:W-:-:S02]  /*5560*/  IMAD R7, R0, R13, R10 ;  /* 0x0000000d00077224 */ /* 0x000fc400078e020a */
[----:B------:R-:W-:Y:S01]  /*5570*/  VIADD R13, R6, 0x186 ;  /* 0x00000186060d7836 */ /* 0x000fe20000000000 */
[----:B------:R0:W-:Y:S01]  /*5580*/  STL [R1+0x218], R5 ;  /* 0x0002180501007387 */ /* 0x0001e20000100800 */
[--C-:B------:R-:W-:Y:S02]  /*5590*/  @!P6 IMAD.IADD R9, R9, 0x1, -R0.reuse ;  /* 0x000000010909e824 */ /* 0x100fe400078e0a00 */
[--C-:B------:R-:W-:Y:S01]  /*55a0*/  @!P3 IMAD.IADD R15, R15, 0x1, -R0.reuse ;  /* 0x000000010f0fb824 */ /* 0x100fe200078e0a00 */
[----:B------:R-:W-:Y:S01]  /*55b0*/  IABS R20, R13 ;  /* 0x0000000d00147213 */ /* 0x000fe20000000000 */
[----:B------:R-:W-:Y:S01]  /*55c0*/  IMAD.HI.U32 R8, R12, R16, RZ ;  /* 0x000000100c087227 */ /* 0x000fe200078e00ff */
[C---:B------:R-:W-:Y:S02]  /*55d0*/  ISETP.GT.U32.AND P6, PT, R0.reuse, R9, PT ;  /* 0x000000090000720c */ /* 0x040fe40003fc4070 */
[C---:B------:R-:W-:Y:S01]  /*55e0*/  ISETP.GT.U32.AND P3, PT, R0.reuse, R15, PT ;  /* 0x0000000f0000720c */ /* 0x040fe20003f64070 */
[----:B------:R-:W-:Y:S01]  /*55f0*/  @!P2 IMAD.IADD R19, R19, 0x1, -R0 ;  /* 0x000000011313a824 */ /* 0x000fe200078e0a00 */
[----:B------:R-:W-:Y:S01]  /*5600*/  ISETP.GT.U32.AND P2, PT, R0, R7, PT ;  /* 0x000000070000720c */ /* 0x000fe20003f44070 */
[----:B------:R-:W-:-:S02]  /*5610*/  IMAD.MOV R8, RZ, RZ, -R8 ;  /* 0x000000ffff087224 */ /* 0x000fc400078e0a08 */
[----:B------:R-:W-:Y:S02]  /*5620*/  VIADD R17, R6, 0x184 ;  /* 0x0000018406117836 */ /* 0x000fe40000000000 */
[----:B------:R-:W-:-:S03]  /*5630*/  IMAD.HI.U32 R14, R12, R20, RZ ;  /* 0x000000140c0e7227 */ /* 0x000fc600078e00ff */
[----:B------:R-:W-:Y:S01]  /*5640*/  IABS R25, R17 ;  /* 0x0000001100197213 */ /* 0x000fe20000000000 */
[C---:B------:R-:W-:Y:S02]  /*5650*/  IMAD R16, R0.reuse, R8, R16 ;  /* 0x0000000800107224 */ /* 0x040fe400078e0210 */
[----:B------:R-:W-:Y:S02]  /*5660*/  IMAD.MOV R14, RZ, RZ, -R14 ;  /* 0x000000ffff0e7224 */ /* 0x000fe400078e0a0e */
[----:B------:R-:W-:Y:S01]  /*5670*/  @!P6 IMAD.IADD R9, R9, 0x1, -R0 ;  /* 0x000000010909e824 */ /* 0x000fe200078e0a00 */
[C---:B------:R-:W-:Y:S01]  /*5680*/  ISETP.GT.U32.AND P6, PT, R0.reuse, R16, PT ;  /* 0x000000100000720c */ /* 0x040fe20003fc4070 */
[----:B------:R-:W-:Y:S02]  /*5690*/  IMAD R20, R0, R14, R20 ;  /* 0x0000000e00147224 */ /* 0x000fe400078e0214 */
[----:B------:R-:W-:Y:S01]  /*56a0*/  @!P3 IMAD.IADD R15, R15, 0x1, -R0 ;  /* 0x000000010f0fb824 */ /* 0x000fe200078e0a00 */
[----:B------:R-:W-:Y:S01]  /*56b0*/  ISETP.GE.AND P3, PT, R11, RZ, PT ;  /* 0x000000ff0b00720c */ /* 0x000fe20003f66270 */
[----:B------:R-:W-:-:S04]  /*56c0*/  IMAD.HI.U32 R24, R12, R25, RZ ;  /* 0x000000190c187227 */ /* 0x000fc800078e00ff */
[----:B------:R-:W-:Y:S01]  /*56d0*/  @!P2 IMAD.IADD R7, R7, 0x1, -R0 ;  /* 0x000000010707a824 */ /* 0x000fe200078e0a00 */
[----:B------:R-:W-:Y:S01]  /*56e0*/  ISETP.GT.U32.AND P2, PT, R0, R20, PT ;  /* 0x000000140000720c */ /* 0x000fe20003f44070 */
[----:B------:R-:W-:Y:S02]  /*56f0*/  IMAD.MOV R24, RZ, RZ, -R24 ;  /* 0x000000ffff187224 */ /* 0x000fe400078e0a18 */
[----:B0-----:R-:W-:Y:S02]  /*5700*/  IMAD.MOV.U32 R5, RZ, RZ, R15 ;  /* 0x000000ffff057224 */ /* 0x001fe400078e000f */
[----:B------:R-:W-:Y:S02]  /*5710*/  VIADD R10, R6, 0x180 ;  /* 0x00000180060a7836 */ /* 0x000fe40000000000 */
[----:B------:R-:W-:Y:S02]  /*5720*/  IMAD R24, R0, R24, R25 ;  /* 0x0000001800187224 */ /* 0x000fe400078e0219 */
[----:B------:R-:W-:Y:S01]  /*5730*/  @!P0 IMAD.MOV R5, RZ, RZ, -R5 ;  /* 0x000000ffff058224 */ /* 0x000fe200078e0a05 */
[----:B------:R-:W-:Y:S01]  /*5740*/  IABS R11, R10 ;  /* 0x0000000a000b7213 */ /* 0x000fe20000000000 */
[--C-:B------:R-:W-:Y:S01]  /*5750*/  @!P6 IMAD.IADD R16, R16, 0x1, -R0.reuse ;  /* 0x000000011010e824 */ /* 0x100fe200078e0a00 */
[----:B------:R-:W-:Y:S01]  /*5760*/  ISETP.GT.U32.AND P6, PT, R0, R24, PT ;  /* 0x000000180000720c */ /* 0x000fe20003fc4070 */
[----:B------:R-:W-:Y:S01]  /*5770*/  @!P2 IMAD.IADD R20, R20, 0x1, -R0 ;  /* 0x000000011414a824 */ /* 0x000fe200078e0a00 */
[----:B------:R0:W-:Y:S01]  /*5780*/  STL [R1+0x21c], R5 ;  /* 0x00021c0501007387 */ /* 0x0001e20000100800 */
[----:B------:R-:W-:Y:S01]  /*5790*/  ISETP.GT.U32.AND P2, PT, R0, R7, PT ;  /* 0x000000070000720c */ /* 0x000fe20003f44070 */
[----:B------:R-:W-:Y:S01]  /*57a0*/  VIADD R8, R6, 0x17e ;  /* 0x0000017e06087836 */ /* 0x000fe20000000000 */
[----:B------:R-:W-:Y:S01]  /*57b0*/  ISETP.GT.U32.AND P0, PT, R0, R16, PT ;  /* 0x000000100000720c */ /* 0x000fe20003f04070 */
[----:B------:R-:W-:-:S03]  /*57c0*/  IMAD.HI.U32 R21, R12, R11, RZ ;  /* 0x0000000b0c157227 */ /* 0x000fc600078e00ff */
[----:B------:R-:W-:Y:S01]  /*57d0*/  IABS R18, R8 ;  /* 0x0000000800127213 */ /* 0x000fe20000000000 */
[----:B------:R-:W-:Y:S02]  /*57e0*/  IMAD.MOV R21, RZ, RZ, -R21 ;  /* 0x000000ffff157224 */ /* 0x000fe400078e0a15 */
[----:B0-----:R-:W-:Y:S02]  /*57f0*/  IMAD.MOV.U32 R5, RZ, RZ, R19 ;  /* 0x000000ffff057224 */ /* 0x001fe400078e0013 */
[----:B------:R-:W-:Y:S02]  /*5800*/  IMAD R11, R0, R21, R11 ;  /* 0x00000015000b7224 */ /* 0x000fe400078e020b */
[----:B------:R-:W-:Y:S02]  /*5810*/  @!P4 IMAD.MOV R5, RZ, RZ, -R5 ;  /* 0x000000ffff05c224 */ /* 0x000fe400078e0a05 */
[--C-:B------:R-:W-:Y:S01]  /*5820*/  @!P6 IMAD.IADD R24, R24, 0x1, -R0.reuse ;  /* 0x000000011818e824 */ /* 0x100fe200078e0a00 */
[----:B------:R-:W-:Y:S01]  /*5830*/  ISETP.GT.U32.AND P6, PT, R0, R20, PT ;  /* 0x000000140000720c */ /* 0x000fe20003fc4070 */
[----:B------:R-:W-:Y:S01]  /*5840*/  IMAD.HI.U32 R14, R12, R18, RZ ;  /* 0x000000120c0e7227 */ /* 0x000fe200078e00ff */
[----:B------:R0:W-:Y:S02]  /*5850*/  STL [R1+0x220], R5 ;  /* 0x0002200501007387 */ /* 0x0001e40000100800 */
[C---:B------:R-:W-:Y:S01]  /*5860*/  ISETP.GT.U32.AND P4, PT, R0.reuse, R24, PT ;  /* 0x000000180000720c */ /* 0x040fe20003f84070 */
[----:B------:R-:W-:Y:S01]  /*5870*/  @!P2 IMAD.IADD R7, R7, 0x1, -R0 ;  /* 0x000000010707a824 */ /* 0x000fe200078e0a00 */
[----:B------:R-:W-:Y:S01]  /*5880*/  ISETP.GT.U32.AND P2, PT, R0, R11, PT ;  /* 0x0000000b0000720c */ /* 0x000fe20003f44070 */
[----:B------:R-:W-:-:S02]  /*5890*/  IMAD.MOV R14, RZ, RZ, -R14 ;  /* 0x000000ffff0e7224 */ /* 0x000fc400078e0a0e */
[----:B------:R-:W-:Y:S02]  /*58a0*/  VIADD R21, R6, 0x17c ;  /* 0x0000017c06157836 */ /* 0x000fe40000000000 */
[----:B------:R-:W-:Y:S02]  /*58b0*/  IMAD R14, R0, R14, R18 ;  /* 0x0000000e000e7224 */ /* 0x000fe400078e0212 */
[----:B0-----:R-:W-:Y:S01]  /*58c0*/  IMAD.MOV.U32 R5, RZ, RZ, R9 ;  /* 0x000000ffff057224 */ /* 0x001fe200078e0009 */
[----:B------:R-:W-:Y:S01]  /*58d0*/  IABS R18, R21 ;  /* 0x0000001500127213 */ /* 0x000fe20000000000 */
[----:B------:R-:W-:Y:S02]  /*58e0*/  VIADD R15, R6, 0x17a ;  /* 0x0000017a060f7836 */ /* 0x000fe40000000000 */
[----:B------:R-:W-:Y:S01]  /*58f0*/  @!P1 IMAD.MOV R5, RZ, RZ, -R5 ;  /* 0x000000ffff059224 */ /* 0x000fe200078e0a05 */
[----:B------:R-:W-:Y:S01]  /*5900*/  ISETP.GT.U32.AND P1, PT, R0, R23, PT ;  /* 0x000000170000720c */ /* 0x000fe20003f24070 */
[--C-:B------:R-:W-:Y:S01]  /*5910*/  @!P0 IMAD.IADD R16, R16, 0x1, -R0.reuse ;  /* 0x0000000110108824 */ /* 0x100fe200078e0a00 */
[----:B------:R-:W-:Y:S01]  /*5920*/  IABS R19, R15 ;  /* 0x0000000f00137213 */ /* 0x000fe20000000000 */
[--C-:B------:R-:W-:Y:S01]  /*5930*/  @!P6 IMAD.IADD R20, R20, 0x1, -R0.reuse ;  /* 0x000000011414e824 */ /* 0x100fe200078e0a00 */
[----:B------:R-:W-:Y:S01]  /*5940*/  ISETP.GT.U32.AND P6, PT, R0, R14, PT ;  /* 0x0000000e0000720c */ /* 0x000fe20003fc4070 */
[----:B------:R-:W-:Y:S01]  /*5950*/  IMAD.MOV.U32 R25, RZ, RZ, R7 ;  /* 0x000000ffff197224 */ /* 0x000fe200078e0007 */
[----:B------:R0:W-:Y:S01]  /*5960*/  STL [R1+0x224], R5 ;  /* 0x0002240501007387 */ /* 0x0001e20000100800 */
[----:B------:R-:W-:Y:S01]  /*5970*/  @!P2 IMAD.IADD R11, R11, 0x1, -R0 ;  /* 0x000000010b0ba824 */ /* 0x000fe200078e0a00 */
[----:B------:R-:W-:Y:S01]  /*5980*/  ISETP.GE.AND P0, PT, R13, RZ, PT ;  /* 0x000000ff0d00720c */ /* 0x000fe20003f06270 */
[----:B------:R-:W-:Y:S01]  /*5990*/  IMAD.HI.U32 R9, R12, R18, RZ ;  /* 0x000000120c097227 */ /* 0x000fe200078e00ff */
[----:B------:R-:W-:-:S03]  /*59a0*/  ISETP.GE.AND P2, PT, R10, RZ, PT ;  /* 0x000000ff0a00720c */ /* 0x000fc60003f46270 */
[--C-:B------:R-:W-:Y:S01]  /*59b0*/  @!P1 IMAD.IADD R23, R23, 0x1, -R0.reuse ;  /* 0x0000000117179824 */ /* 0x100fe200078e0a00 */
[----:B------:R-:W-:Y:S01]  /*59c0*/  ISETP.GE.AND P1, PT, R22, RZ, PT ;  /* 0x000000ff1600720c */ /* 0x000fe20003f26270 */
[----:B------:R-:W-:Y:S01]  /*59d0*/  @!P4 IMAD.IADD R24, R24, 0x1, -R0 ;  /* 0x000000011818c824 */ /* 0x000fe200078e0a00 */
[----:B------:R-:W-:Y:S01]  /*59e0*/  ISETP.GE.AND P4, PT, R17, RZ, PT ;  /* 0x000000ff1100720c */ /* 0x000fe20003f86270 */
[----:B0-----:R-:W-:Y:S02]  /*59f0*/  IMAD.MOV.U32 R5, RZ, RZ, R16 ;  /* 0x000000ffff057224 */ /* 0x001fe400078e0010 */
[----:B------:R-:W-:Y:S01]  /*5a00*/  @!P5 IMAD.MOV R25, RZ, RZ, -R25 ;  /* 0x000000ffff19d224 */ /* 0x000fe200078e0a19 */
[----:B------:R-:W-:Y:S01]  /*5a10*/  ISETP.GT.U32.AND P5, PT, R0, R23, PT ;  /* 0x000000170000720c */ /* 0x000fe20003fa4070 */
[----:B------:R-:W-:-:S03]  /*5a20*/  IMAD.HI.U32 R13, R12, R19, RZ ;  /* 0x000000130c0d7227 */ /* 0x000fc600078e00ff */
[----:B------:R-:W-:Y:S01]  /*5a30*/  STL [R1+0x228], R25 ;  /* 0x0002281901007387 */ /* 0x000fe20000100800 */
[----:B------:R-:W-:Y:S01]  /*5a40*/  @!P3 IMAD.MOV R5, RZ, RZ, -R5 ;  /* 0x000000ffff05b224 */ /* 0x000fe200078e0a05 */
[C---:B------:R-:W-:Y:S01]  /*5a50*/  ISETP.GT.U32.AND P3, PT, R0.reuse, R11, PT ;  /* 0x0000000b0000720c */ /* 0x040fe20003f64070 */
[----:B------:R-:W-:Y:S02]  /*5a60*/  IMAD.MOV R9, RZ, RZ, -R9 ;  /* 0x000000ffff097224 */ /* 0x000fe400078e0a09 */
[----:B------:R-:W-:Y:S01]  /*5a70*/  IMAD.MOV R13, RZ, RZ, -R13 ;  /* 0x000000ffff0d7224 */ /* 0x000fe200078e0a0d */
[----:B------:R0:W-:Y:S01]  /*5a80*/  STL [R1+0x22c], R5 ;  /* 0x00022c0501007387 */ /* 0x0001e20000100800 */
[----:B------:R-:W-:Y:S02]  /*5a90*/  IMAD R9, R0, R9, R18 ;  /* 0x0000000900097224 */ /* 0x000fe400078e0212 */
[----:B------:R-:W-:Y:S02]  /*5aa0*/  @!P6 IMAD.IADD R14, R14, 0x1, -R0 ;  /* 0x000000010e0ee824 */ /* 0x000fe400078e0a00 */
[----:B------:R-:W-:-:S02]  /*5ab0*/  IMAD.MOV.U32 R16, RZ, RZ, R20 ;  /* 0x000000ffff107224 */ /* 0x000fc400078e0014 */
[C---:B------:R-:W-:Y:S01]  /*5ac0*/  IMAD R13, R0.reuse, R13, R19 ;  /* 0x0000000d000d7224 */ /* 0x040fe200078e0213 */
[----:B------:R-:W-:Y:S01]  /*5ad0*/  ISETP.GT.U32.AND P6, PT, R0, R14, PT ;  /* 0x0000000e0000720c */ /* 0x000fe20003fc4070 */
[----:B------:R-:W-:Y:S02]  /*5ae0*/  VIADD R7, R6, 0x178 ;  /* 0x0000017806077836 */ /* 0x000fe40000000000 */
[----:B0-----:R-:W-:Y:S02]  /*5af0*/  IMAD.MOV.U32 R5, RZ, RZ, R24 ;  /* 0x000000ffff057224 */ /* 0x001fe400078e0018 */
[----:B------:R-:W-:Y:S01]  /*5b00*/  @!P0 IMAD.MOV R16, RZ, RZ, -R16 ;  /* 0x000000ffff108224 */ /* 0x000fe200078e0a10 */
[C---:B------:R-:W-:Y:S01]  /*5b10*/  ISETP.GT.U32.AND P0, PT, R0.reuse, R9, PT ;  /* 0x000000090000720c */ /* 0x040fe20003f04070 */
[----:B------:R-:W-:Y:S01]  /*5b20*/  @!P4 IMAD.MOV R5, RZ, RZ, -R5 ;  /* 0x000000ffff05c224 */ /* 0x000fe200078e0a05 */
[----:B------:R-:W-:Y:S01]  /*5b30*/  IABS R17, R7 ;  /* 0x0000000700117213 */ /* 0x000fe20000000000 */
[--C-:B------:R-:W-:Y:S01]  /*5b40*/  @!P5 IMAD.IADD R23, R23, 0x1, -R0.reuse ;  /* 0x000000011717d824 */ /* 0x100fe200078e0a00 */
[----:B------:R-:W-:Y:S01]  /*5b50*/  ISETP.GT.U32.AND P5, PT, R0, R13, PT ;  /* 0x0000000d0000720c */ /* 0x000fe20003fa4070 */
[----:B------:R-:W-:Y:S01]  /*5b60*/  @!P3 IMAD.IADD R11, R11, 0x1, -R0 ;  /* 0x000000010b0bb824 */ /* 0x000fe200078e0a00 */
[----:B------:R0:W-:Y:S01]  /*5b70*/  STL [R1+0x234], R16 ;  /* 0x0002341001007387 */ /* 0x0001e20000100800 */
[----:B------:R-:W-:Y:S01]  /*5b80*/  ISETP.GE.AND P4, PT, R8, RZ, PT ;  /* 0x000000ff0800720c */ /* 0x000fe20003f86270 */
[----:B------:R-:W-:Y:S01]  /*5b90*/  IMAD.HI.U32 R8, R12, R17, RZ ;  /* 0x000000110c087227 */ /* 0x000fe200078e00ff */
[----:B------:R-:W-:Y:S01]  /*5ba0*/  ISETP.GE.AND P3, PT, R21, RZ, PT ;  /* 0x000000ff1500720c */ /* 0x000fe20003f66270 */
[----:B------:R1:W-:Y:S02]  /*5bb0*/  STL [R1+0x238], R5 ;  /* 0x0002380501007387 */ /* 0x0003e40000100800 */
[----:B------:R-:W-:-:S02]  /*5bc0*/  VIADD R10, R6, 0x176 ;  /* 0x00000176060a7836 */ /* 0x000fc40000000000 */
[--C-:B------:R-:W-:Y:S01]  /*5bd0*/  @!P6 IMAD.IADD R14, R14, 0x1, -R0.reuse ;  /* 0x000000010e0ee824 */ /* 0x100fe200078e0a00 */
[----:B------:R-:W-:Y:S01]  /*5be0*/  ISETP.GE.AND P6, PT, R15, RZ, PT ;  /* 0x000000ff0f00720c */ /* 0x000fe20003fc6270 */
[----:B0-----:R-:W-:Y:S01]  /*5bf0*/  IMAD.MOV.U32 R16, RZ, RZ, R23 ;  /* 0x000000ffff107224 */ /* 0x001fe200078e0017 */
[----:B------:R-:W-:Y:S01]  /*5c00*/  IABS R20, R10 ;  /* 0x0000000a00147213 */ /* 0x000fe20000000000 */
[----:B------:R-:W-:Y:S01]  /*5c10*/  @!P0 IMAD.IADD R9, R9, 0x1, -R0 ;  /* 0x0000000109098824 */ /* 0x000fe200078e0a00 */
[----:B------:R-:W-:Y:S01]  /*5c20*/  ISETP.GE.AND P0, PT, R7, RZ, PT ;  /* 0x000000ff0700720c */ /* 0x000fe20003f06270 */
[----:B-1----:R-:W-:Y:S02]  /*5c30*/  IMAD.MOV.U32 R5, RZ, RZ, R11 ;  /* 0x000000ffff057224 */ /* 0x002fe400078e000b */
[----:B------:R-:W-:Y:S01]  /*5c40*/  @!P1 IMAD.MOV R16, RZ, RZ, -R16 ;  /* 0x000000ffff109224 */ /* 0x000fe200078e0a10 */
[----:B------:R-:W-:Y:S01]  /*5c50*/  ISETP.GT.U32.AND P1, PT, R0, R9, PT ;  /* 0x000000090000720c */ /* 0x000fe20003f24070 */
[----:B------:R-:W-:Y:S01]  /*5c60*/  @!P2 IMAD.MOV R5, RZ, RZ, -R5 ;  /* 0x000000ffff05a224 */ /* 0x000fe200078e0a05 */
[----:B------:R-:W-:Y:S01]  /*5c70*/  ISETP.GE.AND P2, PT, R10, RZ, PT ;  /* 0x000000ff0a00720c */ /* 0x000fe20003f46270 */
[----:B------:R-:W-:Y:S01]  /*5c80*/  IMAD.MOV R8, RZ, RZ, -R8 ;  /* 0x000000ffff087224 */ /* 0x000fe200078e0a08 */
[----:B------:R-:W-:Y:S01]  /*5c90*/  STL [R1+0x23c], R16 ;  /* 0x00023c1001007387 */ /* 0x000fe20000100800 */
[----:B------:R-:W-:-:S02]  /*5ca0*/  @!P5 IMAD.IADD R13, R13, 0x1, -R0 ;  /* 0x000000010d0dd824 */ /* 0x000fc400078e0a00 */
[----:B------:R-:W-:Y:S01]  /*5cb0*/  IMAD R17, R0, R8, R17 ;  /* 0x0000000800117224 */ /* 0x000fe200078e0211 */
[----:B------:R0:W-:Y:S01]  /*5cc0*/  STL [R1+0x240], R5 ;  /* 0x0002400501007387 */ /* 0x0001e20000100800 */
[----:B------:R-:W-:Y:S01]  /*5cd0*/  IMAD.HI.U32 R7, R12, R20, RZ ;  /* 0x000000140c077227 */ /* 0x000fe200078e00ff */
[----:B------:R-:W-:-:S03]  /*5ce0*/  ISETP.GT.U32.AND P5, PT, R0, R13, PT ;  /* 0x0000000d0000720c */ /* 0x000fc60003fa4070 */
[----:B------:R-:W-:Y:S02]  /*5cf0*/  IMAD.MOV R7, RZ, RZ, -R7 ;  /* 0x000000ffff077224 */ /* 0x000fe400078e0a07 */
[----:B------:R-:W-:Y:S02]  /*5d00*/  VIADD R18, R6, 0x174 ;  /* 0x0000017406127836 */ /* 0x000fe40000000000 */
[----:B------:R-:W-:Y:S02]  /*5d10*/  IMAD R20, R0, R7, R20 ;  /* 0x0000000700147224 */ /* 0x000fe400078e0214 */
[----:B0-----:R-:W-:Y:S02]  /*5d20*/  IMAD.MOV.U32 R5, RZ, RZ, R14 ;  /* 0x000000ffff057224 */ /* 0x001fe400078e000e */
[--C-:B------:R-:W-:Y:S01]  /*5d30*/  @!P1 IMAD.IADD R9, R9, 0x1, -R0.reuse ;  /* 0x0000000109099824 */ /* 0x100fe200078e0a00 */
[----:B------:R-:W-:Y:S01]  /*5d40*/  ISETP.GE.AND P1, PT, R18, RZ, PT ;  /* 0x000000ff1200720c */ /* 0x000fe20003f26270 */
[----:B------:R-:W-:Y:S01]  /*5d50*/  @!P4 IMAD.MOV R5, RZ, RZ, -R5 ;  /* 0x000000ffff05c224 */ /* 0x000fe200078e0a05 */
[C---:B------:R-:W-:Y:S01]  /*5d60*/  ISETP.GT.U32.AND P4, PT, R0.reuse, R17, PT ;  /* 0x000000110000720c */ /* 0x040fe20003f84070 */
[----:B------:R-:W-:Y:S01]  /*5d70*/  @!P5 IMAD.IADD R13, R13, 0x1, -R0 ;  /* 0x000000010d0dd824 */ /* 0x000fe200078e0a00 */
[----:B------:R-:W-:Y:S01]  /*5d80*/  ISETP.GT.U32.AND P5, PT, R0, R20, PT ;  /* 0x000000140000720c */ /* 0x000fe20003fa4070 */
[C---:B------:R-:W-:Y:S01]  /*5d90*/  VIADD R7, R6.reuse, 0x170 ;  /* 0x0000017006077836 */ /* 0x040fe20000000000 */
[----:B------:R0:W-:Y:S01]  /*5da0*/  STL [R1+0x248], R5 ;  /* 0x0002480501007387 */ /* 0x0001e20000100800 */
[----:B------:R-:W-:Y:S01]  /*5db0*/  IABS R18, R18 ;  /* 0x0000001200127213 */ /* 0x000fe20000000000 */
[----:B------:R-:W-:-:S02]  /*5dc0*/  VIADD R10, R6, 0x172 ;  /* 0x00000172060a7836 */ /* 0x000fc40000000000 */
[----:B------:R-:W-:Y:S01]  /*5dd0*/  IABS R15, R7 ;  /* 0x00000007000f7213 */ /* 0x000fe20000000000 */
[----:B------:R-:W-:Y:S02]  /*5de0*/  VIADD R14, R6, 0x16a ;  /* 0x0000016a060e7836 */ /* 0x000fe40000000000 */
[----:B------:R-:W-:Y:S01]  /*5df0*/  IMAD.HI.U32 R11, R12, R18, RZ ;  /* 0x000000120c0b7227 */ /* 0x000fe200078e00ff */
[----:B------:R-:W-:Y:S02]  /*5e00*/  IABS R8, R10 ;  /* 0x0000000a00087213 */ /* 0x000fe40000000000 */
[----:B------:R-:W-:Y:S01]  /*5e10*/  IABS R16, R14 ;  /* 0x0000000e00107213 */ /* 0x000fe20000000000 */
[----:B0-----:R-:W-:Y:S02]  /*5e20*/  IMAD.MOV.U32 R5, RZ, RZ, R9 ;  /* 0x000000ffff057224 */ /* 0x001fe400078e0009 */
[----:B------:R-:W-:Y:S01]  /*5e30*/  @!P4 IMAD.IADD R17, R17, 0x1, -R0 ;  /* 0x000000011111c824 */ /* 0x000fe200078e0a00 */
[----:B------:R-:W-:Y:S01]  /*5e40*/  ISETP.GE.AND P4, PT, R10, RZ, PT ;  /* 0x000000ff0a00720c */ /* 0x000fe20003f86270 */
[----:B------:R-:W-:-:S02]  /*5e50*/  @!P3 IMAD.MOV R5, RZ, RZ, -R5 ;  /* 0x000000ffff05b224 */ /* 0x000fc400078e0a05 */
[----:B------:R-:W-:Y:S01]  /*5e60*/  IMAD.MOV R11, RZ, RZ, -R11 ;  /* 0x000000ffff0b7224 */ /* 0x000fe200078e0a0b */
[----:B------:R-:W-:Y:S01]  /*5e70*/  ISETP.GT.U32.AND P3, PT, R0, R17, PT ;  /* 0x000000110000720c */ /* 0x000fe20003f64070 */
[----:B------:R-:W-:Y:S01]  /*5e80*/  @!P5 IMAD.IADD R20, R20, 0x1, -R0 ;  /* 0x000000011414d824 */ /* 0x000fe200078e0a00 */
[----:B------:R0:W-:Y:S01]  /*5e90*/  STL [R1+0x250], R5 ;  /* 0x0002500501007387 */ /* 0x0001e20000100800 */
[----:B------:R-:W-:Y:S02]  /*5ea0*/  IMAD R18, R0, R11, R18 ;  /* 0x0000000b00127224 */ /* 0x000fe400078e0212 */
[----:B------:R-:W-:Y:S01]  /*5eb0*/  IMAD.HI.U32 R9, R12, R15, RZ ;  /* 0x0000000f0c097227 */ /* 0x000fe200078e00ff */
[----:B------:R-:W-:-:S03]  /*5ec0*/  ISETP.GT.U32.AND P5, PT, R0, R20, PT ;  /* 0x000000140000720c */ /* 0x000fc60003fa4070 */
[----:B------:R-:W-:-:S04]  /*5ed0*/  IMAD.HI.U32 R10, R12, R8, RZ ;  /* 0x000000080c0a7227 */ /* 0x000fc800078e00ff */
[----:B0-----:R-:W-:Y:S02]  /*5ee0*/  IMAD.MOV.U32 R5, RZ, RZ, R13 ;  /* 0x000000ffff057224 */ /* 0x001fe400078e000d */
[----:B------:R-:W-:Y:S01]  /*5ef0*/  @!P3 IMAD.IADD R17, R17, 0x1, -R0 ;  /* 0x000000011111b824 */ /* 0x000fe200078e0a00 */
[C---:B------:R-:W-:Y:S01]  /*5f00*/  ISETP.GT.U32.AND P3, PT, R0.reuse, R18, PT ;  /* 0x000000120000720c */ /* 0x040fe20003f64070 */
[----:B------:R-:W-:Y:S01]  /*5f10*/  @!P6 IMAD.MOV R5, RZ, RZ, -R5 ;  /* 0x000000ffff05e224 */ /* 0x000fe200078e0a05 */
[----:B------:R-:W-:Y:S01]  /*5f20*/  ISETP.GE.AND P6, PT, R7, RZ, PT ;  /* 0x000000ff0700720c */ /* 0x000fe20003fc6270 */
[----:B------:R-:W-:Y:S02]  /*5f30*/  IMAD.MOV R9, RZ, RZ, -R9 ;  /* 0x000000ffff097224 */ /* 0x000fe400078e0a09 */
[----:B------:R-:W-:Y:S01]  /*5f40*/  IMAD.MOV R10, RZ, RZ, -R10 ;  /* 0x000000ffff0a7224 */ /* 0x000fe200078e0a0a */
[----:B------:R0:W-:Y:S01]  /*5f50*/  STL [R1+0x258], R5 ;  /* 0x0002580501007387 */ /* 0x0001e20000100800 */
[----:B------:R-:W-:-:S02]  /*5f60*/  IMAD R15, R0, R9, R15 ;  /* 0x00000009000f7224 */ /* 0x000fc400078e020f */
[----:B------:R-:W-:Y:S02]  /*5f70*/  IMAD R8, R0, R10, R8 ;  /* 0x0000000a00087224 */ /* 0x000fe400078e0208 */
[----:B------:R-:W-:Y:S02]  /*5f80*/  VIADD R7, R6, 0x16e ;  /* 0x0000016e06077836 */ /* 0x000fe40000000000 */
[--C-:B------:R-:W-:Y:S01]  /*5f90*/  @!P5 IMAD.IADD R20, R20, 0x1, -R0.reuse ;  /* 0x000000011414d824 */ /* 0x100fe200078e0a00 */
[----:B------:R-:W-:Y:S01]  /*5fa0*/  ISETP.GT.U32.AND P5, PT, R0, R8, PT ;  /* 0x000000080000720c */ /* 0x000fe20003fa4070 */
[----:B------:R-:W-:Y:S01]  /*5fb0*/  @!P3 IMAD.IADD R18, R18, 0x1, -R0 ;  /* 0x000000011212b824 */ /* 0x000fe200078e0a00 */
[----:B------:R-:W-:Y:S01]  /*5fc0*/  IABS R11, R7 ;  /* 0x00000007000b7213 */ /* 0x000fe20000000000 */
[----:B0-----:R-:W-:Y:S02]  /*5fd0*/  IMAD.MOV.U32 R5, RZ, RZ, R17 ;  /* 0x000000ffff057224 */ /* 0x001fe400078e0011 */
[----:B------:R-:W-:Y:S01]  /*5fe0*/  VIADD R13, R6, 0x16c ;  /* 0x0000016c060d7836 */ /* 0x000fe20000000000 */
[C---:B------:R-:W-:Y:S01]  /*5ff0*/  ISETP.GT.U32.AND P3, PT, R0.reuse, R18, PT ;  /* 0x000000120000720c */ /* 0x040fe20003f64070 */
[----:B------:R-:W-:Y:S01]  /*6000*/  @!P0 IMAD.MOV R5, RZ, RZ, -R5 ;  /* 0x000000ffff058224 */ /* 0x000fe200078e0a05 */
[----:B------:R-:W-:Y:S01]  /*6010*/  ISETP.GT.U32.AND P0, PT, R0, R15, PT ;  /* 0x0000000f0000720c */ /* 0x000fe20003f04070 */
[----:B------:R-:W-:Y:S01]  /*6020*/  IMAD.HI.U32 R17, R12, R11, RZ ;  /* 0x0000000b0c117227 */ /* 0x000fe200078e00ff */
[----:B------:R-:W-:-:S02]  /*6030*/  IABS R19, R13 ;  /* 0x0000000d00137213 */ /* 0x000fc40000000000 */
[----:B------:R0:W-:Y:S01]  /*6040*/  STL [R1+0x2c4], R5 ;  /* 0x0002c40501007387 */ /* 0x0001e20000100800 */
[----:B------:R-:W-:Y:S02]  /*6050*/  IMAD.MOV R17, RZ, RZ, -R17 ;  /* 0x000000ffff117224 */ /* 0x000fe400078e0a11 */
[--C-:B------:R-:W-:Y:S02]  /*6060*/  @!P5 IMAD.IADD R8, R8, 0x1, -R0.reuse ;  /* 0x000000010808d824 */ /* 0x100fe400078e0a00 */
[----:B------:R-:W-:Y:S02]  /*6070*/  VIADD R9, R6, 0x168 ;  /* 0x0000016806097836 */ /* 0x000fe40000000000 */
[--C-:B------:R-:W-:Y:S01]  /*6080*/  @!P3 IMAD.IADD R18, R18, 0x1, -R0.reuse ;  /* 0x000000011212b824 */ /* 0x100fe200078e0a00 */
[----:B------:R-:W-:Y:S01]  /*6090*/  ISETP.GT.U32.AND P5, PT, R0, R8, PT ;  /* 0x000000080000720c */ /* 0x000fe20003fa4070 */
[----:B------:R-:W-:Y:S01]  /*60a0*/  @!P0 IMAD.IADD R15, R15, 0x1, -R0 ;  /* 0x000000010f0f8824 */ /* 0x000fe200078e0a00 */
[----:B------:R-:W-:Y:S01]  /*60b0*/  IABS R10, R9 ;  /* 0x00000009000a7213 */ /* 0x000fe20000000000 */
[----:B0-----:R-:W-:-:S02]  /*60c0*/  IMAD.MOV.U32 R5, RZ, RZ, R20 ;  /* 0x000000ffff057224 */ /* 0x001fc400078e0014 */
[----:B------:R-:W-:Y:S01]  /*60d0*/  IMAD.HI.U32 R20, R12, R19, RZ ;  /* 0x000000130c147227 */ /* 0x000fe200078e00ff */
[----:B------:R-:W-:-:S03]  /*60e0*/  ISETP.GT.U32.AND P0, PT, R0, R15, PT ;  /* 0x0000000f0000720c */ /* 0x000fc60003f04070 */
[----:B------:R-:W-:Y:S01]  /*60f0*/  @!P2 IMAD.MOV R5, RZ, RZ, -R5 ;  /* 0x000000ffff05a224 */ /* 0x000fe200078e0a05 */
[----:B------:R-:W-:Y:S01]  /*6100*/  ISETP.GE.AND P2, PT, R7, RZ, PT ;  /* 0x000000ff0700720c */ /* 0x000fe20003f46270 */
[----:B------:R-:W-:Y:S02]  /*6110*/  IMAD R7, R0, R17, R11 ;  /* 0x0000001100077224 */ /* 0x000fe400078e020b */
[----:B------:R-:W-:Y:S01]  /*6120*/  IMAD.HI.U32 R11, R12, R16, RZ ;  /* 0x000000100c0b7227 */ /* 0x000fe200078e00ff */
[----:B------:R0:W-:Y:S02]  /*6130*/  STL [R1+0x2cc], R5 ;  /* 0x0002cc0501007387 */ /* 0x0001e40000100800 */
[----:B------:R-:W-:Y:S01]  /*6140*/  ISETP.GT.U32.AND P3, PT, R0, R7, PT ;  /* 0x000000070000720c */ /* 0x000fe20003f64070 */
[----:B------:R-:W-:-:S04]  /*6150*/  IMAD.HI.U32 R17, R12, R10, RZ ;  /* 0x0000000a0c117227 */ /* 0x000fc800078e00ff */
[----:B------:R-:W-:Y:S02]  /*6160*/  IMAD.MOV R11, RZ, RZ, -R11 ;  /* 0x000000ffff0b7224 */ /* 0x000fe400078e0a0b */
[----:B------:R-:W-:Y:S02]  /*6170*/  IMAD.MOV R20, RZ, RZ, -R20 ;  /* 0x000000ffff147224 */ /* 0x000fe400078e0a14 */
[----:B0-----:R-:W-:Y:S02]  /*6180*/  IMAD.MOV.U32 R5, RZ, RZ, R18 ;  /* 0x000000ffff057224 */ /* 0x001fe400078e0012 */
[----:B------:R-:W-:Y:S02]  /*6190*/  IMAD.MOV R17, RZ, RZ, -R17 ;  /* 0x000000ffff117224 */ /* 0x000fe400078e0a11 */
[----:B------:R-:W-:Y:S02]  /*61a0*/  @!P1 IMAD.MOV R5, RZ, RZ, -R5 ;  /* 0x000000ffff059224 */ /* 0x000fe400078e0a05 */
[----:B------:R-:W-:-:S02]  /*61b0*/  IMAD R16, R0, R11, R16 ;  /* 0x0000000b00107224 */ /* 0x000fc400078e0210 */
[--C-:B------:R-:W-:Y:S01]  /*61c0*/  @!P0 IMAD.IADD R15, R15, 0x1, -R0.reuse ;  /* 0x000000010f0f8824 */ /* 0x100fe200078e0a00 */
[----:B------:R0:W-:Y:S01]  /*61d0*/  STL [R1+0x2d0], R5 ;  /* 0x0002d00501007387 */ /* 0x0001e20000100800 */
[----:B------:R-:W-:Y:S01]  /*61e0*/  VIADD R11, R6, 0x166 ;  /* 0x00000166060b7836 */ /* 0x000fe20000000000 */
[----:B------:R-:W-:Y:S01]  /*61f0*/  ISETP.GT.U32.AND P0, PT, R0, R16, PT ;  /* 0x000000100000720c */ /* 0x000fe20003f04070 */
[----:B------:R-:W-:Y:S01]  /*6200*/  @!P5 IMAD.IADD R8, R8, 0x1, -R0 ;  /* 0x000000010808d824 */ /* 0x000fe200078e0a00 */
[----:B------:R-:W-:Y:S01]  /*6210*/  ISETP.GE.AND P5, PT, R13, RZ, PT ;  /* 0x000000ff0d00720c */ /* 0x000fe20003fa6270 */
[C---:B------:R-:W-:Y:S02]  /*6220*/  IMAD R13, R0.reuse, R20, R19 ;  /* 0x00000014000d7224 */ /* 0x040fe400078e0213 */
[C---:B------:R-:W-:Y:S01]  /*6230*/  IMAD R10, R0.reuse, R17, R10 ;  /* 0x00000011000a7224 */ /* 0x040fe200078e020a */
[----:B------:R-:W-:Y:S01]  /*6240*/  IABS R17, R11 ;  /* 0x0000000b00117213 */ /* 0x000fe20000000000 */
[----:B------:R-:W-:Y:S01]  /*6250*/  @!P3 IMAD.IADD R7, R7, 0x1, -R0 ;  /* 0x000000010707b824 */ /* 0x000fe200078e0a00 */
[----:B------:R-:W-:Y:S01]  /*6260*/  ISETP.GT.U32.AND P1, PT, R0, R13, PT ;  /* 0x0000000d0000720c */ /* 0x000fe20003f24070 */
[----:B0-----:R-:W-:-:S02]  /*6270*/  IMAD.MOV.U32 R5, RZ, RZ, R15 ;  /* 0x000000ffff057224 */ /* 0x001fc400078e000f */
[----:B------:R-:W-:Y:S01]  /*6280*/  IMAD.MOV.U32 R18, RZ, RZ, R8 ;  /* 0x000000ffff127224 */ /* 0x000fe200078e0008 */
[C---:B------:R-:W-:Y:S01]  /*6290*/  ISETP.GT.U32.AND P3, PT, R0.reuse, R7, PT ;  /* 0x000000070000720c */ /* 0x040fe20003f64070 */
[----:B------:R-:W-:Y:S01]  /*62a0*/  @!P6 IMAD.MOV R5, RZ, RZ, -R5 ;  /* 0x000000ffff05e224 */ /* 0x000fe200078e0a05 */
[----:B------:R-:W-:Y:S01]  /*62b0*/  ISETP.GT.U32.AND P6, PT, R0, R10, PT ;  /* 0x0000000a0000720c */ /* 0x000fe20003fc4070 */
[----:B------:R-:W-:Y:S02]  /*62c0*/  IMAD.MOV.U32 R8, RZ, RZ, R17 ;  /* 0x000000ffff087224 */ /* 0x000fe400078e0011 */
[----:B------:R-:W-:Y:S01]  /*62d0*/  @!P4 IMAD.MOV R18, RZ, RZ, -R18 ;  /* 0x000000ffff12c224 */ /* 0x000fe200078e0a12 */
[----:B------:R-:W-:Y:S01]  /*62e0*/  ISETP.GE.AND P4, PT, R14, RZ, PT ;  /* 0x000000ff0e00720c */ /* 0x000fe20003f86270 */
[----:B------:R-:W-:Y:S02]  /*62f0*/  VIADD R15, R6, 0x164 ;  /* 0x00000164060f7836 */ /* 0x000fe40000000000 */
[----:B------:R-:W-:Y:S01]  /*6300*/  IMAD.HI.U32 R14, R12, R8, RZ ;  /* 0x000000080c0e7227 */ /* 0x000fe200078e00ff */
[----:B------:R-:W-:Y:S02]  /*6310*/  STL [R1+0x2d4], R18 ;  /* 0x0002d41201007387 */ /* 0x000fe40000100800 */
[----:B------:R-:W-:Y:S01]  /*6320*/  IABS R17, R15 ;  /* 0x0000000f00117213 */ /* 0x000fe20000000000 */
[----:B------:R-:W-:Y:S01]  /*6330*/  @!P0 IMAD.IADD R16, R16, 0x1, -R0 ;  /* 0x0000000110108824 */ /* 0x000fe200078e0a00 */
[----:B------:R0:W-:Y:S01]  /*6340*/  STL [R1+0x2d8], R5 ;  /* 0x0002d80501007387 */ /* 0x0001e20000100800 */
[----:B------:R-:W-:-:S02]  /*6350*/  IMAD.MOV R14, RZ, RZ, -R14 ;  /* 0x000000ffff0e7224 */ /* 0x000fc400078e0a0e */
[--C-:B------:R-:W-:Y:S01]  /*6360*/  @!P1 IMAD.IADD R13, R13, 0x1, -R0.reuse ;  /* 0x000000010d0d9824 */ /* 0x100fe200078e0a00 */
[----:B------:R-:W-:Y:S01]  /*6370*/  ISETP.GE.AND P1, PT, R11, RZ, PT ;  /* 0x000000ff0b00720c */ /* 0x000fe20003f26270 */
[--C-:B------:R-:W-:Y:S01]  /*6380*/  @!P6 IMAD.IADD R10, R10, 0x1, -R0.reuse ;  /* 0x000000010a0ae824 */ /* 0x100fe200078e0a00 */
[C---:B------:R-:W-:Y:S01]  /*6390*/  ISETP.GT.U32.AND P6, PT, R0.reuse, R16, PT ;  /* 0x000000100000720c */ /* 0x040fe20003fc4070 */
[----:B------:R-:W-:Y:S01]  /*63a0*/  @!P3 IMAD.IADD R7, R7, 0x1, -R0 ;  /* 0x000000010707b824 */ /* 0x000fe200078e0a00 */
[C---:B------:R-:W-:Y:S01]  /*63b0*/  ISETP.GT.U32.AND P0, PT, R0.reuse, R13, PT ;  /* 0x0000000d0000720c */ /* 0x040fe20003f04070 */
[----:B------:R-:W-:Y:S01]  /*63c0*/  IMAD R8, R0, R14, R8 ;  /* 0x0000000e00087224 */ /* 0x000fe200078e0208 */
[----:B------:R-:W-:Y:S01]  /*63d0*/  ISETP.GE.AND P3, PT, R9, RZ, PT ;  /* 0x000000ff0900720c */ /* 0x000fe20003f66270 */
[----:B------:R-:W-:-:S04]  /*63e0*/  IMAD.HI.U32 R14, R12, R17, RZ ;  /* 0x000000110c0e7227 */ /* 0x000fc800078e00ff */
[----:B0-----:R-:W-:Y:S02]  /*63f0*/  IMAD.MOV.U32 R5, RZ, RZ, R7 ;  /* 0x000000ffff057224 */ /* 0x001fe400078e0007 */
[----:B------:R-:W-:Y:S02]  /*6400*/  IMAD.MOV R14, RZ, RZ, -R14 ;  /* 0x000000ffff0e7224 */ /* 0x000fe400078e0a0e */
[----:B------:R-:W-:Y:S01]  /*6410*/  @!P2 IMAD.MOV R5, RZ, RZ, -R5 ;  /* 0x000000ffff05a224 */ /* 0x000fe200078e0a05 */
[C---:B------:R-:W-:Y:S01]  /*6420*/  ISETP.GT.U32.AND P2, PT, R0.reuse, R10, PT ;  /* 0x0000000a0000720c */ /* 0x040fe20003f44070 */
[----:B------:R-:W-:Y:S02]  /*6430*/  IMAD R17, R0, R14, R17 ;  /* 0x0000000e00117224 */ /* 0x000fe400078e0211 */
[----:B------:R-:W-:Y:S01]  /*6440*/  @!P6 IMAD.IADD R16, R16, 0x1, -R0 ;  /* 0x000000011010e824 */ /* 0x000fe200078e0a00 */
[----:B------:R0:W-:Y:S01]  /*6450*/  STL [R1+0x2dc], R5 ;  /* 0x0002dc0501007387 */ /* 0x0001e20000100800 */
[----:B------:R-:W-:Y:S01]  /*6460*/  VIADD R11, R6, 0x15e ;  /* 0x0000015e060b7836 */ /* 0x000fe20000000000 */
[----:B------:R-:W-:Y:S01]  /*6470*/  ISETP.GT.U32.AND P6, PT, R0, R17, PT ;  /* 0x000000110000720c */ /* 0x000fe20003fc4070 */
[----:B------:R-:W-:-:S02]  /*6480*/  VIADD R9, R6, 0x162 ;  /* 0x0000016206097836 */ /* 0x000fc40000000000 */
[--C-:B------:R-:W-:Y:S01]  /*6490*/  @!P0 IMAD.IADD R13, R13, 0x1, -R0.reuse ;  /* 0x000000010d0d8824 */ /* 0x100fe200078e0a00 */
[----:B------:R-:W-:Y:S01]  /*64a0*/  ISETP.GT.U32.AND P0, PT, R0, R8, PT ;  /* 0x000000080000720c */ /* 0x000fe20003f04070 */
[----:B------:R-:W-:Y:S01]  /*64b0*/  VIADD R7, R6, 0x160 ;  /* 0x0000016006077836 */ /* 0x000fe20000000000 */
[----:B------:R-:W-:Y:S01]  /*64c0*/  IABS R19, R11 ;  /* 0x0000000b00137213 */ /* 0x000fe20000000000 */
[----:B------:R-:W-:Y:S01]  /*64d0*/  @!P2 IMAD.IADD R10, R10, 0x1, -R0 ;  /* 0x000000010a0aa824 */ /* 0x000fe200078e0a00 */
[----:B------:R-:W-:Y:S01]  /*64e0*/  IABS R18, R9 ;  /* 0x0000000900127213 */ /* 0x000fe20000000000 */
[----:B0-----:R-:W-:Y:S01]  /*64f0*/  IMAD.MOV.U32 R5, RZ, RZ, R13 ;  /* 0x000000ffff057224 */ /* 0x001fe200078e000d */
[----:B------:R-:W-:Y:S01]  /*6500*/  ISETP.GE.AND P2, PT, R15, RZ, PT ;  /* 0x000000ff0f00720c */ /* 0x000fe20003f46270 */
[----:B------:R-:W-:Y:S01]  /*6510*/  IMAD.MOV.U32 R15, RZ, RZ, R19 ;  /* 0x000000ffff0f7224 */ /* 0x000fe200078e0013 */
[----:B------:R-:W-:Y:S01]  /*6520*/  IABS R14, R7 ;  /* 0x00000007000e7213 */ /* 0x000fe20000000000 */
[----:B------:R-:W-:-:S04]  /*6530*/  IMAD.HI.U32 R19, R12, R18, RZ ;  /* 0x000000120c137227 */ /* 0x000fc800078e00ff */
[----:B------:R-:W-:Y:S02]  /*6540*/  @!P6 IMAD.IADD R17, R17, 0x1, -R0 ;  /* 0x000000011111e824 */ /* 0x000fe400078e0a00 */
[----:B------:R-:W-:-:S03]  /*6550*/  IMAD.HI.U32 R20, R12, R14, RZ ;  /* 0x0000000e0c147227 */ /* 0x000fc600078e00ff */
[----:B------:R-:W-:Y:S01]  /*6560*/  ISETP.GT.U32.AND P6, PT, R0, R17, PT ;  /* 0x000000110000720c */ /* 0x000fe20003fc4070 */
[----:B------:R-:W-:Y:S02]  /*6570*/  IMAD.MOV R19, RZ, RZ, -R19 ;  /* 0x000000ffff137224 */ /* 0x000fe400078e0a13 */
[----:B------:R-:W-:Y:S01]  /*6580*/  @!P0 IMAD.IADD R8, R8, 0x1, -R0 ;  /* 0x0000000108088824 */ /* 0x000fe200078e0a00 */
[----:B------:R-:W-:Y:S01]  /*6590*/  ISETP.GE.AND P0, PT, R9, RZ, PT ;  /* 0x000000ff0900720c */ /* 0x000fe20003f06270 */
[----:B------:R-:W-:Y:S02]  /*65a0*/  @!P5 IMAD.MOV R5, RZ, RZ, -R5 ;  /* 0x000000ffff05d224 */ /* 0x000fe400078e0a05 */
[----:B------:R-:W-:Y:S01]  /*65b0*/  IMAD.HI.U32 R9, R12, R15, RZ ;  /* 0x0000000f0c097227 */ /* 0x000fe200078e00ff */
[----:B------:R-:W-:Y:S02]  /*65c0*/  ISETP.GT.U32.AND P5, PT, R0, R8, PT ;  /* 0x000000080000720c */ /* 0x000fe40003fa4070 */
[----:B------:R0:W-:Y:S01]  /*65d0*/  STL [R1+0x2e0], R5 ;  /* 0x0002e00501007387 */ /* 0x0001e20000100800 */
[----:B------:R-:W-:-:S02]  /*65e0*/  IMAD.MOV R13, RZ, RZ, -R20 ;  /* 0x000000ffff0d7224 */ /* 0x000fc400078e0a14 */
[C---:B------:R-:W-:Y:S02]  /*65f0*/  IMAD R18, R0.reuse, R19, R18 ;  /* 0x0000001300127224 */ /* 0x040fe400078e0212 */
[----:B------:R-:W-:Y:S02]  /*6600*/  IMAD.MOV R9, RZ, RZ, -R9 ;  /* 0x000000ffff097224 */ /* 0x000fe400078e0a09 */
[C---:B------:R-:W-:Y:S02]  /*6610*/  IMAD R14, R0.reuse, R13, R14 ;  /* 0x0000000d000e7224 */ /* 0x040fe400078e020e */
[----:B------:R-:W-:Y:S01]  /*6620*/  @!P4 IMAD.MOV R16, RZ, RZ, -R16 ;  /* 0x000000ffff10c224 */ /* 0x000fe200078e0a10 */
[C---:B------:R-:W-:Y:S01]  /*6630*/  ISETP.GT.U32.AND P4, PT, R0.reuse, R18, PT ;  /* 0x000000120000720c */ /* 0x040fe20003f84070 */
[----:B0-----:R-:W-:Y:S02]  /*6640*/  IMAD.MOV.U32 R5, RZ, RZ, R10 ;  /* 0x000000ffff057224 */ /* 0x001fe400078e000a */
[C---:B------:R-:W-:Y:S01]  /*6650*/  IMAD R15, R0.reuse, R9, R15 ;  /* 0x00000009000f7224 */ /* 0x040fe200078e020f */
[----:B------:R-:W-:Y:S01]  /*6660*/  STL [R1+0x2e8], R16 ;  /* 0x0002e81001007387 */ /* 0x000fe20000100800 */
[----:B------:R-:W-:Y:S01]  /*6670*/  @!P3 IMAD.MOV R5, RZ, RZ, -R5 ;  /* 0x000000ffff05b224 */ /* 0x000fe200078e0a05 */
[C---:B------:R-:W-:Y:S01]  /*6680*/  ISETP.GT.U32.AND P3, PT, R0.reuse, R14, PT ;  /* 0x0000000e0000720c */ /* 0x040fe20003f64070 */
[--C-:B------:R-:W-:Y:S01]  /*6690*/  @!P6 IMAD.IADD R17, R17, 0x1, -R0.reuse ;  /* 0x000000011111e824 */ /* 0x100fe200078e0a00 */
[----:B------:R-:W-:Y:S01]  /*66a0*/  ISETP.GT.U32.AND P6, PT, R0, R15, PT ;  /* 0x0000000f0000720c */ /* 0x000fe20003fc4070 */
[----:B------:R-:W-:Y:S01]  /*66b0*/  VIADD R19, R6, 0x15c ;  /* 0x0000015c06137836 */ /* 0x000fe20000000000 */
[----:B------:R0:W-:Y:S01]  /*66c0*/  STL [R1+0x2ec], R5 ;  /* 0x0002ec0501007387 */ /* 0x0001e20000100800 */
[--C-:B------:R-:W-:Y:S01]  /*66d0*/  @!P5 IMAD.IADD R8, R8, 0x1, -R0.reuse ;  /* 0x000000010808d824 */ /* 0x100fe200078e0a00 */
[----:B------:R-:W-:Y:S01]  /*66e0*/  ISETP.GE.AND P5, PT, R7, RZ, PT ;  /* 0x000000ff0700720c */ /* 0x000fe20003fa6270 */
[----:B------:R-:W-:Y:S01]  /*66f0*/  VIADD R7, R6, 0x15a ;  /* 0x0000015a06077836 */ /* 0x000fe20000000000 */
[----:B------:R-:W-:Y:S01]  /*6700*/  IABS R9, R19 ;  /* 0x0000001300097213 */ /* 0x000fe20000000000 */
[--C-:B------:R-:W-:Y:S01]  /*6710*/  @!P4 IMAD.IADD R18, R18, 0x1, -R0.reuse ;  /* 0x000000011212c824 */ /* 0x100fe200078e0a00 */
[----:B------:R-:W-:Y:S01]  /*6720*/  ISETP.GE.AND P4, PT, R11, RZ, PT ;  /* 0x000000ff0b00720c */ /* 0x000fe20003f86270 */
[----:B------:R-:W-:Y:S01]  /*6730*/  VIADD R11, R6, 0x158 ;  /* 0x00000158060b7836 */ /* 0x000fe20000000000 */
[----:B------:R-:W-:Y:S01]  /*6740*/  IABS R10, R7 ;  /* 0x00000007000a7213 */ /* 0x000fe20000000000 */
[----:B------:R-:W-:Y:S01]  /*6750*/  @!P3 IMAD.IADD R14, R14, 0x1, -R0 ;  /* 0x000000010e0eb824 */ /* 0x000fe200078e0a00 */
[----:B------:R-:W-:Y:S01]  /*6760*/  ISETP.GT.U32.AND P3, PT, R0, R18, PT ;  /* 0x000000120000720c */ /* 0x000fe20003f64070 */
[----:B------:R-:W-:Y:S01]  /*6770*/  IMAD.HI.U32 R13, R12, R9, RZ ;  /* 0x000000090c0d7227 */ /* 0x000fe200078e00ff */
[----:B------:R-:W-:-:S03]  /*6780*/  IABS R21, R11 ;  /* 0x0000000b00157213 */ /* 0x000fc60000000000 */
[----:B------:R-:W-:Y:S01]  /*6790*/  @!P6 IMAD.IADD R15, R15, 0x1, -R0 ;  /* 0x000000010f0fe824 */ /* 0x000fe200078e0a00 */
[----:B------:R-:W-:Y:S01]  /*67a0*/  ISETP.GT.U32.AND P6, PT, R0, R14, PT ;  /* 0x0000000e0000720c */ /* 0x000fe20003fc4070 */
[----:B0-----:R-:W-:Y:S02]  /*67b0*/  IMAD.MOV.U32 R5, RZ, RZ, R8 ;  /* 0x000000ffff057224 */ /* 0x001fe400078e0008 */
[----:B------:R-:W-:Y:S02]  /*67c0*/  IMAD.MOV R13, RZ, RZ, -R13 ;  /* 0x000000ffff0d7224 */ /* 0x000fe400078e0a0d */
[----:B------:R-:W-:-:S04]  /*67d0*/  IMAD.HI.U32 R8, R12, R10, RZ ;  /* 0x0000000a0c087227 */ /* 0x000fc800078e00ff */
[----:B------:R-:W-:Y:S02]  /*67e0*/  IMAD R9, R0, R13, R9 ;  /* 0x0000000d00097224 */ /* 0x000fe400078e0209 */
[----:B------:R-:W-:Y:S02]  /*67f0*/  IMAD.MOV R8, RZ, RZ, -R8 ;  /* 0x000000ffff087224 */ /* 0x000fe400078e0a08 */
[----:B------:R-:W-:Y:S01]  /*6800*/  @!P3 IMAD.IADD R18, R18, 0x1, -R0 ;  /* 0x000000011212b824 */ /* 0x000fe200078e0a00 */
[C---:B------:R-:W-:Y:S01]  /*6810*/  ISETP.GT.U32.AND P3, PT, R0.reuse, R9, PT ;  /* 0x000000090000720c */ /* 0x040fe20003f64070 */
[----:B------:R-:W-:Y:S02]  /*6820*/  IMAD R10, R0, R8, R10 ;  /* 0x00000008000a7224 */ /* 0x000fe400078e020a */
[--C-:B------:R-:W-:Y:S02]  /*6830*/  @!P6 IMAD.IADD R14, R14, 0x1, -R0.reuse ;  /* 0x000000010e0ee824 */ /* 0x100fe400078e0a00 */
[----:B------:R-:W-:Y:S01]  /*6840*/  @!P1 IMAD.MOV R5, RZ, RZ, -R5 ;  /* 0x000000ffff059224 */ /* 0x000fe200078e0a05 */
[----:B------:R-:W-:Y:S01]  /*6850*/  ISETP.GT.U32.AND P6, PT, R0, R10, PT ;  /* 0x0000000a0000720c */ /* 0x000fe20003fc4070 */
[----:B------:R-:W-:Y:S01]  /*6860*/  VIADD R13, R6, 0x156 ;  /* 0x00000156060d7836 */ /* 0x000fe20000000000 */
[----:B------:R-:W-:Y:S01]  /*6870*/  ISETP.GT.U32.AND P1, PT, R0, R15, PT ;  /* 0x0000000f0000720c */ /* 0x000fe20003f24070 */
[----:B------:R-:W-:Y:S01]  /*6880*/  IMAD.HI.U32 R22, R12, R21, RZ ;  /* 0x000000150c167227 */ /* 0x000fe200078e00ff */
[----:B------:R0:W-:Y:S02]  /*6890*/  STL [R1+0x2f0], R5 ;  /* 0x0002f00501007387 */ /* 0x0001e40000100800 */
[----:B------:R-:W-:Y:S01]  /*68a0*/  IABS R8, R13 ;  /* 0x0000000d00087213 */ /* 0x000fe20000000000 */
[----:B------:R-:W-:Y:S01]  /*68b0*/  @!P3 IMAD.IADD R9, R9, 0x1, -R0 ;  /* 0x000000010909b824 */ /* 0x000fe200078e0a00 */
[----:B------:R-:W-:Y:S01]  /*68c0*/  ISETP.GE.AND P3, PT, R7, RZ, PT ;  /* 0x000000ff0700720c */ /* 0x000fe20003f66270 */
[----:B------:R-:W-:-:S02]  /*68d0*/  @!P2 IMAD.MOV R17, RZ, RZ, -R17 ;  /* 0x000000ffff11a224 */ /* 0x000fc400078e0a11 */
[----:B------:R-:W-:Y:S02]  /*68e0*/  IMAD.MOV R22, RZ, RZ, -R22 ;  /* 0x000000ffff167224 */ /* 0x000fe400078e0a16 */
[----:B------:R-:W-:Y:S01]  /*68f0*/  @!P6 IMAD.IADD R10, R10, 0x1, -R0 ;  /* 0x000000010a0ae824 */ /* 0x000fe200078e0a00 */
[----:B------:R-:W-:Y:S01]  /*6900*/  ISETP.GT.U32.AND P6, PT, R0, R9, PT ;  /* 0x000000090000720c */ /* 0x000fe20003fc4070 */
[----:B0-----:R-:W-:Y:S01]  /*6910*/  IMAD.MOV.U32 R5, RZ, RZ, R18 ;  /* 0x000000ffff057224 */ /* 0x001fe200078e0012 */
[----:B------:R-:W-:Y:S01]  /*6920*/  STL [R1+0x2f4], R17 ;  /* 0x0002f41101007387 */ /* 0x000fe20000100800 */
[----:B------:R-:W-:-:S04]  /*6930*/  IMAD.HI.U32 R20, R12, R8, RZ ;  /* 0x000000080c147227 */ /* 0x000fc800078e00ff */
[----:B------:R-:W-:Y:S01]  /*6940*/  @!P0 IMAD.MOV R5, RZ, RZ, -R5 ;  /* 0x000000ffff058224 */ /* 0x000fe200078e0a05 */
[C---:B------:R-:W-:Y:S01]  /*6950*/  ISETP.GT.U32.AND P0, PT, R0.reuse, R10, PT ;  /* 0x0000000a0000720c */ /* 0x040fe20003f04070 */
[----:B------:R-:W-:Y:S01]  /*6960*/  @!P1 IMAD.IADD R15, R15, 0x1, -R0 ;  /* 0x000000010f0f9824 */ /* 0x000fe200078e0a00 */
[----:B------:R-:W-:Y:S01]  /*6970*/  ISETP.GE.AND P1, PT, R19, RZ, PT ;  /* 0x000000ff1300720c */ /* 0x000fe20003f26270 */
[----:B------:R-:W-:Y:S01]  /*6980*/  IMAD R7, R0, R22, R21 ;  /* 0x0000001600077224 */ /* 0x000fe200078e0215 */
[----:B------:R0:W-:Y:S01]  /*6990*/  STL [R1+0x2f8], R5 ;  /* 0x0002f80501007387 */ /* 0x0001e20000100800 */
[----:B------:R-:W-:Y:S02]  /*69a0*/  IMAD.MOV R20, RZ, RZ, -R20 ;  /* 0x000000ffff147224 */ /* 0x000fe400078e0a14 */
[----:B------:R-:W-:Y:S01]  /*69b0*/  @!P5 IMAD.MOV R14, RZ, RZ, -R14 ;  /* 0x000000ffff0ed224 */ /* 0x000fe200078e0a0e */
[----:B------:R-:W-:Y:S01]  /*69c0*/  ISETP.GE.AND P5, PT, R11, RZ, PT ;  /* 0x000000ff0b00720c */ /* 0x000fe20003fa6270 */
[----:B------:R-:W-:Y:S01]  /*69d0*/  VIADD R16, R6, 0x154 ;  /* 0x0000015406107836 */ /* 0x000fe20000000000 */
[C---:B------:R-:W-:Y:S01]  /*69e0*/  ISETP.GT.U32.AND P2, PT, R0.reuse, R7, PT ;  /* 0x000000070000720c */ /* 0x040fe20003f44070 */
[C---:B------:R-:W-:Y:S01]  /*69f0*/  IMAD R11, R0.reuse, R20, R8 ;  /* 0x00000014000b7224 */ /* 0x040fe200078e0208 */
[----:B------:R1:W-:Y:S01]  /*6a00*/  STL [R1+0x2fc], R14 ;  /* 0x0002fc0e01007387 */ /* 0x0003e20000100800 */
[----:B------:R-:W-:Y:S01]  /*6a10*/  @!P6 IMAD.IADD R9, R9, 0x1, -R0 ;  /* 0x000000010909e824 */ /* 0x000fe200078e0a00 */
[----:B------:R-:W-:Y:S01]  /*6a20*/  IABS R19, R16 ;  /* 0x0000001000137213 */ /* 0x000fe20000000000 */
[----:B0-----:R-:W-:Y:S01]  /*6a30*/  IMAD.MOV.U32 R5, RZ, RZ, R15 ;  /* 0x000000ffff057224 */ /* 0x001fe200078e000f */
[----:B------:R-:W-:Y:S01]  /*6a40*/  ISETP.GT.U32.AND P6, PT, R0, R11, PT ;  /* 0x0000000b0000720c */ /* 0x000fe20003fc4070 */
[----:B------:R-:W-:-:S02]  /*6a50*/  VIADD R8, R6, 0x152 ;  /* 0x0000015206087836 */ /* 0x000fc40000000000 */
[----:B------:R-:W-:Y:S01]  /*6a60*/  @!P4 IMAD.MOV R5, RZ, RZ, -R5 ;  /* 0x000000ffff05c224 */ /* 0x000fe200078e0a05 */
[----:B------:R-:W-:Y:S01]  /*6a70*/  ISETP.GE.AND P4, PT, R13, RZ, PT ;  /* 0x000000ff0d00720c */ /* 0x000fe20003f86270 */
[----:B------:R-:W-:Y:S01]  /*6a80*/  @!P0 IMAD.IADD R10, R10, 0x1, -R0 ;  /* 0x000000010a0a8824 */ /* 0x000fe200078e0a00 */
[----:B------:R-:W-:Y:S01]  /*6a90*/  IABS R21, R8 ;  /* 0x0000000800157213 */ /* 0x000fe20000000000 */
[----:B-1----:R-:W-:Y:S01]  /*6aa0*/  IMAD.HI.U32 R14, R12, R19, RZ ;  /* 0x000000130c0e7227 */ /* 0x002fe200078e00ff */
[----:B------:R0:W-:Y:S01]  /*6ab0*/  STL [R1+0x304], R5 ;  /* 0x0003040501007387 */ /* 0x0001e20000100800 */
[----:B------:R-:W-:Y:S02]  /*6ac0*/  ISETP.GE.AND P0, PT, R16, RZ, PT ;  /* 0x000000ff1000720c */ /* 0x000fe40003f06270 */
[----:B------:R-:W-:Y:S02]  /*6ad0*/  IMAD.MOV R14, RZ, RZ, -R14 ;  /* 0x000000ffff0e7224 */ /* 0x000fe400078e0a0e */
[----:B------:R-:W-:Y:S01]  /*6ae0*/  @!P2 IMAD.IADD R7, R7, 0x1, -R0 ;  /* 0x000000010707a824 */ /* 0x000fe200078e0a00 */
[----:B------:R-:W-:Y:S01]  /*6af0*/  ISETP.GE.AND P2, PT, R8, RZ, PT ;  /* 0x000000ff0800720c */ /* 0x000fe20003f46270 */
[----:B------:R-:W-:-:S02]  /*6b00*/  IMAD R22, R0, R14, R19 ;  /* 0x0000000e00167224 */ /* 0x000fc400078e0213 */
[----:B------:R-:W-:Y:S01]  /*6b10*/  @!P6 IMAD.IADD R11, R11, 0x1, -R0 ;  /* 0x000000010b0be824 */ /* 0x000fe200078e0a00 */
[----:B------:R-:W-:Y:S01]  /*6b20*/  ISETP.GT.U32.AND P6, PT, R0, R7, PT ;  /* 0x000000070000720c */ /* 0x000fe20003fc4070 */
[----:B0-----:R-:W-:Y:S02]  /*6b30*/  IMAD.MOV.U32 R5, RZ, RZ, R9 ;  /* 0x000000ffff057224 */ /* 0x001fe400078e0009 */
[----:B------:R-:W-:-:S04]  /*6b40*/  IMAD.HI.U32 R9, R12, R21, RZ ;  /* 0x000000150c097227 */ /* 0x000fc800078e00ff */
[----:B------:R-:W-:Y:S01]  /*6b50*/  @!P1 IMAD.MOV R5, RZ, RZ, -R5 ;  /* 0x000000ffff059224 */ /* 0x000fe200078e0a05 */
[----:B------:R-:W-:Y:S01]  /*6b60*/  ISETP.GT.U32.AND P1, PT, R0, R11, PT ;  /* 0x0000000b0000720c */ /* 0x000fe20003f24070 */
[----:B------:R-:W-:Y:S02]  /*6b70*/  IMAD.MOV R9, RZ, RZ, -R9 ;  /* 0x000000ffff097224 */ /* 0x000fe400078e0a09 */
[----:B------:R-:W-:Y:S01]  /*6b80*/  VIADD R14, R6, 0x150 ;  /* 0x00000150060e7836 */ /* 0x000fe20000000000 */
[----:B------:R0:W-:Y:S01]  /*6b90*/  STL [R1+0x30c], R5 ;  /* 0x00030c0501007387 */ /* 0x0001e20000100800 */
[----:B------:R-:W-:Y:S02]  /*6ba0*/  IMAD R21, R0, R9, R21 ;  /* 0x0000000900157224 */ /* 0x000fe400078e0215 */
[----:B------:R-:W-:Y:S01]  /*6bb0*/  VIADD R13, R6, 0x14e ;  /* 0x0000014e060d7836 */ /* 0x000fe20000000000 */
[----:B------:R-:W-:Y:S01]  /*6bc0*/  IABS R17, R14 ;  /* 0x0000000e00117213 */ /* 0x000fe20000000000 */
[----:B------:R-:W-:Y:S01]  /*6bd0*/  @!P6 IMAD.IADD R7, R7, 0x1, -R0 ;  /* 0x000000010707e824 */ /* 0x000fe200078e0a00 */
[----:B------:R-:W-:Y:S01]  /*6be0*/  ISETP.GT.U32.AND P6, PT, R0, R21, PT ;  /* 0x000000150000720c */ /* 0x000fe20003fc4070 */
[----:B------:R-:W-:Y:S01]  /*6bf0*/  VIADD R8, R6, 0x14c ;  /* 0x0000014c06087836 */ /* 0x000fe20000000000 */
[----:B------:R-:W-:Y:S01]  /*6c00*/  IABS R20, R13 ;  /* 0x0000000d00147213 */ /* 0x000fe20000000000 */
[----:B------:R-:W-:-:S03]  /*6c10*/  IMAD.HI.U32 R9, R12, R17, RZ ;  /* 0x000000110c097227 */ /* 0x000fc600078e00ff */
[----:B------:R-:W-:Y:S01]  /*6c20*/  IABS R19, R8 ;  /* 0x0000000800137213 */ /* 0x000fe20000000000 */
[----:B0-----:R-:W-:Y:S02]  /*6c30*/  IMAD.MOV.U32 R5, RZ, RZ, R10 ;  /* 0x000000ffff057224 */ /* 0x001fe400078e000a */
[----:B------:R-:W-:Y:S01]  /*6c40*/  @!P1 IMAD.IADD R11, R11, 0x1, -R0 ;  /* 0x000000010b0b9824 */ /* 0x000fe200078e0a00 */
[----:B------:R-:W-:Y:S01]  /*6c50*/  ISETP.GE.AND P1, PT, R14, RZ, PT ;  /* 0x000000ff0e00720c */ /* 0x000fe20003f26270 */
[----:B------:R-:W-:Y:S01]  /*6c60*/  @!P3 IMAD.MOV R5, RZ, RZ, -R5 ;  /* 0x000000ffff05b224 */ /* 0x000fe200078e0a05 */
[----:B------:R-:W-:Y:S01]  /*6c70*/  ISETP.GT.U32.AND P3, PT, R0, R22, PT ;  /* 0x000000160000720c */ /* 0x000fe20003f64070 */
[----:B------:R-:W-:-:S03]  /*6c80*/  IMAD.HI.U32 R10, R12, R20, RZ ;  /* 0x000000140c0a7227 */ /* 0x000fc600078e00ff */
[----:B------:R0:W-:Y:S01]  /*6c90*/  STL [R1+0x310], R5 ;  /* 0x0003100501007387 */ /* 0x0001e20000100800 */
[----:B------:R-:W-:Y:S02]  /*6ca0*/  IMAD.MOV R14, RZ, RZ, -R9 ;  /* 0x000000ffff0e7224 */ /* 0x000fe400078e0a09 */
[----:B------:R-:W-:Y:S02]  /*6cb0*/  IMAD.MOV R10, RZ, RZ, -R10 ;  /* 0x000000ffff0a7224 */ /* 0x000fe400078e0a0a */
[----:B------:R-:W-:Y:S02]  /*6cc0*/  IMAD R17, R0, R14, R17 ;  /* 0x0000000e00117224 */ /* 0x000fe400078e0211 */
[--C-:B------:R-:W-:Y:S02]  /*6cd0*/  @!P6 IMAD.IADD R21, R21, 0x1, -R0.reuse ;  /* 0x000000011515e824 */ /* 0x100fe400078e0a00 */
[----:B------:R-:W-:Y:S01]  /*6ce0*/  @!P3 IMAD.IADD R22, R22, 0x1, -R0 ;  /* 0x000000011616b824 */ /* 0x000fe200078e0a00 */
[----:B------:R-:W-:Y:S01]  /*6cf0*/  ISETP.GE.AND P3, PT, R13, RZ, PT ;  /* 0x000000ff0d00720c */ /* 0x000fe20003f66270 */
[----:B0-----:R-:W-:Y:S01]  /*6d00*/  IMAD.MOV.U32 R5, RZ, RZ, R7 ;  /* 0x000000ffff057224 */ /* 0x001fe200078e0007 */
[C---:B------:R-:W-:Y:S01]  /*6d10*/  ISETP.GT.U32.AND P6, PT, R0.reuse, R21, PT ;  /* 0x000000150000720c */ /* 0x040fe20003fc4070 */
[----:B------:R-:W-:-:S02]  /*6d20*/  IMAD R20, R0, R10, R20 ;  /* 0x0000000a00147224 */ /* 0x000fc400078e0214 */
[----:B------:R-:W-:Y:S01]  /*6d30*/  @!P5 IMAD.MOV R5, RZ, RZ, -R5 ;  /* 0x000000ffff05d224 */ /* 0x000fe200078e0a05 */
[----:B------:R-:W-:Y:S01]  /*6d40*/  ISETP.GT.U32.AND P5, PT, R0, R22, PT ;  /* 0x000000160000720c */ /* 0x000fe20003fa4070 */
[----:B------:R-:W-:-:S03]  /*6d50*/  IMAD.HI.U32 R9, R12, R19, RZ ;  /* 0x000000130c097227 */ /* 0x000fc600078e00ff */
[----:B------:R0:W-:Y:S01]  /*6d60*/  STL [R1+0x314], R5 ;  /* 0x0003140501007387 */ /* 0x0001e20000100800 */
[----:B------:R-:W-:Y:S02]  /*6d70*/  IMAD.MOV R9, RZ, RZ, -R9 ;  /* 0x000000ffff097224 */ /* 0x000fe400078e0a09 */
[----:B------:R-:W-:Y:S02]  /*6d80*/  VIADD R13, R6, 0x14a ;  /* 0x0000014a060d7836 */ /* 0x000fe40000000000 */
[----:B------:R-:W-:Y:S02]  /*6d90*/  IMAD R19, R0, R9, R19 ;  /* 0x0000000900137224 */ /* 0x000fe400078e0213 */
[--C-:B------:R-:W-:Y:S01]  /*6da0*/  @!P6 IMAD.IADD R21, R21, 0x1, -R0.reuse ;  /* 0x000000011515e824 */ /* 0x100fe200078e0a00 */
[----:B------:R-:W-:Y:S01]  /*6db0*/  IABS R15, R13 ;  /* 0x0000000d000f7213 */ /* 0x000fe20000000000 */
[----:B------:R-:W-:Y:S01]  /*6dc0*/  @!P5 IMAD.IADD R22, R22, 0x1, -R0 ;  /* 0x000000011616d824 */ /* 0x000fe200078e0a00 */
[C---:B------:R-:W-:Y:S01]  /*6dd0*/  ISETP.GT.U32.AND P5, PT, R0.reuse, R20, PT ;  /* 0x000000140000720c */ /* 0x040fe20003fa4070 */
[----:B0-----:R-:W-:Y:S01]  /*6de0*/  IMAD.MOV.U32 R5, RZ, RZ, R11 ;  /* 0x000000ffff057224 */ /* 0x001fe200078e000b */
[----:B------:R-:W-:Y:S01]  /*6df0*/  ISETP.GT.U32.AND P6, PT, R0, R19, PT ;  /* 0x000000130000720c */ /* 0x000fe20003fc4070 */
[----:B------:R-:W-:-:S04]  /*6e00*/  IMAD.HI.U32 R18, R12, R15, RZ ;  /* 0x0000000f0c127227 */ /* 0x000fc800078e00ff */
[----:B------:R-:W-:Y:S01]  /*6e10*/  @!P4 IMAD.MOV R5, RZ, RZ, -R5 ;  /* 0x000000ffff05c224 */ /* 0x000fe200078e0a05 */
[----:B------:R-:W-:Y:S01]  /*6e20*/  ISETP.GT.U32.AND P4, PT, R0, R17, PT ;  /* 0x000000110000720c */ /* 0x000fe20003f84070 */
[----:B------:R-:W-:Y:S02]  /*6e30*/  VIADD R7, R6, 0x148 ;  /* 0x0000014806077836 */ /* 0x000fe40000000000 */
[----:B------:R-:W-:Y:S01]  /*6e40*/  IMAD.MOV R18, RZ, RZ, -R18 ;  /* 0x000000ffff127224 */ /* 0x000fe200078e0a12 */
[----:B------:R0:W-:Y:S01]  /*6e50*/  STL [R1+0x318], R5 ;  /* 0x0003180501007387 */ /* 0x0001e20000100800 */
[--C-:B------:R-:W-:Y:S01]  /*6e60*/  @!P5 IMAD.IADD R20, R20, 0x1, -R0.reuse ;  /* 0x000000011414d824 */ /* 0x100fe200078e0a00 */
[----:B------:R-:W-:Y:S01]  /*6e70*/  IABS R11, R7 ;  /* 0x00000007000b7213 */ /* 0x000fe20000000000 */
[C---:B------:R-:W-:Y:S02]  /*6e80*/  IMAD R15, R0.reuse, R18, R15 ;  /* 0x00000012000f7224 */ /* 0x040fe400078e020f */
[----:B------:R-:W-:Y:S01]  /*6e90*/  @!P6 IMAD.IADD R19, R19, 0x1, -R0 ;  /* 0x000000011313e824 */ /* 0x000fe200078e0a00 */
[----:B------:R-:W-:Y:S01]  /*6ea0*/  ISETP.GT.U32.AND P6, PT, R0, R20, PT ;  /* 0x000000140000720c */ /* 0x000fe20003fc4070 */
[----:B------:R-:W-:-:S02]  /*6eb0*/  VIADD R16, R6, 0x144 ;  /* 0x0000014406107836 */ /* 0x000fc40000000000 */
[----:B------:R-:W-:Y:S01]  /*6ec0*/  @!P4 IMAD.IADD R17, R17, 0x1, -R0 ;  /* 0x000000011111c824 */ /* 0x000fe200078e0a00 */
[----:B------:R-:W-:Y:S01]  /*6ed0*/  ISETP.GE.AND P4, PT, R8, RZ, PT ;  /* 0x000000ff0800720c */ /* 0x000fe20003f86270 */
[----:B------:R-:W-:Y:S01]  /*6ee0*/  IMAD.HI.U32 R8, R12, R11, RZ ;  /* 0x0000000b0c087227 */ /* 0x000fe200078e00ff */
[----:B------:R-:W-:Y:S02]  /*6ef0*/  IABS R9, R16 ;  /* 0x0000001000097213 */ /* 0x000fe40000000000 */
[----:B------:R-:W-:Y:S01]  /*6f00*/  ISETP.GT.U32.AND P5, PT, R0, R17, PT ;  /* 0x000000110000720c */ /* 0x000fe20003fa4070 */
[----:B------:R-:W-:Y:S02]  /*6f10*/  IMAD.MOV.U32 R23, RZ, RZ, R22 ;  /* 0x000000ffff177224 */ /* 0x000fe400078e0016 */
[----:B------:R-:W-:Y:S02]  /*6f20*/  IMAD.MOV R8, RZ, RZ, -R8 ;  /* 0x000000ffff087224 */ /* 0x000fe400078e0a08 */
[----:B0-----:R-:W-:-:S02]  /*6f30*/  IMAD.MOV.U32 R5, RZ, RZ, R21 ;  /* 0x000000ffff057224 */ /* 0x001fc400078e0015 */
[----:B------:R-:W-:Y:S01]  /*6f40*/  @!P0 IMAD.MOV R23, RZ, RZ, -R23 ;  /* 0x000000ffff178224 */ /* 0x000fe200078e0a17 */
[C---:B------:R-:W-:Y:S01]  /*6f50*/  ISETP.GT.U32.AND P0, PT, R0.reuse, R19, PT ;  /* 0x000000130000720c */ /* 0x040fe20003f04070 */
[----:B------:R-:W-:Y:S01]  /*6f60*/  @!P2 IMAD.MOV R5, RZ, RZ, -R5 ;  /* 0x000000ffff05a224 */ /* 0x000fe200078e0a05 */
[----:B------:R-:W-:Y:S01]  /*6f70*/  ISETP.GE.AND P2, PT, R13, RZ, PT ;  /* 0x000000ff0d00720c */ /* 0x000fe20003f46270 */
[C---:B------:R-:W-:Y:S01]  /*6f80*/  IMAD R11, R0.reuse, R8, R11 ;  /* 0x00000008000b7224 */ /* 0x040fe200078e020b */
[----:B------:R-:W-:Y:S01]  /*6f90*/  STL [R1+0x31c], R23 ;  /* 0x00031c1701007387 */ /* 0x000fe20000100800 */
[--C-:B------:R-:W-:Y:S01]  /*6fa0*/  @!P5 IMAD.IADD R17, R17, 0x1, -R0.reuse ;  /* 0x000000011111d824 */ /* 0x100fe200078e0a00 */
[----:B------:R-:W-:Y:S01]  /*6fb0*/  ISETP.GT.U32.AND P5, PT, R0, R15, PT ;  /* 0x0000000f0000720c */ /* 0x000fe20003fa4070 */
[----:B------:R-:W-:Y:S01]  /*6fc0*/  IMAD.HI.U32 R13, R12, R9, RZ ;  /* 0x000000090c0d7227 */ /* 0x000fe200078e00ff */
[----:B------:R0:W-:Y:S03]  /*6fd0*/  STL [R1+0x320], R5 ;  /* 0x0003200501007387 */ /* 0x0001e60000100800 */
[----:B------:R-:W-:Y:S01]  /*6fe0*/  @!P6 IMAD.IADD R20, R20, 0x1, -R0 ;  /* 0x000000011414e824 */ /* 0x000fe200078e0a00 */
[----:B------:R-:W-:Y:S01]  /*6ff0*/  ISETP.GT.U32.AND P6, PT, R0, R11, PT ;  /* 0x0000000b0000720c */ /* 0x000fe20003fc4070 */
[----:B------:R-:W-:-:S02]  /*7000*/  VIADD R14, R6, 0x146 ;  /* 0x00000146060e7836 */ /* 0x000fc40000000000 */
[----:B------:R-:W-:Y:S02]  /*7010*/  IMAD.MOV R13, RZ, RZ, -R13 ;  /* 0x000000ffff0d7224 */ /* 0x000fe400078e0a0d */
[----:B------:R-:W-:Y:S01]  /*7020*/  VIADD R8, R6, 0x142 ;  /* 0x0000014206087836 */ /* 0x000fe20000000000 */
[----:B------:R-:W-:Y:S01]  /*7030*/  IABS R10, R14 ;  /* 0x0000000e000a7213 */ /* 0x000fe20000000000 */
[--C-:B------:R-:W-:Y:S02]  /*7040*/  @!P5 IMAD.IADD R15, R15, 0x1, -R0.reuse ;  /* 0x000000010f0fd824 */ /* 0x100fe400078e0a00 */
[----:B0-----:R-:W-:Y:S02]  /*7050*/  IMAD.MOV.U32 R5, RZ, RZ, R17 ;  /* 0x000000ffff057224 */ /* 0x001fe400078e0011 */
[C---:B------:R-:W-:Y:S02]  /*7060*/  IMAD R9, R0.reuse, R13, R9 ;  /* 0x0000000d00097224 */ /* 0x040fe400078e0209 */
[----:B------:R-:W-:Y:S01]  /*7070*/  @!P1 IMAD.MOV R5, RZ, RZ, -R5 ;  /* 0x000000ffff059224 */ /* 0x000fe200078e0a05 */
[C---:B------:R-:W-:Y:S01]  /*7080*/  ISETP.GT.U32.AND P1, PT, R0.reuse, R15, PT ;  /* 0x0000000f0000720c */ /* 0x040fe20003f24070 */
[----:B------:R-:W-:Y:S01]  /*7090*/  @!P0 IMAD.IADD R19, R19, 0x1, -R0 ;  /* 0x0000000113138824 */ /* 0x000fe200078e0a00 */
[----:B------:R-:W-:Y:S01]  /*70a0*/  ISETP.GE.AND P0, PT, R7, RZ, PT ;  /* 0x000000ff0700720c */ /* 0x000fe20003f06270 */
[----:B------:R-:W-:Y:S01]  /*70b0*/  @!P3 IMAD.MOV R20, RZ, RZ, -R20 ;  /* 0x000000ffff14b224 */ /* 0x000fe200078e0a14 */
[----:B------:R-:W-:Y:S01]  /*70c0*/  ISETP.GT.U32.AND P3, PT, R0, R9, PT ;  /* 0x000000090000720c */ /* 0x000fe20003f64070 */
[----:B------:R-:W-:Y:S01]  /*70d0*/  IMAD.HI.U32 R18, R12, R10, RZ ;  /* 0x0000000a0c127227 */ /* 0x000fe200078e00ff */
[----:B------:R0:W-:Y:S01]  /*70e0*/  STL [R1+0x324], R5 ;  /* 0x0003240501007387 */ /* 0x0001e20000100800 */
[----:B------:R-:W-:-:S02]  /*70f0*/  IABS R7, R8 ;  /* 0x0000000800077213 */ /* 0x000fc40000000000 */
[----:B------:R-:W-:Y:S01]  /*7100*/  @!P6 IMAD.IADD R11, R11, 0x1, -R0 ;  /* 0x000000010b0be824 */ /* 0x000fe200078e0a00 */
[----:B------:R-:W-:Y:S01]  /*7110*/  STL [R1+0x328], R20 ;  /* 0x0003281401007387 */ /* 0x000fe20000100800 */
[----:B------:R-:W-:Y:S02]  /*7120*/  IMAD.MOV R18, RZ, RZ, -R18 ;  /* 0x000000ffff127224 */ /* 0x000fe400078e0a12 */
[----:B------:R-:W-:Y:S01]  /*7130*/  VIADD R13, R6, 0x140 ;  /* 0x00000140060d7836 */ /* 0x000fe20000000000 */
[C---:B------:R-:W-:Y:S01]  /*7140*/  ISETP.GT.U32.AND P6, PT, R0.reuse, R11, PT ;  /* 0x0000000b0000720c */ /* 0x040fe20003fc4070 */
[----:B------:R-:W-:Y:S02]  /*7150*/  IMAD R10, R0, R18, R10 ;  /* 0x00000012000a7224 */ /* 0x000fe400078e020a */
[----:B0-----:R-:W-:Y:S01]  /*7160*/  IMAD.MOV.U32 R5, RZ, RZ, R19 ;  /* 0x000000ffff057224 */ /* 0x001fe200078e0013 */
[----:B------:R-:W-:Y:S01]  /*7170*/  IABS R18, R13 ;  /* 0x0000000d00127213 */ /* 0x000fe20000000000 */
[----:B------:R-:W-:Y:S01]  /*7180*/  IMAD.HI.U32 R17, R12, R7, RZ ;  /* 0x000000070c117227 */ /* 0x000fe200078e00ff */
[----:B------:R-:W-:-:S03]  /*7190*/  ISETP.GT.U32.AND P5, PT, R0, R10, PT ;  /* 0x0000000a0000720c */ /* 0x000fc60003fa4070 */
[----:B------:R-:W-:Y:S01]  /*71a0*/  @!P4 IMAD.MOV R5, RZ, RZ, -R5 ;  /* 0x000000ffff05c224 */ /* 0x000fe200078e0a05 */
[----:B------:R-:W-:Y:S01]  /*71b0*/  ISETP.GE.AND P4, PT, R14, RZ, PT ;  /* 0x000000ff0e00720c */ /* 0x000fe20003f86270 */
[--C-:B------:R-:W-:Y:S01]  /*71c0*/  @!P1 IMAD.IADD R15, R15, 0x1, -R0.reuse ;  /* 0x000000010f0f9824 */ /* 0x100fe200078e0a00 */
[----:B------:R-:W-:Y:S01]  /*71d0*/  ISETP.GE.AND P1, PT, R16, RZ, PT ;  /* 0x000000ff1000720c */ /* 0x000fe20003f26270 */
[----:B------:R-:W-:Y:S01]  /*71e0*/  IMAD.MOV R17, RZ, RZ, -R17 ;  /* 0x000000ffff117224 */ /* 0x000fe200078e0a11 */
[----:B------:R0:W-:Y:S01]  /*71f0*/  STL [R1+0x32c], R5 ;  /* 0x00032c0501007387 */ /* 0x0001e20000100800 */
[----:B------:R-:W-:Y:S01]  /*7200*/  @!P3 IMAD.IADD R9, R9, 0x1, -R0 ;  /* 0x000000010909b824 */ /* 0x000fe200078e0a00 */
[----:B------:R-:W-:Y:S01]  /*7210*/  ISETP.GE.AND P3, PT, R8, RZ, PT ;  /* 0x000000ff0800720c */ /* 0x000fe20003f66270 */
[----:B------:R-:W-:Y:S02]  /*7220*/  IMAD.MOV.U32 R14, RZ, RZ, R18 ;  /* 0x000000ffff0e7224 */ /* 0x000fe400078e0012 */
[----:B------:R-:W-:-:S02]  /*7230*/  IMAD R7, R0, R17, R7 ;  /* 0x0000001100077224 */ /* 0x000fc400078e0207 */
[----:B------:R-:W-:-:S04]  /*7240*/  IMAD.HI.U32 R16, R12, R14, RZ ;  /* 0x0000000e0c107227 */ /* 0x000fc800078e00ff */
[----:B0-----:R-:W-:Y:S02]  /*7250*/  IMAD.MOV.U32 R5, RZ, RZ, R15 ;  /* 0x000000ffff057224 */ /* 0x001fe400078e000f */
[----:B------:R-:W-:Y:S01]  /*7260*/  @!P6 IMAD.IADD R11, R11, 0x1, -R0 ;  /* 0x000000010b0be824 */ /* 0x000fe200078e0a00 */
[C---:B------:R-:W-:Y:S01]  /*7270*/  ISETP.GT.U32.AND P6, PT, R0.reuse, R7, PT ;  /* 0x000000070000720c */ /* 0x040fe20003fc4070 */
[----:B------:R-:W-:Y:S01]  /*7280*/  @!P2 IMAD.MOV R5, RZ, RZ, -R5 ;  /* 0x000000ffff05a224 */ /* 0x000fe200078e0a05 */
[----:B------:R-:W-:Y:S01]  /*7290*/  ISETP.GT.U32.AND P2, PT, R0, R9, PT ;  /* 0x000000090000720c */ /* 0x000fe20003f44070 */
[----:B------:R-:W-:Y:S02]  /*72a0*/  IMAD.MOV R16, RZ, RZ, -R16 ;  /* 0x000000ffff107224 */ /* 0x000fe400078e0a10 */
[----:B------:R-:W-:Y:S01]  /*72b0*/  @!P5 IMAD.IADD R10, R10, 0x1, -R0 ;  /* 0x000000010a0ad824 */ /* 0x000fe200078e0a00 */
[----:B------:R0:W-:Y:S01]  /*72c0*/  STL [R1+0x344], R5 ;  /* 0x0003440501007387 */ /* 0x0001e20000100800 */
[----:B------:R-:W-:-:S02]  /*72d0*/  IMAD R8, R0, R16, R14 ;  /* 0x0000001000087224 */ /* 0x000fc400078e020e */
[----:B------:R-:W-:Y:S01]  /*72e0*/  VIADD R18, R6, 0x13e ;  /* 0x0000013e06127836 */ /* 0x000fe20000000000 */
[----:B------:R-:W-:Y:S01]  /*72f0*/  ISETP.GT.U32.AND P5, PT, R0, R10, PT ;  /* 0x0000000a0000720c */ /* 0x000fe20003fa4070 */
[----:B------:R-:W-:Y:S02]  /*7300*/  VIADD R15, R6, 0x13c ;  /* 0x0000013c060f7836 */ /* 0x000fe40000000000 */
[--C-:B------:R-:W-:Y:S02]  /*7310*/  @!P6 IMAD.IADD R7, R7, 0x1, -R0.reuse ;  /* 0x000000010707e824 */ /* 0x100fe400078e0a00 */
[----:B------:R-:W-:Y:S01]  /*7320*/  @!P2 IMAD.IADD R9, R9, 0x1, -R0 ;  /* 0x000000010909a824 */ /* 0x000fe200078e0a00 */
[C---:B------:R-:W-:Y:S01]  /*7330*/  ISETP.GT.U32.AND P2, PT, R0.reuse, R8, PT ;  /* 0x000000080000720c */ /* 0x040fe20003f44070 */
[----:B0-----:R-:W-:Y:S01]  /*7340*/  IMAD.MOV.U32 R5, RZ, RZ, R11 ;  /* 0x000000ffff057224 */ /* 0x001fe200078e000b */
[----:B------:R-:W-:Y:S01]  /*7350*/  ISETP.GT.U32.AND P6, PT, R0, R7, PT ;  /* 0x000000070000720c */ /* 0x000fe20003fc4070 */
[----:B------:R-:W-:-:S02]  /*7360*/  VIADD R14, R6, 0x138 ;  /* 0x00000138060e7836 */ /* 0x000fc40000000000 */
[----:B------:R-:W-:Y:S01]  /*7370*/  @!P0 IMAD.MOV R5, RZ, RZ, -R5 ;  /* 0x000000ffff058224 */ /* 0x000fe200078e0a05 */
[----:B------:R-:W-:Y:S01]  /*7380*/  ISETP.GE.AND P0, PT, R18, RZ, PT ;  /* 0x000000ff1200720c */ /* 0x000fe20003f06270 */
[--C-:B------:R-:W-:Y:S01]  /*7390*/  @!P5 IMAD.IADD R10, R10, 0x1, -R0.reuse ;  /* 0x000000010a0ad824 */ /* 0x100fe200078e0a00 */
[----:B------:R-:W-:Y:S01]  /*73a0*/  IABS R18, R18 ;  /* 0x0000001200127213 */ /* 0x000fe20000000000 */
[C---:B------:R-:W-:Y:S01]  /*73b0*/  VIADD R17, R6.reuse, 0x134 ;  /* 0x0000013406117836 */ /* 0x040fe20000000000 */
[----:B------:R0:W-:Y:S01]  /*73c0*/  STL [R1+0x348], R5 ;  /* 0x0003480501007387 */ /* 0x0001e20000100800 */
[----:B------:R-:W-:Y:S01]  /*73d0*/  ISETP.GE.AND P5, PT, R13, RZ, PT ;  /* 0x000000ff0d00720c */ /* 0x000fe20003fa6270 */
[----:B------:R-:W-:Y:S02]  /*73e0*/  VIADD R13, R6, 0x13a ;  /* 0x0000013a060d7836 */ /* 0x000fe40000000000 */
[----:B------:R-:W-:Y:S01]  /*73f0*/  @!P2 IMAD.IADD R8, R8, 0x1, -R0 ;  /* 0x000000010808a824 */ /* 0x000fe200078e0a00 */
[----:B------:R-:W-:Y:S01]  /*7400*/  IABS R20, R17 ;  /* 0x0000001100147213 */ /* 0x000fe20000000000 */
[----:B------:R-:W-:Y:S01]  /*7410*/  @!P4 IMAD.MOV R10, RZ, RZ, -R10 ;  /* 0x000000ffff0ac224 */ /* 0x000fe200078e0a0a */
[----:B------:R-:W-:Y:S01]  /*7420*/  ISETP.GE.AND P4, PT, R15, RZ, PT ;  /* 0x000000ff0f00720c */ /* 0x000fe20003f86270 */
[----:B------:R-:W-:Y:S01]  /*7430*/  IMAD.HI.U32 R11, R12, R18, RZ ;  /* 0x000000120c0b7227 */ /* 0x000fe200078e00ff */
[----:B------:R-:W-:-:S02]  /*7440*/  ISETP.GT.U32.AND P2, PT, R0, R8, PT ;  /* 0x000000080000720c */ /* 0x000fc40003f44070 */
[----:B------:R1:W-:Y:S01]  /*7450*/  STL [R1+0x350], R10 ;  /* 0x0003500a01007387 */ /* 0x0003e20000100800 */
[----:B0-----:R-:W-:Y:S01]  /*7460*/  IMAD.MOV.U32 R5, RZ, RZ, R9 ;  /* 0x000000ffff057224 */ /* 0x001fe200078e0009 */
[----:B------:R-:W-:Y:S01]  /*7470*/  IABS R15, R15 ;  /* 0x0000000f000f7213 */ /* 0x000fe20000000000 */
[----:B------:R-:W-:Y:S01]  /*7480*/  @!P6 IMAD.IADD R7, R7, 0x1, -R0 ;  /* 0x000000010707e824 */ /* 0x000fe200078e0a00 */
[----:B------:R-:W-:Y:S01]  /*7490*/  ISETP.GE.AND P6, PT, R14, RZ, PT ;  /* 0x000000ff0e00720c */ /* 0x000fe20003fc6270 */
[----:B------:R-:W-:Y:S01]  /*74a0*/  @!P1 IMAD.MOV R5, RZ, RZ, -R5 ;  /* 0x000000ffff059224 */ /* 0x000fe200078e0a05 */
[----:B------:R-:W-:Y:S01]  /*74b0*/  ISETP.GE.AND P1, PT, R13, RZ, PT ;  /* 0x000000ff0d00720c */ /* 0x000fe20003f26270 */
[----:B------:R-:W-:Y:S01]  /*74c0*/  IMAD.MOV R11, RZ, RZ, -R11 ;  /* 0x000000ffff0b7224 */ /* 0x000fe200078e0a0b */
[----:B------:R-:W-:Y:S01]  /*74d0*/  IABS R13, R13 ;  /* 0x0000000d000d7213 */ /* 0x000fe20000000000 */
[----:B------:R-:W-:Y:S01]  /*74e0*/  VIADD R22, R6, 0x136 ;  /* 0x0000013606167836 */ /* 0x000fe20000000000 */
[----:B------:R0:W-:Y:S01]  /*74f0*/  STL [R1+0x36c], R5 ;  /* 0x00036c0501007387 */ /* 0x0001e20000100800 */
[----:B------:R-:W-:Y:S01]  /*7500*/  IMAD R18, R0, R11, R18 ;  /* 0x0000000b00127224 */ /* 0x000fe200078e0212 */
[----:B------:R-:W-:Y:S01]  /*7510*/  IABS R14, R14 ;  /* 0x0000000e000e7213 */ /* 0x000fe20000000000 */
[----:B------:R-:W-:-:S04]  /*7520*/  IMAD.HI.U32 R9, R12, R13, RZ ;  /* 0x0000000d0c097227 */ /* 0x000fc800078e00ff */
[----:B-1----:R-:W-:-:S04]  /*7530*/  IMAD.HI.U32 R10, R12, R15, RZ ;  /* 0x0000000f0c0a7227 */ /* 0x002fc800078e00ff */
[----:B0-----:R-:W-:Y:S02]  /*7540*/  IMAD.MOV.U32 R5, RZ, RZ, R7 ;  /* 0x000000ffff057224 */ /* 0x001fe400078e0007 */
[----:B------:R-:W-:Y:S02]  /*7550*/  IMAD.MOV R9, RZ, RZ, -R9 ;  /* 0x000000ffff097224 */ /* 0x000fe400078e0a09 */
[----:B------:R-:W-:Y:S01]  /*7560*/  @!P3 IMAD.MOV R5, RZ, RZ, -R5 ;  /* 0x000000ffff05b224 */ /* 0x000fe200078e0a05 */
[----:B------:R-:W-:Y:S01]  /*7570*/  ISETP.GT.U32.AND P3, PT, R0, R18, PT ;  /* 0x000000120000720c */ /* 0x000fe20003f64070 */
[----:B------:R-:W-:Y:S02]  /*7580*/  @!P2 IMAD.IADD R8, R8, 0x1, -R0 ;  /* 0x000000010808a824 */ /* 0x000fe400078e0a00 */
[----:B------:R-:W-:Y:S01]  /*7590*/  IMAD.MOV R10, RZ, RZ, -R10 ;  /* 0x000000ffff0a7224 */ /* 0x000fe200078e0a0a */
[----:B------:R0:W-:Y:S01]  /*75a0*/  STL [R1+0x370], R5 ;  /* 0x0003700501007387 */ /* 0x0001e20000100800 */
[----:B------:R-:W-:-:S02]  /*75b0*/  IMAD R13, R0, R9, R13 ;  /* 0x00000009000d7224 */ /* 0x000fc400078e020d */
[----:B------:R-:W-:Y:S02]  /*75c0*/  IMAD R15, R0, R10, R15 ;  /* 0x0000000a000f7224 */ /* 0x000fe400078e020f */
[----:B------:R-:W-:-:S03]  /*75d0*/  IMAD.HI.U32 R7, R12, R14, RZ ;  /* 0x0000000e0c077227 */ /* 0x000fc600078e00ff */
[----:B------:R-:W-:Y:S01]  /*75e0*/  ISETP.GT.U32.AND P2, PT, R0, R15, PT ;  /* 0x0000000f0000720c */ /* 0x000fe20003f44070 */
[----:B------:R-:W-:Y:S02]  /*75f0*/  @!P3 IMAD.IADD R18, R18, 0x1, -R0 ;  /* 0x000000011212b824 */ /* 0x000fe400078e0a00 */
[----:B0-----:R-:W-:Y:S01]  /*7600*/  IMAD.MOV.U32 R5, RZ, RZ, R8 ;  /* 0x000000ffff057224 */ /* 0x001fe200078e0008 */
[----:B------:R-:W-:Y:S01]  /*7610*/  IABS R8, R22 ;  /* 0x0000001600087213 */ /* 0x000fe20000000000 */
[----:B------:R-:W-:Y:S01]  /*7620*/  IMAD.MOV R7, RZ, RZ, -R7 ;  /* 0x000000ffff077224 */ /* 0x000fe200078e0a07 */
[C---:B------:R-:W-:Y:S01]  /*7630*/  ISETP.GT.U32.AND P3, PT, R0.reuse, R18, PT ;  /* 0x000000120000720c */ /* 0x040fe20003f64070 */
[----:B------:R-:W-:Y:S01]  /*7640*/  @!P5 IMAD.MOV R5, RZ, RZ, -R5 ;  /* 0x000000ffff05d224 */ /* 0x000fe200078e0a05 */
[C---:B------:R-:W-:Y:S01]  /*7650*/  ISETP.GT.U32.AND P5, PT, R0.reuse, R13, PT ;  /* 0x0000000d0000720c */ /* 0x040fe20003fa4070 */
[----:B------:R-:W-:Y:S02]  /*7660*/  IMAD R14, R0, R7, R14 ;  /* 0x00000007000e7224 */ /* 0x000fe400078e020e */
[----:B------:R-:W-:Y:S01]  /*7670*/  IMAD.HI.U32 R10, R12, R20, RZ ;  /* 0x000000140c0a7227 */ /* 0x000fe200078e00ff */
[----:B------:R0:W-:Y:S03]  /*7680*/  STL [R1+0x374], R5 ;  /* 0x0003740501007387 */ /* 0x0001e60000100800 */
[----:B------:R-:W-:-:S02]  /*7690*/  @!P2 IMAD.IADD R15, R15, 0x1, -R0 ;  /* 0x000000010f0fa824 */ /* 0x000fc400078e0a00 */
[----:B------:R-:W-:-:S03]  /*76a0*/  IMAD.HI.U32 R16, R12, R8, RZ ;  /* 0x000000080c107227 */ /* 0x000fc600078e00ff */
[----:B------:R-:W-:Y:S01]  /*76b0*/  ISETP.GT.U32.AND P2, PT, R0, R15, PT ;  /* 0x0000000f0000720c */ /* 0x000fe20003f44070 */
[----:B------:R-:W-:Y:S02]  /*76c0*/  @!P5 IMAD.IADD R13, R13, 0x1, -R0 ;  /* 0x000000010d0dd824 */ /* 0x000fe400078e0a00 */
[----:B------:R-:W-:Y:S02]  /*76d0*/  IMAD.MOV R10, RZ, RZ, -R10 ;  /* 0x000000ffff0a7224 */ /* 0x000fe400078e0a0a */
[----:B------:R-:W-:Y:S01]  /*76e0*/  @!P3 IMAD.IADD R18, R18, 0x1, -R0 ;  /* 0x000000011212b824 */ /* 0x000fe200078e0a00 */
[C---:B------:R-:W-:Y:S01]  /*76f0*/  ISETP.GT.U32.AND P5, PT, R0.reuse, R13, PT ;  /* 0x0000000d0000720c */ /* 0x040fe20003fa4070 */
[----:B------:R-:W-:Y:S01]  /*7700*/  IMAD.MOV R16, RZ, RZ, -R16 ;  /* 0x000000ffff107224 */ /* 0x000fe200078e0a10 */
[C---:B------:R-:W-:Y:S01]  /*7710*/  ISETP.GT.U32.AND P3, PT, R0.reuse, R14, PT ;  /* 0x0000000e0000720c */ /* 0x040fe20003f64070 */
[C---:B------:R-:W-:Y:S02]  /*7720*/  IMAD R20, R0.reuse, R10, R20 ;  /* 0x0000000a00147224 */ /* 0x040fe400078e0214 */
[----:B------:R-:W-:-:S02]  /*7730*/  IMAD R8, R0, R16, R8 ;  /* 0x0000001000087224 */ /* 0x000fc400078e0208 */
[----:B------:R-:W-:Y:S02]  /*7740*/  @!P2 IMAD.IADD R15, R15, 0x1, -R0 ;  /* 0x000000010f0fa824 */ /* 0x000fe400078e0a00 */
[----:B------:R-:W-:Y:S01]  /*7750*/  VIADD R7, R6, 0x132 ;  /* 0x0000013206077836 */ /* 0x000fe20000000000 */
[C---:B------:R-:W-:Y:S01]  /*7760*/  ISETP.GT.U32.AND P2, PT, R0.reuse, R8, PT ;  /* 0x000000080000720c */ /* 0x040fe20003f44070 */
[----:B0-----:R-:W-:Y:S02]  /*7770*/  IMAD.MOV.U32 R5, RZ, RZ, R18 ;  /* 0x000000ffff057224 */ /* 0x001fe400078e0012 */
[--C-:B------:R-:W-:Y:S01]  /*7780*/  @!P5 IMAD.IADD R13, R13, 0x1, -R0.reuse ;  /* 0x000000010d0dd824 */ /* 0x100fe200078e0a00 */
[----:B------:R-:W-:Y:S01]  /*7790*/  ISETP.GT.U32.AND P5, PT, R0, R20, PT ;  /* 0x000000140000720c */ /* 0x000fe20003fa4070 */
[----:B------:R-:W-:Y:S01]  /*77a0*/  @!P3 IMAD.IADD R14, R14, 0x1, -R0 ;  /* 0x000000010e0eb824 */ /* 0x000fe200078e0a00 */
[----:B------:R-:W-:Y:S01]  /*77b0*/  IABS R9, R7 ;  /* 0x0000000700097213 */ /* 0x000fe20000000000 */
[----:B------:R-:W-:Y:S01]  /*77c0*/  VIADD R11, R6, 0x130 ;  /* 0x00000130060b7836 */ /* 0x000fe20000000000 */
[----:B------:R-:W-:Y:S01]  /*77d0*/  ISETP.GE.AND P3, PT, R22, RZ, PT ;  /* 0x000000ff1600720c */ /* 0x000fe20003f66270 */
[----:B------:R-:W-:-:S02]  /*77e0*/  VIADD R10, R6, 0x12e ;  /* 0x0000012e060a7836 */ /* 0x000fc40000000000 */
[----:B------:R-:W-:Y:S01]  /*77f0*/  @!P0 IMAD.MOV R5, RZ, RZ, -R5 ;  /* 0x000000ffff058224 */ /* 0x000fe200078e0a05 */
[----:B------:R-:W-:Y:S01]  /*7800*/  ISETP.GT.U32.AND P0, PT, R0, R14, PT ;  /* 0x0000000e0000720c */ /* 0x000fe20003f04070 */
[----:B------:R-:W-:Y:S01]  /*7810*/  IMAD.HI.U32 R21, R12, R9, RZ ;  /* 0x000000090c157227 */ /* 0x000fe200078e00ff */
[----:B------:R-:W-:Y:S02]  /*7820*/  IABS R19, R11 ;  /* 0x0000000b00137213 */ /* 0x000fe40000000000 */
[----:B------:R-:W-:Y:S01]  /*7830*/  IABS R18, R10 ;  /* 0x0000000a00127213 */ /* 0x000fe20000000000 */
[--C-:B------:R-:W-:Y:S01]  /*7840*/  @!P5 IMAD.IADD R20, R20, 0x1, -R0.reuse ;  /* 0x000000011414d824 */ /* 0x100fe200078e0a00 */
[----:B------:R0:W-:Y:S01]  /*7850*/  STL [R1+0x378], R5 ;  /* 0x0003780501007387 */ /* 0x0001e20000100800 */
[----:B------:R-:W-:Y:S01]  /*7860*/  @!P2 IMAD.IADD R8, R8, 0x1, -R0 ;  /* 0x000000010808a824 */ /* 0x000fe200078e0a00 */
[----:B------:R-:W-:Y:S01]  /*7870*/  ISETP.GE.AND P2, PT, R17, RZ, PT ;  /* 0x000000ff1100720c */ /* 0x000fe20003f46270 */
[----:B------:R-:W-:Y:S01]  /*7880*/  IMAD.MOV R21, RZ, RZ, -R21 ;  /* 0x000000ffff157224 */ /* 0x000fe200078e0a15 */
[----:B------:R-:W-:Y:S01]  /*7890*/  ISETP.GT.U32.AND P5, PT, R0, R20, PT ;  /* 0x000000140000720c */ /* 0x000fe20003fa4070 */
[----:B------:R-:W-:-:S04]  /*78a0*/  IMAD.HI.U32 R16, R12, R19, RZ ;  /* 0x000000130c107227 */ /* 0x000fc800078e00ff */
[----:B------:R-:W-:Y:S02]  /*78b0*/  IMAD R9, R0, R21, R9 ;  /* 0x0000001500097224 */ /* 0x000fe400078e0209 */
[----:B0-----:R-:W-:Y:S02]  /*78c0*/  IMAD.MOV.U32 R5, RZ, RZ, R15 ;  /* 0x000000ffff057224 */ /* 0x001fe400078e000f */
[----:B------:R-:W-:-:S04]  /*78d0*/  IMAD.HI.U32 R15, R12, R18, RZ ;  /* 0x000000120c0f7227 */ /* 0x000fc800078e00ff */
[----:B------:R-:W-:Y:S01]  /*78e0*/  @!P4 IMAD.MOV R5, RZ, RZ, -R5 ;  /* 0x000000ffff05c224 */ /* 0x000fe200078e0a05 */
[----:B------:R-:W-:Y:S01]  /*78f0*/  ISETP.GT.U32.AND P4, PT, R0, R8, PT ;  /* 0x000000080000720c */ /* 0x000fe20003f84070 */
[----:B------:R-:W-:Y:S02]  /*7900*/  IMAD.MOV R16, RZ, RZ, -R16 ;  /* 0x000000ffff107224 */ /* 0x000fe400078e0a10 */
[----:B------:R-:W-:Y:S01]  /*7910*/  @!P0 IMAD.IADD R14, R14, 0x1, -R0 ;  /* 0x000000010e0e8824 */ /* 0x000fe200078e0a00 */
[----:B------:R0:W-:Y:S01]  /*7920*/  STL [R1+0x37c], R5 ;  /* 0x00037c0501007387 */ /* 0x0001e20000100800 */
[----:B------:R-:W-:Y:S01]  /*7930*/  IMAD.MOV R15, RZ, RZ, -R15 ;  /* 0x000000ffff0f7224 */ /* 0x000fe200078e0a0f */
[C---:B------:R-:W-:Y:S01]  /*7940*/  ISETP.GT.U32.AND P0, PT, R0.reuse, R9, PT ;  /* 0x000000090000720c */ /* 0x040fe20003f04070 */
[C---:B------:R-:W-:Y:S02]  /*7950*/  IMAD R19, R0.reuse, R16, R19 ;  /* 0x0000001000137224 */ /* 0x040fe400078e0213 */
[----:B------:R-:W-:-:S02]  /*7960*/  IMAD R18, R0, R15, R18 ;  /* 0x0000000f00127224 */ /* 0x000fc400078e0212 */
[----:B------:R-:W-:Y:S02]  /*7970*/  @!P5 IMAD.IADD R20, R20, 0x1, -R0 ;  /* 0x000000011414d824 */ /* 0x000fe400078e0a00 */
[----:B------:R-:W-:Y:S01]  /*7980*/  @!P1 IMAD.MOV R13, RZ, RZ, -R13 ;  /* 0x000000ffff0d9224 */ /* 0x000fe200078e0a0d */
[----:B------:R-:W-:Y:S01]  /*7990*/  ISETP.GT.U32.AND P5, PT, R0, R18, PT ;  /* 0x000000120000720c */ /* 0x000fe20003fa4070 */
[----:B0-----:R-:W-:Y:S01]  /*79a0*/  IMAD.MOV.U32 R5, RZ, RZ, R14 ;  /* 0x000000ffff057224 */ /* 0x001fe200078e000e */
[----:B------:R-:W-:Y:S01]  /*79b0*/  ISETP.GE.AND P1, PT, R7, RZ, PT ;  /* 0x000000ff0700720c */ /* 0x000fe20003f26270 */
[----:B------:R-:W-:Y:S01]  /*79c0*/  @!P4 IMAD.IADD R8, R8, 0x1, -R0 ;  /* 0x000000010808c824 */ /* 0x000fe200078e0a00 */
[----:B------:R-:W-:Y:S01]  /*79d0*/  ISETP.GE.AND P4, PT, R11, RZ, PT ;  /* 0x000000ff0b00720c */ /* 0x000fe20003f86270 */
[----:B------:R-:W-:Y:S01]  /*79e0*/  @!P6 IMAD.MOV R5, RZ, RZ, -R5 ;  /* 0x000000ffff05e224 */ /* 0x000fe200078e0a05 */
[----:B------:R-:W-:Y:S01]  /*79f0*/  ISETP.GT.U32.AND P6, PT, R0, R19, PT ;  /* 0x000000130000720c */ /* 0x000fe20003fc4070 */
[C---:B------:R-:W-:Y:S01]  /*7a00*/  VIADD R7, R6.reuse, 0x12c ;  /* 0x0000012c06077836 */ /* 0x040fe20000000000 */
[----:B------:R0:W-:Y:S01]  /*7a10*/  STL [R1+0x380], R13 ;  /* 0x0003800d01007387 */ /* 0x0001e20000100800 */
[----:B------:R-:W-:-:S02]  /*7a20*/  VIADD R11, R6, 0x12a ;  /* 0x0000012a060b7836 */ /* 0x000fc40000000000 */
[--C-:B------:R-:W-:Y:S01]  /*7a30*/  @!P0 IMAD.IADD R9, R9, 0x1, -R0.reuse ;  /* 0x0000000109098824 */ /* 0x100fe200078e0a00 */
[----:B------:R-:W-:Y:S01]  /*7a40*/  ISETP.GE.AND P0, PT, R10, RZ, PT ;  /* 0x000000ff0a00720c */ /* 0x000fe20003f06270 */
[----:B------:R1:W-:Y:S01]  /*7a50*/  STL [R1+0x384], R5 ;  /* 0x0003840501007387 */ /* 0x0003e20000100800 */
[----:B------:R-:W-:Y:S01]  /*7a60*/  IABS R14, R7 ;  /* 0x00000007000e7213 */ /* 0x000fe20000000000 */
[--C-:B------:R-:W-:Y:S01]  /*7a70*/  @!P5 IMAD.IADD R18, R18, 0x1, -R0.reuse ;  /* 0x000000011212d824 */ /* 0x100fe200078e0a00 */
[----:B------:R-:W-:Y:S01]  /*7a80*/  IABS R10, R11 ;  /* 0x0000000b000a7213 */ /* 0x000fe20000000000 */
[----:B------:R-:W-:Y:S02]  /*7a90*/  VIADD R17, R6, 0x128 ;  /* 0x0000012806117836 */ /* 0x000fe40000000000 */
[----:B------:R-:W-:Y:S01]  /*7aa0*/  @!P6 IMAD.IADD R19, R19, 0x1, -R0 ;  /* 0x000000011313e824 */ /* 0x000fe200078e0a00 */
[----:B------:R-:W-:Y:S01]  /*7ab0*/  ISETP.GT.U32.AND P6, PT, R0, R9, PT ;  /* 0x000000090000720c */ /* 0x000fe20003fc4070 */
[----:B0-----:R-:W-:Y:S01]  /*7ac0*/  IMAD.HI.U32 R13, R12, R14, RZ ;  /* 0x0000000e0c0d7227 */ /* 0x001fe200078e00ff */
[----:B------:R-:W-:-:S02]  /*7ad0*/  IABS R16, R17 ;  /* 0x0000001100107213 */ /* 0x000fc40000000000 */
[C---:B------:R-:W-:Y:S01]  /*7ae0*/  ISETP.GT.U32.AND P5, PT, R0.reuse, R19, PT ;  /* 0x000000130000720c */ /* 0x040fe20003fa4070 */
[----:B-1----:R-:W-:Y:S02]  /*7af0*/  IMAD.MOV.U32 R5, RZ, RZ, R8 ;  /* 0x000000ffff057224 */ /* 0x002fe400078e0008 */
[----:B------:R-:W-:Y:S02]  /*7b00*/  IMAD.MOV.U32 R8, RZ, RZ, R10 ;  /* 0x000000ffff087224 */ /* 0x000fe400078e000a */
[----:B------:R-:W-:Y:S01]  /*7b10*/  @!P3 IMAD.MOV R5, RZ, RZ, -R5 ;  /* 0x000000ffff05b224 */ /* 0x000fe200078e0a05 */
[----:B------:R-:W-:Y:S01]  /*7b20*/  ISETP.GT.U32.AND P3, PT, R0, R18, PT ;  /* 0x000000120000720c */ /* 0x000fe20003f64070 */
[----:B------:R-:W-:Y:S02]  /*7b30*/  IMAD.MOV R13, RZ, RZ, -R13 ;  /* 0x000000ffff0d7224 */ /* 0x000fe400078e0a0d */
[----:B------:R-:W-:Y:S01]  /*7b40*/  IMAD.HI.U32 R10, R12, R8, RZ ;  /* 0x000000080c0a7227 */ /* 0x000fe200078e00ff */
[----:B------:R0:W-:Y:S03]  /*7b50*/  STL [R1+0x38c], R5 ;  /* 0x00038c0501007387 */ /* 0x0001e60000100800 */
[----:B------:R-:W-:-:S02]  /*7b60*/  IMAD R14, R0, R13, R14 ;  /* 0x0000000d000e7224 */ /* 0x000fc400078e020e */
[----:B------:R-:W-:Y:S02]  /*7b70*/  IMAD.MOV R10, RZ, RZ, -R10 ;  /* 0x000000ffff0a7224 */ /* 0x000fe400078e0a0a */
[----:B------:R-:W-:Y:S01]  /*7b80*/  @!P6 IMAD.IADD R9, R9, 0x1, -R0 ;  /* 0x000000010909e824 */ /* 0x000fe200078e0a00 */
[C---:B------:R-:W-:Y:S01]  /*7b90*/  ISETP.GT.U32.AND P6, PT, R0.reuse, R14, PT ;  /* 0x0000000e0000720c */ /* 0x040fe20003fc4070 */
[----:B------:R-:W-:Y:S02]  /*7ba0*/  IMAD R8, R0, R10, R8 ;  /* 0x0000000a00087224 */ /* 0x000fe400078e0208 */
[----:B------:R-:W-:Y:S02]  /*7bb0*/  @!P3 IMAD.IADD R18, R18, 0x1, -R0 ;  /* 0x000000011212b824 */ /* 0x000fe400078e0a00 */
[----:B------:R-:W-:Y:S01]  /*7bc0*/  VIADD R15, R6, 0x126 ;  /* 0x00000126060f7836 */ /* 0x000fe20000000000 */
[----:B------:R-:W-:Y:S01]  /*7bd0*/  ISETP.GT.U32.AND P3, PT, R0, R8, PT ;  /* 0x000000080000720c */ /* 0x000fe20003f64070 */
[----:B------:R-:W-:-:S03]  /*7be0*/  IMAD.HI.U32 R10, R12, R16, RZ ;  /* 0x000000100c0a7227 */ /* 0x000fc600078e00ff */
[----:B------:R-:W-:Y:S01]  /*7bf0*/  IABS R22, R15 ;  /* 0x0000000f00167213 */ /* 0x000fe20000000000 */
[--C-:B------:R-:W-:Y:S01]  /*7c00*/  @!P5 IMAD.IADD R19, R19, 0x1, -R0.reuse ;  /* 0x000000011313d824 */ /* 0x100fe200078e0a00 */
[----:B------:R-:W-:Y:S01]  /*7c10*/  ISETP.GE.AND P5, PT, R7, RZ, PT ;  /* 0x000000ff0700720c */ /* 0x000fe20003fa6270 */
[----:B------:R-:W-:Y:S01]  /*7c20*/  @!P6 IMAD.IADD R14, R14, 0x1, -R0 ;  /* 0x000000010e0ee824 */ /* 0x000fe200078e0a00 */
[----:B------:R-:W-:Y:S01]  /*7c30*/  ISETP.GE.AND P6, PT, R11, RZ, PT ;  /* 0x000000ff0b00720c */ /* 0x000fe20003fc6270 */
[----:B------:R-:W-:-:S04]  /*7c40*/  IMAD.HI.U32 R13, R12, R22, RZ ;  /* 0x000000160c0d7227 */ /* 0x000fc800078e00ff */
[----:B------:R-:W-:Y:S02]  /*7c50*/  VIADD R7, R6, 0x124 ;  /* 0x0000012406077836 */ /* 0x000fe40000000000 */
[----:B------:R-:W-:Y:S02]  /*7c60*/  IMAD.MOV R10, RZ, RZ, -R10 ;  /* 0x000000ffff0a7224 */ /* 0x000fe400078e0a0a */
[----:B------:R-:W-:Y:S01]  /*7c70*/  @!P3 IMAD.IADD R8, R8, 0x1, -R0 ;  /* 0x000000010808b824 */ /* 0x000fe200078e0a00 */
[----:B------:R-:W-:Y:S01]  /*7c80*/  ISETP.GT.U32.AND P3, PT, R0, R14, PT ;  /* 0x0000000e0000720c */ /* 0x000fe20003f64070 */
[----:B0-----:R-:W-:Y:S02]  /*7c90*/  IMAD.MOV.U32 R5, RZ, RZ, R9 ;  /* 0x000000ffff057224 */ /* 0x001fe400078e0009 */
[----:B------:R-:W-:Y:S02]  /*7ca0*/  IMAD.MOV R13, RZ, RZ, -R13 ;  /* 0x000000ffff0d7224 */ /* 0x000fe400078e0a0d */
[----:B------:R-:W-:-:S02]  /*7cb0*/  VIADD R11, R6, 0x122 ;  /* 0x00000122060b7836 */ /* 0x000fc40000000000 */
[C---:B------:R-:W-:Y:S01]  /*7cc0*/  IMAD R16, R0.reuse, R10, R16 ;  /* 0x0000000a00107224 */ /* 0x040fe200078e0210 */
[----:B------:R-:W-:Y:S01]  /*7cd0*/  IABS R10, R7 ;  /* 0x00000007000a7213 */ /* 0x000fe20000000000 */
[----:B------:R-:W-:Y:S01]  /*7ce0*/  @!P2 IMAD.MOV R20, RZ, RZ, -R20 ;  /* 0x000000ffff14a224 */ /* 0x000fe200078e0a14 */
[C---:B------:R-:W-:Y:S01]  /*7cf0*/  ISETP.GT.U32.AND P2, PT, R0.reuse, R8, PT ;  /* 0x000000080000720c */ /* 0x040fe20003f44070 */
[----:B------:R-:W-:Y:S01]  /*7d00*/  @!P1 IMAD.MOV R5, RZ, RZ, -R5 ;  /* 0x000000ffff059224 */ /* 0x000fe200078e0a05 */
[C---:B------:R-:W-:Y:S01]  /*7d10*/  ISETP.GT.U32.AND P1, PT, R0.reuse, R16, PT ;  /* 0x000000100000720c */ /* 0x040fe20003f24070 */
[----:B------:R-:W-:Y:S01]  /*7d20*/  IMAD R22, R0, R13, R22 ;  /* 0x0000000d00167224 */ /* 0x000fe200078e0216 */
[----:B------:R-:W-:Y:S01]  /*7d30*/  IABS R13, R11 ;  /* 0x0000000b000d7213 */ /* 0x000fe20000000000 */
[----:B------:R-:W-:Y:S01]  /*7d40*/  IMAD.HI.U32 R9, R12, R10, RZ ;  /* 0x0000000a0c097227 */ /* 0x000fe200078e00ff */
[----:B------:R-:W-:Y:S03]  /*7d50*/  STL [R1+0x390], R20 ;  /* 0x0003901401007387 */ /* 0x000fe60000100800 */
[----:B------:R-:W-:Y:S01]  /*7d60*/  @!P4 IMAD.MOV R19, RZ, RZ, -R19 ;  /* 0x000000ffff13c224 */ /* 0x000fe200078e0a13 */
[----:B------:R0:W-:Y:S01]  /*7d70*/  STL [R1+0x398], R5 ;  /* 0x0003980501007387 */ /* 0x0001e20000100800 */
[----:B------:R-:W-:Y:S01]  /*7d80*/  ISETP.GT.U32.AND P4, PT, R0, R22, PT ;  /* 0x000000160000720c */ /* 0x000fe20003f84070 */
[--C-:B------:R-:W-:Y:S01]  /*7d90*/  @!P3 IMAD.IADD R14, R14, 0x1, -R0.reuse ;  /* 0x000000010e0eb824 */ /* 0x100fe200078e0a00 */
[----:B------:R-:W-:Y:S01]  /*7da0*/  ISETP.GE.AND P3, PT, R15, RZ, PT ;  /* 0x000000ff0f00720c */ /* 0x000fe20003f66270 */
[----:B------:R-:W-:Y:S01]  /*7db0*/  IMAD.MOV R9, RZ, RZ, -R9 ;  /* 0x000000ffff097224 */ /* 0x000fe200078e0a09 */
[----:B------:R1:W-:Y:S01]  /*7dc0*/  STL [R1+0x3a0], R19 ;  /* 0x0003a01301007387 */ /* 0x0003e20000100800 */
[----:B------:R-:W-:Y:S01]  /*7dd0*/  @!P2 IMAD.IADD R8, R8, 0x1, -R0 ;  /* 0x000000010808a824 */ /* 0x000fe200078e0a00 */
[----:B------:R-:W-:Y:S01]  /*7de0*/  ISETP.GE.AND P2, PT, R7, RZ, PT ;  /* 0x000000ff0700720c */ /* 0x000fe20003f46270 */
[----:B------:R-:W-:-:S02]  /*7df0*/  IMAD R10, R0, R9, R10 ;  /* 0x00000009000a7224 */ /* 0x000fc400078e020a */
[----:B0-----:R-:W-:Y:S02]  /*7e00*/  IMAD.MOV.U32 R5, RZ, RZ, R18 ;  /* 0x000000ffff057224 */ /* 0x001fe400078e0012 */
[----:B------:R-:W-:-:S04]  /*7e10*/  IMAD.HI.U32 R18, R12, R13, RZ ;  /* 0x0000000d0c127227 */ /* 0x000fc800078e00ff */
[----:B------:R-:W-:Y:S01]  /*7e20*/  @!P0 IMAD.MOV R5, RZ, RZ, -R5 ;  /* 0x000000ffff058224 */ /* 0x000fe200078e0a05 */
[----:B------:R-:W-:Y:S01]  /*7e30*/  ISETP.GE.AND P0, PT, R17, RZ, PT ;  /* 0x000000ff1100720c */ /* 0x000fe20003f06270 */
[----:B------:R-:W-:Y:S02]  /*7e40*/  IMAD.MOV R18, RZ, RZ, -R18 ;  /* 0x000000ffff127224 */ /* 0x000fe400078e0a12 */
[----:B-1----:R-:W-:Y:S01]  /*7e50*/  IMAD.MOV.U32 R19, RZ, RZ, R14 ;  /* 0x000000ffff137224 */ /* 0x002fe200078e000e */
[----:B------:R0:W-:Y:S01]  /*7e60*/  STL [R1+0x3c0], R5 ;  /* 0x0003c00501007387 */ /* 0x0001e20000100800 */
[C---:B------:R-:W-:Y:S02]  /*7e70*/  IMAD R13, R0.reuse, R18, R13 ;  /* 0x00000012000d7224 */ /* 0x040fe400078e020d */
[----:B------:R-:W-:Y:S01]  /*7e80*/  @!P5 IMAD.MOV R19, RZ, RZ, -R19 ;  /* 0x000000ffff13d224 */ /* 0x000fe200078e0a13 */
[----:B------:R-:W-:Y:S01]  /*7e90*/  ISETP.GT.U32.AND P5, PT, R0, R10, PT ;  /* 0x0000000a0000720c */ /* 0x000fe20003fa4070 */
[----:B------:R-:W-:-:S02]  /*7ea0*/  @!P4 IMAD.IADD R22, R22, 0x1, -R0 ;  /* 0x000000011616c824 */ /* 0x000fc400078e0a00 */
[----:B------:R-:W-:Y:S01]  /*7eb0*/  VIADD R7, R6, 0x120 ;  /* 0x0000012006077836 */ /* 0x000fe20000000000 */
[----:B------:R-:W-:Y:S01]  /*7ec0*/  STL [R1+0x3b4], R19 ;  /* 0x0003b41301007387 */ /* 0x000fe20000100800 */
[----:B------:R-:W-:Y:S01]  /*7ed0*/  @!P1 IMAD.IADD R16, R16, 0x1, -R0 ;  /* 0x0000000110109824 */ /* 0x000fe200078e0a00 */
[----:B------:R-:W-:Y:S01]  /*7ee0*/  ISETP.GT.U32.AND P4, PT, R0, R22, PT ;  /* 0x000000160000720c */ /* 0x000fe20003f84070 */
[----:B0-----:R-:W-:Y:S01]  /*7ef0*/  IMAD.MOV.U32 R5, RZ, RZ, R8 ;  /* 0x000000ffff057224 */ /* 0x001fe200078e0008 */
[----:B------:R-:W-:Y:S01]  /*7f00*/  IABS R14, R7 ;  /* 0x00000007000e7213 */ /* 0x000fe20000000000 */
[----:B------:R-:W-:Y:S01]  /*7f10*/  VIADD R9, R6, 0x11e ;  /* 0x0000011e06097836 */ /* 0x000fe20000000000 */
[C---:B------:R-:W-:Y:S01]  /*7f20*/  ISETP.GT.U32.AND P1, PT, R0.reuse, R16, PT ;  /* 0x000000100000720c */ /* 0x040fe20003f24070 */
[----:B------:R-:W-:Y:S01]  /*7f30*/  @!P6 IMAD.MOV R5, RZ, RZ, -R5 ;  /* 0x000000ffff05e224 */ /* 0x000fe200078e0a05 */
[----:B------:R-:W-:Y:S01]  /*7f40*/  ISETP.GT.U32.AND P6, PT, R0, R13, PT ;  /* 0x0000000d0000720c */ /* 0x000fe20003fc4070 */
[--C-:B------:R-:W-:Y:S01]  /*7f50*/  @!P5 IMAD.IADD R10, R10, 0x1, -R0.reuse ;  /* 0x000000010a0ad824 */ /* 0x100fe200078e0a00 */
[----:B------:R-:W-:Y:S01]  /*7f60*/  IABS R8, R9 ;  /* 0x0000000900087213 */ /* 0x000fe20000000000 */
[----:B------:R-:W-:Y:S01]  /*7f70*/  IMAD.HI.U32 R15, R12, R14, RZ ;  /* 0x0000000e0c0f7227 */ /* 0x000fe200078e00ff */
[----:B------:R0:W-:Y:S02]  /*7f80*/  STL [R1+0x3bc], R5 ;  /* 0x0003bc0501007387 */ /* 0x0001e40000100800 */
[----:B------:R-:W-:Y:S01]  /*7f90*/  ISETP.GT.U32.AND P5, PT, R0, R10, PT ;  /* 0x0000000a0000720c */ /* 0x000fe20003fa4070 */
[----:B------:R-:W-:Y:S01]  /*7fa0*/  @!P4 IMAD.IADD R22, R22, 0x1, -R0 ;  /* 0x000000011616c824 */ /* 0x000fe200078e0a00 */
[----:B------:R-:W-:Y:S01]  /*7fb0*/  ISETP.GE.AND P4, PT, R7, RZ, PT ;  /* 0x000000ff0700720c */ /* 0x000fe20003f86270 */
[----:B------:R-:W-:-:S04]  /*7fc0*/  IMAD.HI.U32 R7, R12, R8, RZ ;  /* 0x000000080c077227 */ /* 0x000fc800078e00ff */
[----:B------:R-:W-:Y:S02]  /*7fd0*/  @!P6 IMAD.IADD R13, R13, 0x1, -R0 ;  /* 0x000000010d0de824 */ /* 0x000fe400078e0a00 */
[----:B------:R-:W-:Y:S02]  /*7fe0*/  IMAD.MOV R15, RZ, RZ, -R15 ;  /* 0x000000ffff0f7224 */ /* 0x000fe400078e0a0f */
[----:B------:R-:W-:Y:S01]  /*7ff0*/  IMAD.MOV R7, RZ, RZ, -R7 ;  /* 0x000000ffff077224 */ /* 0x000fe200078e0a07 */
[C---:B------:R-:W-:Y:S01]  /*8000*/  ISETP.GT.U32.AND P6, PT, R0.reuse, R13, PT ;  /* 0x0000000d0000720c */ /* 0x040fe20003fc4070 */
[----:B------:R-:W-:Y:S02]  /*8010*/  IMAD R14, R0, R15, R14 ;  /* 0x0000000f000e7224 */ /* 0x000fe400078e020e */
[----:B------:R-:W-:Y:S01]  /*8020*/  @!P1 IMAD.IADD R16, R16, 0x1, -R0 ;  /* 0x0000000110109824 */ /* 0x000fe200078e0a00 */
[----:B------:R-:W-:Y:S01]  /*8030*/  ISETP.GE.AND P1, PT, R11, RZ, PT ;  /* 0x000000ff0b00720c */ /* 0x000fe20003f26270 */
[----:B------:R-:W-:-:S02]  /*8040*/  VIADD R11, R6, 0x11c ;  /* 0x0000011c060b7836 */ /* 0x000fc40000000000 */
[----:B------:R-:W-:Y:S02]  /*8050*/  IMAD R8, R0, R7, R8 ;  /* 0x0000000700087224 */ /* 0x000fe400078e0208 */
[----:B------:R-:W-:Y:S01]  /*8060*/  @!P5 IMAD.IADD R10, R10, 0x1, -R0 ;  /* 0x000000010a0ad824 */ /* 0x000fe200078e0a00 */
[C---:B------:R-:W-:Y:S01]  /*8070*/  ISETP.GT.U32.AND P5, PT, R0.reuse, R14, PT ;  /* 0x0000000e0000720c */ /* 0x040fe20003fa4070 */
[----:B0-----:R-:W-:Y:S01]  /*8080*/  IMAD.MOV.U32 R5, RZ, RZ, R16 ;  /* 0x000000ffff057224 */ /* 0x001fe200078e0010 */
[----:B------:R-:W-:Y:S01]  /*8090*/  IABS R18, R11 ;  /* 0x0000000b00127213 */ /* 0x000fe20000000000 */
[----:B------:R-:W-:Y:S01]  /*80a0*/  @!P6 IMAD.IADD R13, R13, 0x1, -R0 ;  /* 0x000000010d0de824 */ /* 0x000fe200078e0a00 */
[----:B------:R-:W-:Y:S01]  /*80b0*/  ISETP.GT.U32.AND P6, PT, R0, R8, PT ;  /* 0x000000080000720c */ /* 0x000fe20003fc4070 */
[----:B------:R-:W-:Y:S01]  /*80c0*/  @!P0 IMAD.MOV R5, RZ, RZ, -R5 ;  /* 0x000000ffff058224 */ /* 0x000fe200078e0a05 */
[----:B------:R-:W-:Y:S01]  /*80d0*/  ISETP.GE.AND P0, PT, R9, RZ, PT ;  /* 0x000000ff0900720c */ /* 0x000fe20003f06270 */
[----:B------:R-:W-:-:S02]  /*80e0*/  VIADD R15, R6, 0x11a ;  /* 0x0000011a060f7836 */ /* 0x000fc40000000000 */
[----:B------:R-:W-:Y:S01]  /*80f0*/  IMAD.HI.U32 R9, R12, R18, RZ ;  /* 0x000000120c097227 */ /* 0x000fe200078e00ff */
[----:B------:R0:W-:Y:S02]  /*8100*/  STL [R1+0x3b8], R5 ;  /* 0x0003b80501007387 */ /* 0x0001e40000100800 */
[----:B------:R-:W-:Y:S01]  /*8110*/  IABS R20, R15 ;  /* 0x0000000f00147213 */ /* 0x000fe20000000000 */
[----:B------:R-:W-:Y:S02]  /*8120*/  IMAD.MOV R9, RZ, RZ, -R9 ;  /* 0x000000ffff097224 */ /* 0x000fe400078e0a09 */
[----:B------:R-:W-:Y:S02]  /*8130*/  @!P5 IMAD.IADD R14, R14, 0x1, -R0 ;  /* 0x000000010e0ed824 */ /* 0x000fe400078e0a00 */
[----:B------:R-:W-:Y:S02]  /*8140*/  VIADD R16, R6, 0x118 ;  /* 0x0000011806107836 */ /* 0x000fe40000000000 */
[----:B------:R-:W-:-:S02]  /*8150*/  IMAD R18, R0, R9, R18 ;  /* 0x0000000900127224 */ /* 0x000fc400078e0212 */
[----:B0-----:R-:W-:Y:S01]  /*8160*/  IMAD.MOV.U32 R5, RZ, RZ, R22 ;  /* 0x000000ffff057224 */ /* 0x001fe200078e0016 */
[----:B------:R-:W-:Y:S01]  /*8170*/  IABS R19, R16 ;  /* 0x0000001000137213 */ /* 0x000fe20000000000 */
[----:B------:R-:W-:Y:S01]  /*8180*/  @!P6 IMAD.IADD R8, R8, 0x1, -R0 ;  /* 0x000000010808e824 */ /* 0x000fe200078e0a00 */
[----:B------:R-:W-:Y:S01]  /*8190*/  ISETP.GT.U32.AND P6, PT, R0, R14, PT ;  /* 0x0000000e0000720c */ /* 0x000fe20003fc4070 */
[----:B------:R-:W-:Y:S01]  /*81a0*/  VIADD R7, R6, 0x116 ;  /* 0x0000011606077836 */ /* 0x000fe20000000000 */
[----:B------:R-:W-:Y:S01]  /*81b0*/  ISETP.GT.U32.AND P5, PT, R0, R18, PT ;  /* 0x000000120000720c */ /* 0x000fe20003fa4070 */
[----:B------:R-:W-:-:S03]  /*81c0*/  IMAD.HI.U32 R23, R12, R20, RZ ;  /* 0x000000140c177227 */ /* 0x000fc600078e00ff */
[----:B------:R-:W-:Y:S01]  /*81d0*/  IABS R17, R7 ;  /* 0x0000000700117213 */ /* 0x000fe20000000000 */
[----:B------:R-:W-:Y:S01]  /*81e0*/  @!P3 IMAD.MOV R5, RZ, RZ, -R5 ;  /* 0x000000ffff05b224 */ /* 0x000fe200078e0a05 */
[----:B------:R-:W-:Y:S01]  /*81f0*/  ISETP.GE.AND P3, PT, R11, RZ, PT ;  /* 0x000000ff0b00720c */ /* 0x000fe20003f66270 */
[----:B------:R-:W-:Y:S02]  /*8200*/  IMAD.MOV R23, RZ, RZ, -R23 ;  /* 0x000000ffff177224 */ /* 0x000fe400078e0a17 */
[----:B------:R-:W-:Y:S01]  /*8210*/  IMAD.HI.U32 R21, R12, R19, RZ ;  /* 0x000000130c157227 */ /* 0x000fe200078e00ff */
[----:B------:R0:W-:Y:S03]  /*8220*/  STL [R1+0x3b0], R5 ;  /* 0x0003b00501007387 */ /* 0x0001e60000100800 */
[----:B------:R-:W-:Y:S02]  /*8230*/  IMAD R11, R0, R23, R20 ;  /* 0x00000017000b7224 */ /* 0x000fe400078e0214 */
[----:B------:R-:W-:-:S02]  /*8240*/  IMAD.MOV.U32 R22, RZ, RZ, R17 ;  /* 0x000000ffff167224 */ /* 0x000fc400078e0011 */
[----:B------:R-:W-:Y:S02]  /*8250*/  IMAD.MOV R21, RZ, RZ, -R21 ;  /* 0x000000ffff157224 */ /* 0x000fe400078e0a15 */
[----:B------:R-:W-:Y:S01]  /*8260*/  @!P6 IMAD.IADD R14, R14, 0x1, -R0 ;  /* 0x000000010e0ee824 */ /* 0x000fe200078e0a00 */
[----:B------:R-:W-:Y:S01]  /*8270*/  ISETP.GT.U32.AND P6, PT, R0, R11, PT ;  /* 0x0000000b0000720c */ /* 0x000fe20003fc4070 */
[----:B0-----:R-:W-:Y:S02]  /*8280*/  IMAD.MOV.U32 R5, RZ, RZ, R10 ;  /* 0x000000ffff057224 */ /* 0x001fe400078e000a */
[----:B------:R-:W-:-:S04]  /*8290*/  IMAD.HI.U32 R10, R12, R22, RZ ;  /* 0x000000160c0a7227 */ /* 0x000fc800078e00ff */
[----:B------:R-:W-:Y:S02]  /*82a0*/  @!P2 IMAD.MOV R5, RZ, RZ, -R5 ;  /* 0x000000ffff05a224 */ /* 0x000fe400078e0a05 */
[----:B------:R-:W-:Y:S02]  /*82b0*/  IMAD R17, R0, R21, R19 ;  /* 0x0000001500117224 */ /* 0x000fe400078e0213 */
[----:B------:R-:W-:Y:S01]  /*82c0*/  @!P5 IMAD.IADD R18, R18, 0x1, -R0 ;  /* 0x000000011212d824 */ /* 0x000fe200078e0a00 */
[----:B------:R0:W-:Y:S01]  /*82d0*/  STL [R1+0x3ac], R5 ;  /* 0x0003ac0501007387 */ /* 0x0001e20000100800 */
[----:B------:R-:W-:Y:S01]  /*82e0*/  IMAD.MOV.U32 R19, RZ, RZ, R13 ;  /* 0x000000ffff137224 */ /* 0x000fe200078e000d */
[C---:B------:R-:W-:Y:S01]  /*82f0*/  ISETP.GT.U32.AND P5, PT, R0.reuse, R8, PT ;  /* 0x000000080000720c */ /* 0x040fe20003fa4070 */
[----:B------:R-:W-:Y:S01]  /*8300*/  IMAD.MOV R10, RZ, RZ, -R10 ;  /* 0x000000ffff0a7224 */ /* 0x000fe200078e0a0a */
[----:B------:R-:W-:Y:S01]  /*8310*/  ISETP.GT.U32.AND P2, PT, R0, R18, PT ;  /* 0x000000120000720c */ /* 0x000fe20003f44070 */
[----:B------:R-:W-:Y:S01]  /*8320*/  @!P1 IMAD.MOV R19, RZ, RZ, -R19 ;  /* 0x000000ffff139224 */ /* 0x000fe200078e0a13 */
[----:B------:R-:W-:Y:S01]  /*8330*/  ISETP.GE.AND P1, PT, R15, RZ, PT ;  /* 0x000000ff0f00720c */ /* 0x000fe20003f26270 */
[----:B------:R-:W-:-:S02]  /*8340*/  VIADD R9, R6, 0x114 ;  /* 0x0000011406097836 */ /* 0x000fc40000000000 */
[C---:B------:R-:W-:Y:S01]  /*8350*/  IMAD R15, R0.reuse, R10, R22 ;  /* 0x0000000a000f7224 */ /* 0x040fe200078e0216 */
[----:B------:R-:W-:Y:S01]  /*8360*/  STL [R1+0x3a8], R19 ;  /* 0x0003a81301007387 */ /* 0x000fe20000100800 */
[----:B0-----:R-:W-:Y:S01]  /*8370*/  IMAD.MOV.U32 R5, RZ, RZ, R14 ;  /* 0x000000ffff057224 */ /* 0x001fe200078e000e */
[----:B------:R-:W-:Y:S01]  /*8380*/  IABS R20, R9 ;  /* 0x0000000900147213 */ /* 0x000fe20000000000 */
[--C-:B------:R-:W-:Y:S01]  /*8390*/  @!P6 IMAD.IADD R11, R11, 0x1, -R0.reuse ;  /* 0x000000010b0be824 */ /* 0x100fe200078e0a00 */
[C---:B------:R-:W-:Y:S01]  /*83a0*/  ISETP.GT.U32.AND P6, PT, R0.reuse, R15, PT ;  /* 0x0000000f0000720c */ /* 0x040fe20003fc4070 */
[----:B------:R-:W-:Y:S01]  /*83b0*/  @!P4 IMAD.MOV R5, RZ, RZ, -R5 ;  /* 0x000000ffff05c224 */ /* 0x000fe200078e0a05 */
[----:B------:R-:W-:Y:S01]  /*83c0*/  ISETP.GT.U32.AND P4, PT, R0, R17, PT ;  /* 0x000000110000720c */ /* 0x000fe20003f84070 */
[----:B------:R-:W-:Y:S01]  /*83d0*/  @!P5 IMAD.IADD R8, R8, 0x1, -R0 ;  /* 0x000000010808d824 */ /* 0x000fe200078e0a00 */
[----:B------:R-:W-:Y:S01]  /*83e0*/  ISETP.GE.AND P5, PT, R16, RZ, PT ;  /* 0x000000ff1000720c */ /* 0x000fe20003fa6270 */
[----:B------:R-:W-:Y:S01]  /*83f0*/  IMAD.HI.U32 R13, R12, R20, RZ ;  /* 0x000000140c0d7227 */ /* 0x000fe200078e00ff */
[----:B------:R0:W-:Y:S03]  /*8400*/  STL [R1+0x3a4], R5 ;  /* 0x0003a40501007387 */ /* 0x0001e60000100800 */
[----:B------:R-:W-:-:S02]  /*8410*/  IMAD.MOV R13, RZ, RZ, -R13 ;  /* 0x000000ffff0d7224 */ /* 0x000fc400078e0a0d */
[----:B------:R-:W-:Y:S02]  /*8420*/  VIADD R14, R6, 0x112 ;  /* 0x00000112060e7836 */ /* 0x000fe40000000000 */
[--C-:B------:R-:W-:Y:S01]  /*8430*/  @!P2 IMAD.IADD R18, R18, 0x1, -R0.reuse ;  /* 0x000000011212a824 */ /* 0x100fe200078e0a00 */
[----:B------:R-:W-:Y:S01]  /*8440*/  ISETP.GE.AND P2, PT, R7, RZ, PT ;  /* 0x000000ff0700720c */ /* 0x000fe20003f46270 */
[----:B------:R-:W-:Y:S01]  /*8450*/  @!P4 IMAD.IADD R17, R17, 0x1, -R0 ;  /* 0x000000011111c824 */ /* 0x000fe200078e0a00 */
[C---:B------:R-:W-:Y:S01]  /*8460*/  ISETP.GT.U32.AND P4, PT, R0.reuse, R11, PT ;  /* 0x0000000b0000720c */ /* 0x040fe20003f84070 */
[----:B0-----:R-:W-:Y:S02]  /*8470*/  IMAD.MOV.U32 R5, RZ, RZ, R8 ;  /* 0x000000ffff057224 */ /* 0x001fe400078e0008 */
[C---:B------:R-:W-:Y:S01]  /*8480*/  IMAD R7, R0.reuse, R13, R20 ;  /* 0x0000000d00077224 */ /* 0x040fe200078e0214 */
[----:B------:R-:W-:Y:S01]  /*8490*/  IABS R20, R14 ;  /* 0x0000000e00147213 */ /* 0x000fe20000000000 */
[----:B------:R-:W-:Y:S01]  /*84a0*/  @!P0 IMAD.MOV R5, RZ, RZ, -R5 ;  /* 0x000000ffff058224 */ /* 0x000fe200078e0a05 */
[----:B------:R-:W-:Y:S01]  /*84b0*/  ISETP.GT.U32.AND P0, PT, R0, R17, PT ;  /* 0x000000110000720c */ /* 0x000fe20003f04070 */
[----:B------:R-:W-:-:S02]  /*84c0*/  @!P6 IMAD.IADD R15, R15, 0x1, -R0 ;  /* 0x000000010f0fe824 */ /* 0x000fc400078e0a00 */
[----:B------:R-:W-:Y:S01]  /*84d0*/  IMAD.HI.U32 R22, R12, R20, RZ ;  /* 0x000000140c167227 */ /* 0x000fe200078e00ff */
[----:B------:R0:W-:Y:S02]  /*84e0*/  STL [R1+0x388], R5 ;  /* 0x0003880501007387 */ /* 0x0001e40000100800 */
[C---:B------:R-:W-:Y:S01]  /*84f0*/  ISETP.GT.U32.AND P6, PT, R0.reuse, R15, PT ;  /* 0x0000000f0000720c */ /* 0x040fe20003fc4070 */
[----:B------:R-:W-:Y:S02]  /*8500*/  IMAD.MOV R22, RZ, RZ, -R22 ;  /* 0x000000ffff167224 */ /* 0x000fe400078e0a16 */
[--C-:B------:R-:W-:Y:S01]  /*8510*/  @!P4 IMAD.IADD R11, R11, 0x1, -R0.reuse ;  /* 0x000000010b0bc824 */ /* 0x100fe200078e0a00 */
[----:B------:R-:W-:Y:S01]  /*8520*/  ISETP.GT.U32.AND P4, PT, R0, R7, PT ;  /* 0x000000070000720c */ /* 0x000fe20003f84070 */
[----:B------:R-:W-:Y:S02]  /*8530*/  VIADD R8, R6, 0x10c ;  /* 0x0000010c06087836 */ /* 0x000fe40000000000 */
[----:B------:R-:W-:Y:S01]  /*8540*/  @!P0 IMAD.IADD R17, R17, 0x1, -R0 ;  /* 0x0000000111118824 */ /* 0x000fe200078e0a00 */
[----:B------:R-:W-:Y:S01]  /*8550*/  ISETP.GE.AND P0, PT, R9, RZ, PT ;  /* 0x000000ff0900720c */ /* 0x000fe20003f06270 */
[----:B------:R-:W-:Y:S01]  /*8560*/  IMAD R9, R0, R22, R20 ;  /* 0x0000001600097224 */ /* 0x000fe200078e0214 */
[----:B------:R-:W-:Y:S01]  /*8570*/  IABS R16, R8 ;  /* 0x0000000800107213 */ /* 0x000fe20000000000 */
[----:B------:R-:W-:-:S02]  /*8580*/  VIADD R13, R6, 0x110 ;  /* 0x00000110060d7836 */ /* 0x000fc40000000000 */
[----:B------:R-:W-:Y:S01]  /*8590*/  @!P6 IMAD.IADD R15, R15, 0x1, -R0 ;  /* 0x000000010f0fe824 */ /* 0x000fe200078e0a00 */
[----:B------:R-:W-:Y:S01]  /*85a0*/  ISETP.GT.U32.AND P6, PT, R0, R9, PT ;  /* 0x000000090000720c */ /* 0x000fe20003fc4070 */
[----:B------:R-:W-:Y:S01]  /*85b0*/  VIADD R10, R6, 0x10e ;  /* 0x0000010e060a7836 */ /* 0x000fe20000000000 */
[----:B------:R-:W-:Y:S01]  /*85c0*/  IABS R21, R13 ;  /* 0x0000000d00157213 */ /* 0x000fe20000000000 */
[----:B------:R-:W-:-:S03]  /*85d0*/  IMAD.HI.U32 R22, R12, R16, RZ ;  /* 0x000000100c167227 */ /* 0x000fc600078e00ff */
[----:B------:R-:W-:Y:S01]  /*85e0*/  IABS R19, R10 ;  /* 0x0000000a00137213 */ /* 0x000fe20000000000 */
[----:B------:R-:W-:Y:S01]  /*85f0*/  @!P4 IMAD.IADD R7, R7, 0x1, -R0 ;  /* 0x000000010707c824 */ /* 0x000fe200078e0a00 */
[----:B------:R-:W-:Y:S01]  /*8600*/  ISETP.GE.AND P4, PT, R14, RZ, PT ;  /* 0x000000ff0e00720c */ /* 0x000fe20003f86270 */
[----:B------:R-:W-:Y:S02]  /*8610*/  IMAD.MOV R22, RZ, RZ, -R22 ;  /* 0x000000ffff167224 */ /* 0x000fe400078e0a16 */
[----:B------:R-:W-:Y:S02]  /*8620*/  VIADD R14, R6, 0x10a ;  /* 0x0000010a060e7836 */ /* 0x000fe40000000000 */
[----:B------:R-:W-:-:S04]  /*8630*/  IMAD.HI.U32 R20, R12, R21, RZ ;  /* 0x000000150c147227 */ /* 0x000fc800078e00ff */
[----:B0-----:R-:W-:Y:S02]  /*8640*/  IMAD.MOV.U32 R5, RZ, RZ, R11 ;  /* 0x000000ffff057224 */ /* 0x001fe400078e000b */
[C---:B------:R-:W-:Y:S01]  /*8650*/  IMAD R16, R0.reuse, R22, R16 ;  /* 0x0000001600107224 */ /* 0x040fe200078e0210 */
[----:B------:R-:W-:Y:S01]  /*8660*/  IABS R22, R14 ;  /* 0x0000000e00167213 */ /* 0x000fe20000000000 */
[----:B------:R-:W-:Y:S01]  /*8670*/  @!P6 IMAD.IADD R9, R9, 0x1, -R0 ;  /* 0x000000010909e824 */ /* 0x000fe200078e0a00 */
[----:B------:R-:W-:Y:S01]  /*8680*/  ISETP.GT.U32.AND P6, PT, R0, R7, PT ;  /* 0x000000070000720c */ /* 0x000fe20003fc4070 */
[----:B------:R-:W-:Y:S02]  /*8690*/  @!P3 IMAD.MOV R18, RZ, RZ, -R18 ;  /* 0x000000ffff12b224 */ /* 0x000fe400078e0a12 */
[----:B------:R-:W-:-:S03]  /*86a0*/  IMAD.HI.U32 R23, R12, R19, RZ ;  /* 0x000000130c177227 */ /* 0x000fc600078e00ff */
[----:B------:R-:W-:Y:S01]  /*86b0*/  STL [R1+0x368], R18 ;  /* 0x0003681201007387 */ /* 0x000fe20000100800 */
[----:B------:R-:W-:Y:S02]  /*86c0*/  IMAD.MOV R20, RZ, RZ, -R20 ;  /* 0x000000ffff147224 */ /* 0x000fe400078e0a14 */
[----:B------:R-:W-:Y:S01]  /*86d0*/  @!P1 IMAD.MOV R5, RZ, RZ, -R5 ;  /* 0x000000ffff059224 */ /* 0x000fe200078e0a05 */
[C---:B------:R-:W-:Y:S01]  /*86e0*/  ISETP.GT.U32.AND P1, PT, R0.reuse, R9, PT ;  /* 0x000000090000720c */ /* 0x040fe20003f24070 */
[----:B------:R-:W-:Y:S02]  /*86f0*/  IMAD.MOV R23, RZ, RZ, -R23 ;  /* 0x000000ffff177224 */ /* 0x000fe400078e0a17 */
[C---:B------:R-:W-:Y:S01]  /*8700*/  IMAD R20, R0.reuse, R20, R21 ;  /* 0x0000001400147224 */ /* 0x040fe200078e0215 */
[----:B------:R0:W-:Y:S01]  /*8710*/  STL [R1+0x364], R5 ;  /* 0x0003640501007387 */ /* 0x0001e20000100800 */
[----:B------:R-:W-:Y:S02]  /*8720*/  IMAD.MOV.U32 R11, RZ, RZ, R22 ;  /* 0x000000ffff0b7224 */ /* 0x000fe400078e0016 */
[----:B------:R-:W-:Y:S01]  /*8730*/  IMAD.MOV.U32 R22, RZ, RZ, R17 ;  /* 0x000000ffff167224 */ /* 0x000fe200078e0011 */
[C---:B------:R-:W-:Y:S01]  /*8740*/  ISETP.GT.U32.AND P3, PT, R0.reuse, R20, PT ;  /* 0x000000140000720c */ /* 0x040fe20003f64070 */
[----:B------:R-:W-:-:S02]  /*8750*/  IMAD R19, R0, R23, R19 ;  /* 0x0000001700137224 */ /* 0x000fc400078e0213 */
[----:B------:R-:W-:Y:S02]  /*8760*/  @!P5 IMAD.MOV R22, RZ, RZ, -R22 ;  /* 0x000000ffff16d224 */ /* 0x000fe400078e0a16 */
[----:B------:R-:W-:Y:S01]  /*8770*/  @!P6 IMAD.IADD R7, R7, 0x1, -R0 ;  /* 0x000000010707e824 */ /* 0x000fe200078e0a00 */
[----:B------:R-:W-:Y:S01]  /*8780*/  ISETP.GT.U32.AND P5, PT, R0, R19, PT ;  /* 0x000000130000720c */ /* 0x000fe20003fa4070 */
[----:B0-----:R-:W-:Y:S01]  /*8790*/  IMAD.MOV.U32 R5, RZ, RZ, R15 ;  /* 0x000000ffff057224 */ /* 0x001fe200078e000f */
[----:B------:R-:W-:Y:S01]  /*87a0*/  STL [R1+0x360], R22 ;  /* 0x0003601601007387 */ /* 0x000fe20000100800 */
[----:B------:R-:W-:Y:S01]  /*87b0*/  IMAD.HI.U32 R17, R12, R11, RZ ;  /* 0x0000000b0c117227 */ /* 0x000fe200078e00ff */
[----:B------:R-:W-:-:S03]  /*87c0*/  ISETP.GT.U32.AND P6, PT, R0, R16, PT ;  /* 0x000000100000720c */ /* 0x000fc60003fc4070 */
[----:B------:R-:W-:Y:S01]  /*87d0*/  @!P2 IMAD.MOV R5, RZ, RZ, -R5 ;  /* 0x000000ffff05a224 */ /* 0x000fe200078e0a05 */
[----:B------:R-:W-:Y:S01]  /*87e0*/  ISETP.GE.AND P2, PT, R13, RZ, PT ;  /* 0x000000ff0d00720c */ /* 0x000fe20003f46270 */
[----:B------:R-:W-:Y:S02]  /*87f0*/  VIADD R21, R6, 0x108 ;  /* 0x0000010806157836 */ /* 0x000fe40000000000 */
[----:B------:R-:W-:Y:S01]  /*8800*/  IMAD.MOV R17, RZ, RZ, -R17 ;  /* 0x000000ffff117224 */ /* 0x000fe200078e0a11 */
[----:B------:R0:W-:Y:S01]  /*8810*/  STL [R1+0x35c], R5 ;  /* 0x00035c0501007387 */ /* 0x0001e20000100800 */
[--C-:B------:R-:W-:Y:S01]  /*8820*/  @!P1 IMAD.IADD R9, R9, 0x1, -R0.reuse ;  /* 0x0000000109099824 */ /* 0x100fe200078e0a00 */
[----:B------:R-:W-:Y:S01]  /*8830*/  IABS R18, R21 ;  /* 0x0000001500127213 */ /* 0x000fe20000000000 */
[--C-:B------:R-:W-:Y:S01]  /*8840*/  @!P3 IMAD.IADD R20, R20, 0x1, -R0.reuse ;  /* 0x000000011414b824 */ /* 0x100fe200078e0a00 */
[----:B------:R-:W-:Y:S01]  /*8850*/  ISETP.GE.AND P3, PT, R8, RZ, PT ;  /* 0x000000ff0800720c */ /* 0x000fe20003f66270 */
[----:B------:R-:W-:Y:S01]  /*8860*/  IMAD R11, R0, R17, R11 ;  /* 0x00000011000b7224 */ /* 0x000fe200078e020b */
[----:B------:R-:W-:Y:S01]  /*8870*/  ISETP.GE.AND P1, PT, R10, RZ, PT ;  /* 0x000000ff0a00720c */ /* 0x000fe20003f26270 */
[----:B------:R-:W-:Y:S01]  /*8880*/  @!P5 IMAD.IADD R19, R19, 0x1, -R0 ;  /* 0x000000011313d824 */ /* 0x000fe200078e0a00 */
[----:B------:R-:W-:Y:S01]  /*8890*/  ISETP.GT.U32.AND P5, PT, R0, R20, PT ;  /* 0x000000140000720c */ /* 0x000fe20003fa4070 */
[----:B------:R-:W-:-:S02]  /*88a0*/  IMAD.MOV.U32 R15, RZ, RZ, R18 ;  /* 0x000000ffff0f7224 */ /* 0x000fc400078e0012 */
[----:B0-----:R-:W-:Y:S02]  /*88b0*/  IMAD.MOV.U32 R5, RZ, RZ, R7 ;  /* 0x000000ffff057224 */ /* 0x001fe400078e0007 */
[----:B------:R-:W-:Y:S01]  /*88c0*/  @!P6 IMAD.IADD R16, R16, 0x1, -R0 ;  /* 0x000000011010e824 */ /* 0x000fe200078e0a00 */
[----:B------:R-:W-:Y:S01]  /*88d0*/  ISETP.GT.U32.AND P6, PT, R0, R19, PT ;  /* 0x000000130000720c */ /* 0x000fe20003fc4070 */
[----:B------:R-:W-:Y:S02]  /*88e0*/  @!P0 IMAD.MOV R5, RZ, RZ, -R5 ;  /* 0x000000ffff058224 */ /* 0x000fe400078e0a05 */
[----:B------:R-:W-:Y:S01]  /*88f0*/  IMAD.HI.U32 R8, R12, R15, RZ ;  /* 0x0000000f0c087227 */ /* 0x000fe200078e00ff */
[----:B------:R-:W-:Y:S02]  /*8900*/  ISETP.GT.U32.AND P0, PT, R0, R16, PT ;  /* 0x000000100000720c */ /* 0x000fe40003f04070 */
[----:B------:R0:W-:Y:S01]  /*8910*/  STL [R1+0x358], R5 ;  /* 0x0003580501007387 */ /* 0x0001e20000100800 */
[----:B------:R-:W-:-:S02]  /*8920*/  IMAD.MOV R8, RZ, RZ, -R8 ;  /* 0x000000ffff087224 */ /* 0x000fc400078e0a08 */
[C---:B------:R-:W-:Y:S02]  /*8930*/  VIADD R13, R6.reuse, 0x106 ;  /* 0x00000106060d7836 */ /* 0x040fe40000000000 */
[----:B------:R-:W-:Y:S02]  /*8940*/  VIADD R10, R6, 0x104 ;  /* 0x00000104060a7836 */ /* 0x000fe40000000000 */
[--C-:B------:R-:W-:Y:S01]  /*8950*/  @!P5 IMAD.IADD R20, R20, 0x1, -R0.reuse ;  /* 0x000000011414d824 */ /* 0x100fe200078e0a00 */
[----:B------:R-:W-:Y:S01]  /*8960*/  ISETP.GE.AND P5, PT, R14, RZ, PT ;  /* 0x000000ff0e00720c */ /* 0x000fe20003fa6270 */
[C---:B------:R-:W-:Y:S01]  /*8970*/  IMAD R7, R0.reuse, R8, R15 ;  /* 0x0000000800077224 */ /* 0x040fe200078e020f */
[----:B------:R-:W-:Y:S01]  /*8980*/  IABS R8, R10 ;  /* 0x0000000a00087213 */ /* 0x000fe20000000000 */
[----:B0-----:R-:W-:Y:S01]  /*8990*/  IMAD.MOV.U32 R5, RZ, RZ, R9 ;  /* 0x000000ffff057224 */ /* 0x001fe200078e0009 */
[----:B------:R-:W-:Y:S01]  /*89a0*/  IABS R9, R13 ;  /* 0x0000000d00097213 */ /* 0x000fe20000000000 */
[----:B------:R-:W-:Y:S01]  /*89b0*/  @!P6 IMAD.IADD R19, R19, 0x1, -R0 ;  /* 0x000000011313e824 */ /* 0x000fe200078e0a00 */
[C---:B------:R-:W-:Y:S01]  /*89c0*/  ISETP.GT.U32.AND P6, PT, R0.reuse, R7, PT ;  /* 0x000000070000720c */ /* 0x040fe20003fc4070 */
[----:B------:R-:W-:Y:S01]  /*89d0*/  @!P4 IMAD.MOV R5, RZ, RZ, -R5 ;  /* 0x000000ffff05c224 */ /* 0x000fe200078e0a05 */
[----:B------:R-:W-:Y:S01]  /*89e0*/  ISETP.GT.U32.AND P4, PT, R0, R11, PT ;  /* 0x0000000b0000720c */ /* 0x000fe20003f84070 */
[----:B------:R-:W-:-:S02]  /*89f0*/  VIADD R14, R6, 0x102 ;  /* 0x00000102060e7836 */ /* 0x000fc40000000000 */
[C---:B------:R-:W-:Y:S01]  /*8a00*/  IMAD.HI.U32 R17, R12.reuse, R9, RZ ;  /* 0x000000090c117227 */ /* 0x040fe200078e00ff */
[----:B------:R0:W-:Y:S03]  /*8a10*/  STL [R1+0x354], R5 ;  /* 0x0003540501007387 */ /* 0x0001e60000100800 */
[----:B------:R-:W-:-:S04]  /*8a20*/  IMAD.HI.U32 R15, R12, R8, RZ ;  /* 0x000000080c0f7227 */ /* 0x000fc800078e00ff */
[--C-:B------:R-:W-:Y:S01]  /*8a30*/  @!P0 IMAD.IADD R16, R16, 0x1, -R0.reuse ;  /* 0x0000000110108824 */ /* 0x100fe200078e0a00 */
[----:B------:R-:W-:Y:S01]  /*8a40*/  ISETP.GE.AND P0, PT, R21, RZ, PT ;  /* 0x000000ff1500720c */ /* 0x000fe20003f06270 */
[----:B------:R-:W-:Y:S01]  /*8a50*/  @!P4 IMAD.IADD R11, R11, 0x1, -R0 ;  /* 0x000000010b0bc824 */ /* 0x000fe200078e0a00 */
[----:B------:R-:W-:Y:S01]  /*8a60*/  ISETP.GE.AND P4, PT, R13, RZ, PT ;  /* 0x000000ff0d00720c */ /* 0x000fe20003f86270 */
[----:B0-----:R-:W-:Y:S01]  /*8a70*/  IMAD.MOV.U32 R5, RZ, RZ, R20 ;  /* 0x000000ffff057224 */ /* 0x001fe200078e0014 */
[----:B------:R-:W-:Y:S01]  /*8a80*/  IABS R13, R14 ;  /* 0x0000000e000d7213 */ /* 0x000fe20000000000 */
[----:B------:R-:W-:Y:S02]  /*8a90*/  IMAD.MOV R17, RZ, RZ, -R17 ;  /* 0x000000ffff117224 */ /* 0x000fe400078e0a11 */
[----:B------:R-:W-:Y:S01]  /*8aa0*/  @!P2 IMAD.MOV R5, RZ, RZ, -R5 ;  /* 0x000000ffff05a224 */ /* 0x000fe200078e0a05 */
[----:B------:R-:W-:Y:S01]  /*8ab0*/  ISETP.GT.U32.AND P2, PT, R0, R11, PT ;  /* 0x0000000b0000720c */ /* 0x000fe20003f44070 */
[----:B------:R-:W-:-:S02]  /*8ac0*/  IMAD.MOV R15, RZ, RZ, -R15 ;  /* 0x000000ffff0f7224 */ /* 0x000fc400078e0a0f */
[C---:B------:R-:W-:Y:S01]  /*8ad0*/  IMAD R9, R0.reuse, R17, R9 ;  /* 0x0000001100097224 */ /* 0x040fe200078e0209 */
[----:B------:R0:W-:Y:S01]  /*8ae0*/  STL [R1+0x34c], R5 ;  /* 0x00034c0501007387 */ /* 0x0001e20000100800 */
[----:B------:R-:W-:Y:S02]  /*8af0*/  IMAD.MOV.U32 R18, RZ, RZ, R19 ;  /* 0x000000ffff127224 */ /* 0x000fe400078e0013 */
[----:B------:R-:W-:Y:S02]  /*8b00*/  IMAD R8, R0, R15, R8 ;  /* 0x0000000f00087224 */ /* 0x000fe400078e0208 */
[----:B------:R-:W-:-:S04]  /*8b10*/  IMAD.HI.U32 R15, R12, R13, RZ ;  /* 0x0000000d0c0f7227 */ /* 0x000fc800078e00ff */
[----:B------:R-:W-:Y:S02]  /*8b20*/  @!P6 IMAD.IADD R7, R7, 0x1, -R0 ;  /* 0x000000010707e824 */ /* 0x000fe400078e0a00 */
[----:B0-----:R-:W-:Y:S02]  /*8b30*/  IMAD.MOV.U32 R5, RZ, RZ, R16 ;  /* 0x000000ffff057224 */ /* 0x001fe400078e0010 */
[----:B------:R-:W-:Y:S01]  /*8b40*/  @!P1 IMAD.MOV R18, RZ, RZ, -R18 ;  /* 0x000000ffff129224 */ /* 0x000fe200078e0a12 */
[----:B------:R-:W-:Y:S01]  /*8b50*/  ISETP.GT.U32.AND P1, PT, R0, R9, PT ;  /* 0x000000090000720c */ /* 0x000fe20003f24070 */
[----:B------:R-:W-:Y:S01]  /*8b60*/  @!P3 IMAD.MOV R5, RZ, RZ, -R5 ;  /* 0x000000ffff05b224 */ /* 0x000fe200078e0a05 */
[----:B------:R-:W-:Y:S01]  /*8b70*/  ISETP.GE.AND P3, PT, R10, RZ, PT ;  /* 0x000000ff0a00720c */ /* 0x000fe20003f66270 */
[----:B------:R-:W-:Y:S01]  /*8b80*/  IMAD.MOV R10, RZ, RZ, -R15 ;  /* 0x000000ffff0a7224 */ /* 0x000fe200078e0a0f */
[C---:B------:R-:W-:Y:S01]  /*8b90*/  ISETP.GT.U32.AND P6, PT, R0.reuse, R7, PT ;  /* 0x000000070000720c */ /* 0x040fe20003fc4070 */
[----:B------:R-:W-:Y:S01]  /*8ba0*/  @!P2 IMAD.IADD R11, R11, 0x1, -R0 ;  /* 0x000000010b0ba824 */ /* 0x000fe200078e0a00 */
[C---:B------:R-:W-:Y:S01]  /*8bb0*/  ISETP.GT.U32.AND P2, PT, R0.reuse, R8, PT ;  /* 0x000000080000720c */ /* 0x040fe20003f44070 */
[----:B------:R-:W-:Y:S01]  /*8bc0*/  IMAD R10, R0, R10, R13 ;  /* 0x0000000a000a7224 */ /* 0x000fe200078e020d */
[----:B------:R-:W-:Y:S01]  /*8bd0*/  STL [R1+0x2c8], R18 ;  /* 0x0002c81201007387 */ /* 0x000fe20000100800 */
[----:B------:R-:W-:-:S02]  /*8be0*/  IMAD.MOV.U32 R17, RZ, RZ, R11 ;  /* 0x000000ffff117224 */ /* 0x000fc400078e000b */
[----:B------:R-:W-:Y:S01]  /*8bf0*/  VIADD R13, R6, 0xfc ;  /* 0x000000fc060d7836 */ /* 0x000fe20000000000 */
[----:B------:R0:W-:Y:S01]  /*8c00*/  STL [R1+0x2e4], R5 ;  /* 0x0002e40501007387 */ /* 0x0001e20000100800 */
[----:B------:R-:W-:Y:S01]  /*8c10*/  @!P5 IMAD.MOV R17, RZ, RZ, -R17 ;  /* 0x000000ffff11d224 */ /* 0x000fe200078e0a11 */
[----:B------:R-:W-:Y:S01]  /*8c20*/  ISETP.GT.U32.AND P5, PT, R0, R10, PT ;  /* 0x0000000a0000720c */ /* 0x000fe20003fa4070 */
[--C-:B------:R-:W-:Y:S01]  /*8c30*/  @!P1 IMAD.IADD R9, R9, 0x1, -R0.reuse ;  /* 0x0000000109099824 */ /* 0x100fe200078e0a00 */
[----:B------:R-:W-:Y:S01]  /*8c40*/  IABS R16, R13 ;  /* 0x0000000d00107213 */ /* 0x000fe20000000000 */
[--C-:B------:R-:W-:Y:S01]  /*8c50*/  @!P6 IMAD.IADD R7, R7, 0x1, -R0.reuse ;  /* 0x000000010707e824 */ /* 0x100fe200078e0a00 */
[----:B------:R-:W-:Y:S01]  /*8c60*/  ISETP.GE.AND P6, PT, R14, RZ, PT ;  /* 0x000000ff0e00720c */ /* 0x000fe20003fc6270 */
[----:B------:R-:W-:Y:S01]  /*8c70*/  VIADD R14, R6, 0xfe ;  /* 0x000000fe060e7836 */ /* 0x000fe20000000000 */
[----:B------:R-:W-:Y:S01]  /*8c80*/  ISETP.GT.U32.AND P1, PT, R0, R9, PT ;  /* 0x000000090000720c */ /* 0x000fe20003f24070 */
[----:B------:R-:W-:Y:S01]  /*8c90*/  @!P2 IMAD.IADD R8, R8, 0x1, -R0 ;  /* 0x000000010808a824 */ /* 0x000fe200078e0a00 */
[----:B------:R-:W-:Y:S01]  /*8ca0*/  STL [R1+0x330], R17 ;  /* 0x0003301101007387 */ /* 0x000fe20000100800 */
[----:B------:R-:W-:Y:S01]  /*8cb0*/  IMAD.MOV.U32 R11, RZ, RZ, R16 ;  /* 0x000000ffff0b7224 */ /* 0x000fe200078e0010 */
[----:B------:R-:W-:Y:S01]  /*8cc0*/  IABS R24, R14 ;  /* 0x0000000e00187213 */ /* 0x000fe20000000000 */
[----:B------:R-:W-:Y:S01]  /*8cd0*/  VIADD R15, R6, 0x100 ;  /* 0x00000100060f7836 */ /* 0x000fe20000000000 */
[----:B------:R-:W-:Y:S01]  /*8ce0*/  ISETP.GT.U32.AND P2, PT, R0, R8, PT ;  /* 0x000000080000720c */ /* 0x000fe20003f44070 */
[----:B------:R-:W-:-:S02]  /*8cf0*/  @!P5 IMAD.IADD R10, R10, 0x1, -R0 ;  /* 0x000000010a0ad824 */ /* 0x000fc400078e0a00 */
[----:B------:R-:W-:Y:S01]  /*8d00*/  IMAD.HI.U32 R16, R12, R24, RZ ;  /* 0x000000180c107227 */ /* 0x000fe200078e00ff */
[----:B------:R-:W-:Y:S02]  /*8d10*/  IABS R23, R15 ;  /* 0x0000000f00177213 */ /* 0x000fe40000000000 */
[----:B------:R-:W-:Y:S01]  /*8d20*/  ISETP.GT.U32.AND P5, PT, R0, R10, PT ;  /* 0x0000000a0000720c */ /* 0x000fe20003fa4070 */
[----:B------:R-:W-:Y:S01]  /*8d30*/  @!P1 IMAD.IADD R9, R9, 0x1, -R0 ;  /* 0x0000000109099824 */ /* 0x000fe200078e0a00 */
[----:B------:R-:W-:Y:S01]  /*8d40*/  ISETP.GE.AND P1, PT, R14, RZ, PT ;  /* 0x000000ff0e00720c */ /* 0x000fe20003f26270 */
[----:B0-----:R-:W-:Y:S02]  /*8d50*/  IMAD.MOV.U32 R5, RZ, RZ, R7 ;  /* 0x000000ffff057224 */ /* 0x001fe400078e0007 */
[----:B------:R-:W-:Y:S02]  /*8d60*/  IMAD.MOV R14, RZ, RZ, -R16 ;  /* 0x000000ffff0e7224 */ /* 0x000fe400078e0a10 */
[----:B------:R-:W-:Y:S01]  /*8d70*/  @!P0 IMAD.MOV R5, RZ, RZ, -R5 ;  /* 0x000000ffff058224 */ /* 0x000fe200078e0a05 */
[----:B------:R-:W-:Y:S01]  /*8d80*/  ISETP.GE.AND P0, PT, R15, RZ, PT ;  /* 0x000000ff0f00720c */ /* 0x000fe20003f06270 */
[----:B------:R-:W-:-:S02]  /*8d90*/  IMAD R24, R0, R14, R24 ;  /* 0x0000000e00187224 */ /* 0x000fc400078e0218 */
[----:B------:R-:W-:Y:S01]  /*8da0*/  IMAD.HI.U32 R15, R12, R23, RZ ;  /* 0x000000170c0f7227 */ /* 0x000fe200078e00ff */
[----:B------:R0:W-:Y:S03]  /*8db0*/  STL [R1+0x338], R5 ;  /* 0x0003380501007387 */ /* 0x0001e60000100800 */
[--C-:B------:R-:W-:Y:S01]  /*8dc0*/  @!P5 IMAD.IADD R10, R10, 0x1, -R0.reuse ;  /* 0x000000010a0ad824 */ /* 0x100fe200078e0a00 */
[----:B------:R-:W-:Y:S01]  /*8dd0*/  ISETP.GT.U32.AND P5, PT, R0, R24, PT ;  /* 0x000000180000720c */ /* 0x000fe20003fa4070 */
[----:B------:R-:W-:Y:S02]  /*8de0*/  IMAD.MOV R15, RZ, RZ, -R15 ;  /* 0x000000ffff0f7224 */ /* 0x000fe400078e0a0f */
[----:B------:R-:W-:Y:S01]  /*8df0*/  @!P2 IMAD.IADD R8, R8, 0x1, -R0 ;  /* 0x000000010808a824 */ /* 0x000fe200078e0a00 */
[----:B------:R-:W-:Y:S01]  /*8e00*/  ISETP.GE.AND P2, PT, R13, RZ, PT ;  /* 0x000000ff0d00720c */ /* 0x000fe20003f46270 */
[----:B------:R-:W-:-:S02]  /*8e10*/  IMAD R23, R0, R15, R23 ;  /* 0x0000000f00177224 */ /* 0x000fc400078e0217 */
[----:B------:R-:W-:Y:S02]  /*8e20*/  IMAD.MOV.U32 R18, RZ, RZ, R9 ;  /* 0x000000ffff127224 */ /* 0x000fe400078e0009 */
[----:B0-----:R-:W-:Y:S02]  /*8e30*/  IMAD.MOV.U32 R5, RZ, RZ, R8 ;  /* 0x000000ffff057224 */ /* 0x001fe400078e0008 */
[----:B------:R-:W-:Y:S02]  /*8e40*/  VIADD R17, R6, 0xfa ;  /* 0x000000fa06117836 */ /* 0x000fe40000000000 */
[----:B------:R-:W-:-:S04]  /*8e50*/  IMAD.HI.U32 R7, R12, R11, RZ ;  /* 0x0000000b0c077227 */ /* 0x000fc800078e00ff */
[----:B------:R-:W-:Y:S01]  /*8e60*/  @!P4 IMAD.MOV R18, RZ, RZ, -R18 ;  /* 0x000000ffff12c224 */ /* 0x000fe200078e0a12 */
[----:B------:R-:W-:Y:S01]  /*8e70*/  ISETP.GT.U32.AND P4, PT, R0, R23, PT ;  /* 0x000000170000720c */ /* 0x000fe20003f84070 */
[----:B------:R-:W-:Y:S01]  /*8e80*/  @!P3 IMAD.MOV R5, RZ, RZ, -R5 ;  /* 0x000000ffff05b224 */ /* 0x000fe200078e0a05 */
[----:B------:R-:W-:Y:S01]  /*8e90*/  ISETP.GE.AND P3, PT, R17, RZ, PT ;  /* 0x000000ff1100720c */ /* 0x000fe20003f66270 */
[----:B------:R-:W-:Y:S01]  /*8ea0*/  IMAD.MOV R7, RZ, RZ, -R7 ;  /* 0x000000ffff077224 */ /* 0x000fe200078e0a07 */
[----:B------:R-:W-:Y:S01]  /*8eb0*/  IABS R17, R17 ;  /* 0x0000001100117213 */ /* 0x000fe20000000000 */
[----:B------:R-:W-:Y:S01]  /*8ec0*/  VIADD R13, R6, 0xf8 ;  /* 0x000000f8060d7836 */ /* 0x000fe20000000000 */
[----:B------:R-:W-:Y:S01]  /*8ed0*/  STL [R1+0x33c], R18 ;  /* 0x00033c1201007387 */ /* 0x000fe20000100800 */
[----:B------:R-:W-:Y:S02]  /*8ee0*/  @!P5 IMAD.IADD R24, R24, 0x1, -R0 ;  /* 0x000000011818d824 */ /* 0x000fe400078e0a00 */
[----:B------:R-:W-:Y:S01]  /*8ef0*/  IMAD R7, R0, R7, R11 ;  /* 0x0000000700077224 */ /* 0x000fe200078e020b */
[----:B------:R0:W-:Y:S01]  /*8f00*/  STL [R1+0x340], R5 ;  /* 0x0003400501007387 */ /* 0x0001e20000100800 */
[----:B------:R-:W-:Y:S01]  /*8f10*/  IABS R8, R13 ;  /* 0x0000000d00087213 */ /* 0x000fe20000000000 */
[----:B------:R-:W-:Y:S01]  /*8f20*/  IMAD.HI.U32 R15, R12, R17, RZ ;  /* 0x000000110c0f7227 */ /* 0x000fe200078e00ff */
[----:B------:R-:W-:-:S03]  /*8f30*/  ISETP.GT.U32.AND P5, PT, R0, R24, PT ;  /* 0x000000180000720c */ /* 0x000fc60003fa4070 */
[----:B------:R-:W-:Y:S02]  /*8f40*/  @!P4 IMAD.IADD R23, R23, 0x1, -R0 ;  /* 0x000000011717c824 */ /* 0x000fe400078e0a00 */
[----:B------:R-:W-:-:S03]  /*8f50*/  IMAD.HI.U32 R11, R12, R8, RZ ;  /* 0x000000080c0b7227 */ /* 0x000fc600078e00ff */
[C---:B------:R-:W-:Y:S01]  /*8f60*/  ISETP.GT.U32.AND P4, PT, R0.reuse, R23, PT ;  /* 0x000000170000720c */ /* 0x040fe20003f84070 */
[----:B0-----:R-:W-:Y:S02]  /*8f70*/  IMAD.MOV.U32 R5, RZ, RZ, R10 ;  /* 0x000000ffff057224 */ /* 0x001fe400078e000a */
[----:B------:R-:W-:Y:S02]  /*8f80*/  IMAD.MOV R15, RZ, RZ, -R15 ;  /* 0x000000ffff0f7224 */ /* 0x000fe400078e0a0f */
[----:B------:R-:W-:Y:S01]  /*8f90*/  @!P6 IMAD.MOV R5, RZ, RZ, -R5 ;  /* 0x000000ffff05e224 */ /* 0x000fe200078e0a05 */
[C---:B------:R-:W-:Y:S01]  /*8fa0*/  ISETP.GT.U32.AND P6, PT, R0.reuse, R7, PT ;  /* 0x000000070000720c */ /* 0x040fe20003fc4070 */
[----:B------:R-:W-:Y:S02]  /*8fb0*/  IMAD.MOV R11, RZ, RZ, -R11 ;  /* 0x000000ffff0b7224 */ /* 0x000fe400078e0a0b */
[C---:B------:R-:W-:Y:S01]  /*8fc0*/  IMAD R17, R0.reuse, R15, R17 ;  /* 0x0000000f00117224 */ /* 0x040fe200078e0211 */
[----:B------:R0:W-:Y:S01]  /*8fd0*/  STL [R1+0x334], R5 ;  /* 0x0003340501007387 */ /* 0x0001e20000100800 */
[----:B------:R-:W-:-:S02]  /*8fe0*/  IMAD R8, R0, R11, R8 ;  /* 0x0000000b00087224 */ /* 0x000fc400078e0208 */
[--C-:B------:R-:W-:Y:S01]  /*8ff0*/  @!P5 IMAD.IADD R24, R24, 0x1, -R0.reuse ;  /* 0x000000011818d824 */ /* 0x100fe200078e0a00 */
[----:B------:R-:W-:Y:S01]  /*9000*/  ISETP.GT.U32.AND P5, PT, R0, R17, PT ;  /* 0x000000110000720c */ /* 0x000fe20003fa4070 */
[----:B------:R-:W-:Y:S02]  /*9010*/  VIADD R20, R6, 0xf6 ;  /* 0x000000f606147836 */ /* 0x000fe40000000000 */
[--C-:B------:R-:W-:Y:S01]  /*9020*/  @!P4 IMAD.IADD R23, R23, 0x1, -R0.reuse ;  /* 0x000000011717c824 */ /* 0x100fe200078e0a00 */
[----:B------:R-:W-:Y:S01]  /*9030*/  ISETP.GE.AND P4, PT, R13, RZ, PT ;  /* 0x000000ff0d00720c */ /* 0x000fe20003f86270 */
[----:B------:R-:W-:Y:S01]  /*9040*/  @!P6 IMAD.IADD R7, R7, 0x1, -R0 ;  /* 0x000000010707e824 */ /* 0x000fe200078e0a00 */
[----:B------:R-:W-:Y:S01]  /*9050*/  ISETP.GT.U32.AND P6, PT, R0, R8, PT ;  /* 0x000000080000720c */ /* 0x000fe20003fc4070 */
[C---:B------:R-:W-:Y:S01]  /*9060*/  VIADD R11, R6.reuse, 0xf2 ;  /* 0x000000f2060b7836 */ /* 0x040fe20000000000 */
[----:B------:R-:W-:Y:S01]  /*9070*/  IABS R14, R20 ;  /* 0x00000014000e7213 */ /* 0x000fe20000000000 */
[----:B------:R-:W-:-:S02]  /*9080*/  VIADD R16, R6, 0xf4 ;  /* 0x000000f406107836 */ /* 0x000fc40000000000 */
[----:B------:R-:W-:Y:S01]  /*9090*/  VIADD R13, R6, 0xf0 ;  /* 0x000000f0060d7836 */ /* 0x000fe20000000000 */
[----:B------:R-:W-:Y:S01]  /*90a0*/  IABS R15, R11 ;  /* 0x0000000b000f7213 */ /* 0x000fe20000000000 */
[----:B------:R-:W-:Y:S01]  /*90b0*/  @!P5 IMAD.IADD R17, R17, 0x1, -R0 ;  /* 0x000000011111d824 */ /* 0x000fe200078e0a00 */
[----:B------:R-:W-:Y:S01]  /*90c0*/  IABS R19, R16 ;  /* 0x0000001000137213 */ /* 0x000fe20000000000 */
[----:B0-----:R-:W-:Y:S01]  /*90d0*/  IMAD.MOV.U32 R5, RZ, RZ, R23 ;  /* 0x000000ffff057224 */ /* 0x001fe200078e0017 */
[----:B------:R-:W-:Y:S01]  /*90e0*/  IABS R21, R13 ;  /* 0x0000000d00157213 */ /* 0x000fe20000000000 */
[----:B------:R-:W-:Y:S01]  /*90f0*/  IMAD.HI.U32 R18, R12, R14, RZ ;  /* 0x0000000e0c127227 */ /* 0x000fe200078e00ff */
[----:B------:R-:W-:-:S03]  /*9100*/  ISETP.GT.U32.AND P5, PT, R0, R7, PT ;  /* 0x000000070000720c */ /* 0x000fc60003fa4070 */
[----:B------:R-:W-:Y:S02]  /*9110*/  @!P6 IMAD.IADD R8, R8, 0x1, -R0 ;  /* 0x000000010808e824 */ /* 0x000fe400078e0a00 */
[----:B------:R-:W-:Y:S01]  /*9120*/  @!P0 IMAD.MOV R5, RZ, RZ, -R5 ;  /* 0x000000ffff058224 */ /* 0x000fe200078e0a05 */
[----:B------:R-:W-:Y:S01]  /*9130*/  ISETP.GT.U32.AND P0, PT, R0, R17, PT ;  /* 0x000000110000720c */ /* 0x000fe20003f04070 */
[----:B------:R-:W-:Y:S01]  /*9140*/  IMAD.HI.U32 R25, R12, R15, RZ ;  /* 0x0000000f0c197227 */ /* 0x000fe200078e00ff */
[----:B------:R-:W-:Y:S02]  /*9150*/  ISETP.GT.U32.AND P6, PT, R0, R8, PT ;  /* 0x000000080000720c */ /* 0x000fe40003fc4070 */
[----:B------:R0:W-:Y:S01]  /*9160*/  STL [R1+0x2c0], R5 ;  /* 0x0002c00501007387 */ /* 0x0001e20000100800 */
[----:B------:R-:W-:-:S04]  /*9170*/  IMAD.HI.U32 R9, R12, R19, RZ ;  /* 0x000000130c097227 */ /* 0x000fc800078e00ff */
[----:B------:R-:W-:Y:S02]  /*9180*/  IMAD.MOV R10, RZ, RZ, -R18 ;  /* 0x000000ffff0a7224 */ /* 0x000fe400078e0a12 */
[----:B------:R-:W-:-:S04]  /*9190*/  IMAD.HI.U32 R23, R12, R21, RZ ;  /* 0x000000150c177227 */ /* 0x000fc800078e00ff */
[----:B------:R-:W-:Y:S02]  /*91a0*/  IMAD.MOV R25, RZ, RZ, -R25 ;  /* 0x000000ffff197224 */ /* 0x000fe400078e0a19 */
[----:B------:R-:W-:Y:S02]  /*91b0*/  IMAD.MOV R9, RZ, RZ, -R9 ;  /* 0x000000ffff097224 */ /* 0x000fe400078e0a09 */
[C---:B------:R-:W-:Y:S02]  /*91c0*/  IMAD R14, R0.reuse, R10, R14 ;  /* 0x0000000a000e7224 */ /* 0x040fe400078e020e */
[----:B0-----:R-:W-:Y:S02]  /*91d0*/  IMAD.MOV.U32 R5, RZ, RZ, R24 ;  /* 0x000000ffff057224 */ /* 0x001fe400078e0018 */
[----:B------:R-:W-:Y:S02]  /*91e0*/  IMAD.MOV R23, RZ, RZ, -R23 ;  /* 0x000000ffff177224 */ /* 0x000fe400078e0a17 */
[----:B------:R-:W-:-:S02]  /*91f0*/  IMAD R15, R0, R25, R15 ;  /* 0x00000019000f7224 */ /* 0x000fc400078e020f */
[C---:B------:R-:W-:Y:S02]  /*9200*/  IMAD R19, R0.reuse, R9, R19 ;  /* 0x0000000900137224 */ /* 0x040fe400078e0213 */
[----:B------:R-:W-:Y:S01]  /*9210*/  @!P1 IMAD.MOV R5, RZ, RZ, -R5 ;  /* 0x000000ffff059224 */ /* 0x000fe200078e0a05 */
[C---:B------:R-:W-:Y:S01]  /*9220*/  ISETP.GT.U32.AND P1, PT, R0.reuse, R14, PT ;  /* 0x0000000e0000720c */ /* 0x040fe20003f24070 */
[C---:B------:R-:W-:Y:S02]  /*9230*/  IMAD R21, R0.reuse, R23, R21 ;  /* 0x0000001700157224 */ /* 0x040fe400078e0215 */
[--C-:B------:R-:W-:Y:S01]  /*9240*/  @!P0 IMAD.IADD R17, R17, 0x1, -R0.reuse ;  /* 0x0000000111118824 */ /* 0x100fe200078e0a00 */
[----:B------:R-:W-:Y:S01]  /*9250*/  ISETP.GT.U32.AND P0, PT, R0, R15, PT ;  /* 0x0000000f0000720c */ /* 0x000fe20003f04070 */
[----:B------:R-:W-:Y:S01]  /*9260*/  VIADD R9, R6, 0xee ;  /* 0x000000ee06097836 */ /* 0x000fe20000000000 */
[----:B------:R0:W-:Y:S01]  /*9270*/  STL [R1+0x2bc], R5 ;  /* 0x0002bc0501007387 */ /* 0x0001e20000100800 */
[--C-:B------:R-:W-:Y:S01]  /*9280*/  @!P5 IMAD.IADD R7, R7, 0x1, -R0.reuse ;  /* 0x000000010707d824 */ /* 0x100fe200078e0a00 */
[----:B------:R-:W-:Y:S01]  /*9290*/  ISETP.GT.U32.AND P5, PT, R0, R19, PT ;  /* 0x000000130000720c */ /* 0x000fe20003fa4070 */
[----:B------:R-:W-:Y:S01]  /*92a0*/  @!P6 IMAD.IADD R8, R8, 0x1, -R0 ;  /* 0x000000010808e824 */ /* 0x000fe200078e0a00 */
[----:B------:R-:W-:Y:S01]  /*92b0*/  ISETP.GT.U32.AND P6, PT, R0, R21, PT ;  /* 0x000000150000720c */ /* 0x000fe20003fc4070 */
[----:B------:R-:W-:Y:S01]  /*92c0*/  IMAD.MOV.U32 R26, RZ, RZ, R7 ;  /* 0x000000ffff1a7224 */ /* 0x000fe200078e0007 */
[----:B------:R-:W-:Y:S01]  /*92d0*/  IABS R22, R9 ;  /* 0x0000000900167213 */ /* 0x000fe20000000000 */
[----:B------:R-:W-:-:S02]  /*92e0*/  VIADD R10, R6, 0xec ;  /* 0x000000ec060a7836 */ /* 0x000fc40000000000 */
[----:B------:R-:W-:Y:S02]  /*92f0*/  @!P2 IMAD.MOV R26, RZ, RZ, -R26 ;  /* 0x000000ffff1aa224 */ /* 0x000fe400078e0a1a */
[----:B0-----:R-:W-:Y:S01]  /*9300*/  IMAD.MOV.U32 R5, RZ, RZ, R17 ;  /* 0x000000ffff057224 */ /* 0x001fe200078e0011 */
[----:B------:R-:W-:Y:S01]  /*9310*/  IABS R18, R10 ;  /* 0x0000000a00127213 */ /* 0x000fe20000000000 */
[----:B------:R-:W-:Y:S01]  /*9320*/  IMAD.HI.U32 R24, R12, R22, RZ ;  /* 0x000000160c187227 */ /* 0x000fe200078e00ff */
[----:B------:R-:W-:Y:S03]  /*9330*/  STL [R1+0x2b8], R26 ;  /* 0x0002b81a01007387 */ /* 0x000fe60000100800 */
[--C-:B------:R-:W-:Y:S01]  /*9340*/  @!P1 IMAD.IADD R14, R14, 0x1, -R0.reuse ;  /* 0x000000010e0e9824 */ /* 0x100fe200078e0a00 */
[----:B------:R-:W-:Y:S01]  /*9350*/  ISETP.GE.AND P1, PT, R20, RZ, PT ;  /* 0x000000ff1400720c */ /* 0x000fe20003f26270 */
[----:B------:R-:W-:-:S02]  /*9360*/  @!P0 IMAD.IADD R15, R15, 0x1, -R0 ;  /* 0x000000010f0f8824 */ /* 0x000fc400078e0a00 */
[----:B------:R-:W-:Y:S01]  /*9370*/  @!P3 IMAD.MOV R5, RZ, RZ, -R5 ;  /* 0x000000ffff05b224 */ /* 0x000fe200078e0a05 */
[C---:B------:R-:W-:Y:S01]  /*9380*/  ISETP.GT.U32.AND P0, PT, R0.reuse, R14, PT ;  /* 0x0000000e0000720c */ /* 0x040fe20003f04070 */
[----:B------:R-:W-:Y:S01]  /*9390*/  IMAD.MOV R24, RZ, RZ, -R24 ;  /* 0x000000ffff187224 */ /* 0x000fe200078e0a18 */
[----:B------:R-:W-:Y:S01]  /*93a0*/  ISETP.GT.U32.AND P3, PT, R0, R15, PT ;  /* 0x0000000f0000720c */ /* 0x000fe20003f64070 */
[--C-:B------:R-:W-:Y:S01]  /*93b0*/  @!P5 IMAD.IADD R19, R19, 0x1, -R0.reuse ;  /* 0x000000011313d824 */ /* 0x100fe200078e0a00 */
[----:B------:R0:W-:Y:S01]  /*93c0*/  STL [R1+0x2b4], R5 ;  /* 0x0002b40501007387 */ /* 0x0001e20000100800 */
[----:B------:R-:W-:Y:S01]  /*93d0*/  @!P6 IMAD.IADD R21, R21, 0x1, -R0 ;  /* 0x000000011515e824 */ /* 0x000fe200078e0a00 */
[----:B------:R-:W-:Y:S01]  /*93e0*/  ISETP.GE.AND P5, PT, R16, RZ, PT ;  /* 0x000000ff1000720c */ /* 0x000fe20003fa6270 */
[C---:B------:R-:W-:Y:S01]  /*93f0*/  IMAD R22, R0.reuse, R24, R22 ;  /* 0x0000001800167224 */ /* 0x040fe200078e0216 */
[----:B------:R-:W-:Y:S01]  /*9400*/  ISETP.GT.U32.AND P2, PT, R0, R19, PT ;  /* 0x000000130000720c */ /* 0x000fe20003f44070 */
[----:B------:R-:W-:Y:S01]  /*9410*/  IMAD.HI.U32 R25, R12, R18, RZ ;  /* 0x000000120c197227 */ /* 0x000fe200078e00ff */
[----:B------:R-:W-:-:S03]  /*9420*/  ISETP.GT.U32.AND P6, PT, R0, R21, PT ;  /* 0x000000150000720c */ /* 0x000fc60003fc4070 */
[----:B------:R-:W-:Y:S02]  /*9430*/  VIADD R20, R6, 0xea ;  /* 0x000000ea06147836 */ /* 0x000fe40000000000 */
[----:B0-----:R-:W-:Y:S02]  /*9440*/  IMAD.MOV.U32 R5, RZ, RZ, R8 ;  /* 0x000000ffff057224 */ /* 0x001fe400078e0008 */
[----:B------:R-:W-:Y:S01]  /*9450*/  IMAD.MOV R25, RZ, RZ, -R25 ;  /* 0x000000ffff197224 */ /* 0x000fe200078e0a19 */
[----:B------:R-:W-:Y:S01]  /*9460*/  IABS R8, R20 ;  /* 0x0000001400087213 */ /* 0x000fe20000000000 */
[----:B------:R-:W-:Y:S01]  /*9470*/  @!P4 IMAD.MOV R5, RZ, RZ, -R5 ;  /* 0x000000ffff05c224 */ /* 0x000fe200078e0a05 */
[----:B------:R-:W-:Y:S01]  /*9480*/  ISETP.GT.U32.AND P4, PT, R0, R22, PT ;  /* 0x000000160000720c */ /* 0x000fe20003f84070 */
[----:B------:R-:W-:Y:S02]  /*9490*/  VIADD R16, R6, 0xe8 ;  /* 0x000000e806107836 */ /* 0x000fe40000000000 */
[----:B------:R-:W-:Y:S01]  /*94a0*/  IMAD R18, R0, R25, R18 ;  /* 0x0000001900127224 */ /* 0x000fe200078e0212 */
[----:B------:R0:W-:Y:S01]  /*94b0*/  STL [R1+0x2b0], R5 ;  /* 0x0002b00501007387 */ /* 0x0001e20000100800 */
[--C-:B------:R-:W-:Y:S01]  /*94c0*/  @!P0 IMAD.IADD R14, R14, 0x1, -R0.reuse ;  /* 0x000000010e0e8824 */ /* 0x100fe200078e0a00 */
[----:B------:R-:W-:Y:S01]  /*94d0*/  IABS R7, R16 ;  /* 0x0000001000077213 */ /* 0x000fe20000000000 */
[--C-:B------:R-:W-:Y:S01]  /*94e0*/  @!P3 IMAD.IADD R15, R15, 0x1, -R0.reuse ;  /* 0x000000010f0fb824 */ /* 0x100fe200078e0a00 */
[----:B------:R-:W-:Y:S01]  /*94f0*/  ISETP.GE.AND P0, PT, R11, RZ, PT ;  /* 0x000000ff0b00720c */ /* 0x000fe20003f06270 */
[----:B------:R-:W-:Y:S01]  /*9500*/  @!P2 IMAD.IADD R19, R19, 0x1, -R0 ;  /* 0x000000011313a824 */ /* 0x000fe200078e0a00 */
[----:B------:R-:W-:Y:S01]  /*9510*/  ISETP.GE.AND P3, PT, R13, RZ, PT ;  /* 0x000000ff0d00720c */ /* 0x000fe20003f66270 */
[----:B------:R-:W-:Y:S01]  /*9520*/  IMAD.HI.U32 R13, R12, R8, RZ ;  /* 0x000000080c0d7227 */ /* 0x000fe200078e00ff */
[----:B------:R-:W-:-:S03]  /*9530*/  ISETP.GT.U32.AND P2, PT, R0, R18, PT ;  /* 0x000000120000720c */ /* 0x000fc60003f44070 */
[----:B------:R-:W-:Y:S01]  /*9540*/  @!P6 IMAD.IADD R21, R21, 0x1, -R0 ;  /* 0x000000011515e824 */ /* 0x000fe200078e0a00 */
[----:B------:R-:W-:Y:S01]  /*9550*/  ISETP.GE.AND P6, PT, R9, RZ, PT ;  /* 0x000000ff0900720c */ /* 0x000fe20003fc6270 */
[----:B------:R-:W-:-:S04]  /*9560*/  IMAD.HI.U32 R11, R12, R7, RZ ;  /* 0x000000070c0b7227 */ /* 0x000fc800078e00ff */
[----:B------:R-:W-:Y:S01]  /*9570*/  @!P4 IMAD.IADD R22, R22, 0x1, -R0 ;  /* 0x000000011616c824 */ /* 0x000fe200078e0a00 */
[----:B------:R-:W-:Y:S01]  /*9580*/  ISETP.GE.AND P4, PT, R10, RZ, PT ;  /* 0x000000ff0a00720c */ /* 0x000fe20003f86270 */
[----:B------:R-:W-:Y:S02]  /*9590*/  IMAD.MOV R9, RZ, RZ, -R13 ;  /* 0x000000ffff097224 */ /* 0x000fe400078e0a0d */
[----:B------:R-:W-:Y:S02]  /*95a0*/  IMAD.MOV.U32 R17, RZ, RZ, R14 ;  /* 0x000000ffff117224 */ /* 0x000fe400078e000e */
[----:B0-----:R-:W-:Y:S02]  /*95b0*/  IMAD.MOV.U32 R5, RZ, RZ, R19 ;  /* 0x000000ffff057224 */ /* 0x001fe400078e0013 */
[----:B------:R-:W-:Y:S02]  /*95c0*/  IMAD.MOV R10, RZ, RZ, -R11 ;  /* 0x000000ffff0a7224 */ /* 0x000fe400078e0a0b */
[----:B------:R-:W-:Y:S01]  /*95d0*/  @!P1 IMAD.MOV R17, RZ, RZ, -R17 ;  /* 0x000000ffff119224 */ /* 0x000fe200078e0a11 */
[C---:B------:R-:W-:Y:S01]  /*95e0*/  ISETP.GT.U32.AND P1, PT, R0.reuse, R22, PT ;  /* 0x000000160000720c */ /* 0x040fe20003f24070 */
[----:B------:R-:W-:-:S02]  /*95f0*/  IMAD R9, R0, R9, R8 ;  /* 0x0000000900097224 */ /* 0x000fc400078e0208 */
[----:B------:R-:W-:Y:S01]  /*9600*/  IMAD.MOV.U32 R11, RZ, RZ, R15 ;  /* 0x000000ffff0b7224 */ /* 0x000fe200078e000f */
[----:B------:R-:W-:Y:S01]  /*9610*/  STL [R1+0x2ac], R17 ;  /* 0x0002ac1101007387 */ /* 0x000fe20000100800 */
[----:B------:R-:W-:Y:S01]  /*9620*/  @!P5 IMAD.MOV R5, RZ, RZ, -R5 ;  /* 0x000000ffff05d224 */ /* 0x000fe200078e0a05 */
[----:B------:R-:W-:Y:S01]  /*9630*/  ISETP.GE.AND P5, PT, R20, RZ, PT ;  /* 0x000000ff1400720c */ /* 0x000fe20003fa6270 */
[----:B------:R-:W-:Y:S01]  /*9640*/  @!P0 IMAD.MOV R11, RZ, RZ, -R11 ;  /* 0x000000ffff0b8224 */ /* 0x000fe200078e0a0b */
[----:B------:R-:W-:Y:S01]  /*9650*/  ISETP.GT.U32.AND P0, PT, R0, R9, PT ;  /* 0x000000090000720c */ /* 0x000fe20003f04070 */
[--C-:B------:R-:W-:Y:S01]  /*9660*/  @!P2 IMAD.IADD R18, R18, 0x1, -R0.reuse ;  /* 0x000000011212a824 */ /* 0x100fe200078e0a00 */
[----:B------:R0:W-:Y:S01]  /*9670*/  STL [R1+0x2a8], R5 ;  /* 0x0002a80501007387 */ /* 0x0001e20000100800 */
[----:B------:R-:W-:Y:S02]  /*9680*/  IMAD R7, R0, R10, R7 ;  /* 0x0000000a00077224 */ /* 0x000fe400078e0207 */
[----:B------:R-:W-:Y:S01]  /*9690*/  @!P1 IMAD.IADD R22, R22, 0x1, -R0 ;  /* 0x0000000116169824 */ /* 0x000fe200078e0a00 */
[----:B------:R-:W-:Y:S01]  /*96a0*/  ISETP.GT.U32.AND P2, PT, R0, R18, PT ;  /* 0x000000120000720c */ /* 0x000fe20003f44070 */
[C---:B------:R-:W-:Y:S01]  /*96b0*/  VIADD R8, R6.reuse, 0xe4 ;  /* 0x000000e406087836 */ /* 0x040fe20000000000 */
[----:B------:R1:W-:Y:S01]  /*96c0*/  STL [R1+0x28c], R11 ;  /* 0x00028c0b01007387 */ /* 0x0003e20000100800 */
[----:B------:R-:W-:Y:S01]  /*96d0*/  VIADD R10, R6, 0xe6 ;  /* 0x000000e6060a7836 */ /* 0x000fe20000000000 */
[----:B------:R-:W-:Y:S01]  /*96e0*/  ISETP.GE.AND P1, PT, R16, RZ, PT ;  /* 0x000000ff1000720c */ /* 0x000fe20003f26270 */
[----:B------:R-:W-:-:S02]  /*96f0*/  VIADD R16, R6, 0xe2 ;  /* 0x000000e206107836 */ /* 0x000fc40000000000 */
[----:B0-----:R-:W-:Y:S01]  /*9700*/  IMAD.MOV.U32 R5, RZ, RZ, R21 ;  /* 0x000000ffff057224 */ /* 0x001fe200078e0015 */
[----:B------:R-:W-:Y:S01]  /*9710*/  IABS R17, R10 ;  /* 0x0000000a00117213 */ /* 0x000fe20000000000 */
[--C-:B------:R-:W-:Y:S01]  /*9720*/  @!P0 IMAD.IADD R9, R9, 0x1, -R0.reuse ;  /* 0x0000000109098824 */ /* 0x100fe200078e0a00 */
[----:B------:R-:W-:Y:S01]  /*9730*/  ISETP.GE.AND P0, PT, R8, RZ, PT ;  /* 0x000000ff0800720c */ /* 0x000fe20003f06270 */
[----:B------:R-:W-:Y:S01]  /*9740*/  @!P3 IMAD.MOV R5, RZ, RZ, -R5 ;  /* 0x000000ffff05b224 */ /* 0x000fe200078e0a05 */
[----:B------:R-:W-:Y:S01]  /*9750*/  ISETP.GT.U32.AND P3, PT, R0, R7, PT ;  /* 0x000000070000720c */ /* 0x000fe20003f64070 */
[----:B------:R-:W-:Y:S01]  /*9760*/  @!P2 IMAD.IADD R18, R18, 0x1, -R0 ;  /* 0x000000011212a824 */ /* 0x000fe200078e0a00 */
[----:B-1----:R-:W-:Y:S01]  /*9770*/  IABS R11, R8 ;  /* 0x00000008000b7213 */ /* 0x002fe20000000000 */
[----:B------:R-:W-:Y:S01]  /*9780*/  VIADD R15, R6, 0xde ;  /* 0x000000de060f7836 */ /* 0x000fe20000000000 */
[----:B------:R0:W-:Y:S01]  /*9790*/  STL [R1+0x1a8], R5 ;  /* 0x0001a80501007387 */ /* 0x0001e20000100800 */
[----:B------:R-:W-:Y:S01]  /*97a0*/  ISETP.GE.AND P2, PT, R10, RZ, PT ;  /* 0x000000ff0a00720c */ /* 0x000fe20003f46270 */
[----:B------:R-:W-:-:S02]  /*97b0*/  VIADD R13, R6, 0xe0 ;  /* 0x000000e0060d7836 */ /* 0x000fc40000000000 */
[----:B------:R-:W-:Y:S02]  /*97c0*/  IMAD.MOV.U32 R10, RZ, RZ, R11 ;  /* 0x000000ffff0a7224 */ /* 0x000fe400078e000b */
[----:B------:R-:W-:-:S04]  /*97d0*/  IMAD.HI.U32 R11, R12, R17, RZ ;  /* 0x000000110c0b7227 */ /* 0x000fc800078e00ff */
[----:B0-----:R-:W-:Y:S02]  /*97e0*/  IMAD.MOV.U32 R5, RZ, RZ, R22 ;  /* 0x000000ffff057224 */ /* 0x001fe400078e0016 */
[----:B------:R-:W-:Y:S02]  /*97f0*/  @!P3 IMAD.IADD R7, R7, 0x1, -R0 ;  /* 0x000000010707b824 */ /* 0x000fe400078e0a00 */
[----:B------:R-:W-:Y:S01]  /*9800*/  @!P6 IMAD.MOV R5, RZ, RZ, -R5 ;  /* 0x000000ffff05e224 */ /* 0x000fe200078e0a05 */
[C---:B------:R-:W-:Y:S01]  /*9810*/  ISETP.GT.U32.AND P6, PT, R0.reuse, R9, PT ;  /* 0x000000090000720c */ /* 0x040fe20003fc4070 */
[----:B------:R-:W-:Y:S01]  /*9820*/  IMAD.MOV R11, RZ, RZ, -R11 ;  /* 0x000000ffff0b7224 */ /* 0x000fe200078e0a0b */
[----:B------:R-:W-:Y:S01]  /*9830*/  ISETP.GT.U32.AND P3, PT, R0, R7, PT ;  /* 0x000000070000720c */ /* 0x000fe20003f64070 */
[----:B------:R-:W-:Y:S01]  /*9840*/  IMAD.HI.U32 R8, R12, R10, RZ ;  /* 0x0000000a0c087227 */ /* 0x000fe200078e00ff */
[----:B------:R0:W-:Y:S03]  /*9850*/  STL [R1+0x290], R5 ;  /* 0x0002900501007387 */ /* 0x0001e60000100800 */
[----:B------:R-:W-:-:S02]  /*9860*/  IMAD R17, R0, R11, R17 ;  /* 0x0000000b00117224 */ /* 0x000fc400078e0211 */
[----:B------:R-:W-:Y:S02]  /*9870*/  IMAD.MOV R8, RZ, RZ, -R8 ;  /* 0x000000ffff087224 */ /* 0x000fe400078e0a08 */
[----:B------:R-:W-:Y:S02]  /*9880*/  VIADD R22, R6, 0xda ;  /* 0x000000da06167836 */ /* 0x000fe40000000000 */
[----:B------:R-:W-:Y:S01]  /*9890*/  @!P6 IMAD.IADD R9, R9, 0x1, -R0 ;  /* 0x000000010909e824 */ /* 0x000fe200078e0a00 */
[C---:B------:R-:W-:Y:S01]  /*98a0*/  ISETP.GT.U32.AND P6, PT, R0.reuse, R17, PT ;  /* 0x000000110000720c */ /* 0x040fe20003fc4070 */
[----:B------:R-:W-:Y:S02]  /*98b0*/  IMAD R10, R0, R8, R10 ;  /* 0x00000008000a7224 */ /* 0x000fe400078e020a */
[----:B------:R-:W-:Y:S02]  /*98c0*/  IMAD.MOV.U32 R14, RZ, RZ, R9 ;  /* 0x000000ffff0e7224 */ /* 0x000fe400078e0009 */
[----:B0-----:R-:W-:-:S02]  /*98d0*/  IMAD.MOV.U32 R5, RZ, RZ, R18 ;  /* 0x000000ffff057224 */ /* 0x001fc400078e0012 */
[----:B------:R-:W-:Y:S01]  /*98e0*/  @!P5 IMAD.MOV R14, RZ, RZ, -R14 ;  /* 0x000000ffff0ed224 */ /* 0x000fe200078e0a0e */
[----:B------:R-:W-:Y:S01]  /*98f0*/  ISETP.GT.U32.AND P5, PT, R0, R10, PT ;  /* 0x0000000a0000720c */ /* 0x000fe20003fa4070 */
[----:B------:R-:W-:Y:S01]  /*9900*/  @!P4 IMAD.MOV R5, RZ, RZ, -R5 ;  /* 0x000000ffff05c224 */ /* 0x000fe200078e0a05 */
[----:B------:R-:W-:Y:S01]  /*9910*/  ISETP.GE.AND P4, PT, R16, RZ, PT ;  /* 0x000000ff1000720c */ /* 0x000fe20003f86270 */
[--C-:B------:R-:W-:Y:S01]  /*9920*/  @!P3 IMAD.IADD R7, R7, 0x1, -R0.reuse ;  /* 0x000000010707b824 */ /* 0x100fe200078e0a00 */
[----:B------:R-:W-:Y:S01]  /*9930*/  IABS R16, R16 ;  /* 0x0000001000107213 */ /* 0x000fe20000000000 */
[--C-:B------:R-:W-:Y:S01]  /*9940*/  @!P6 IMAD.IADD R17, R17, 0x1, -R0.reuse ;  /* 0x000000011111e824 */ /* 0x100fe200078e0a00 */
[----:B------:R0:W-:Y:S01]  /*9950*/  STL [R1+0x294], R5 ;  /* 0x0002940501007387 */ /* 0x0001e20000100800 */
[----:B------:R-:W-:Y:S01]  /*9960*/  ISETP.GE.AND P3, PT, R13, RZ, PT ;  /* 0x000000ff0d00720c */ /* 0x000fe20003f66270 */
[----:B------:R-:W-:Y:S01]  /*9970*/  VIADD R8, R6, 0xdc ;  /* 0x000000dc06087836 */ /* 0x000fe20000000000 */
[----:B------:R-:W-:Y:S01]  /*9980*/  IABS R13, R13 ;  /* 0x0000000d000d7213 */ /* 0x000fe20000000000 */
[----:B------:R-:W-:Y:S01]  /*9990*/  IMAD.HI.U32 R11, R12, R16, RZ ;  /* 0x000000100c0b7227 */ /* 0x000fe200078e00ff */
[----:B------:R-:W-:Y:S01]  /*99a0*/  ISETP.GT.U32.AND P6, PT, R0, R17, PT ;  /* 0x000000110000720c */ /* 0x000fe20003fc4070 */
[----:B------:R1:W-:Y:S02]  /*99b0*/  STL [R1+0x298], R14 ;  /* 0x0002980e01007387 */ /* 0x0003e40000100800 */
[----:B------:R-:W-:-:S02]  /*99c0*/  @!P5 IMAD.IADD R10, R10, 0x1, -R0 ;  /* 0x000000010a0ad824 */ /* 0x000fc400078e0a00 */
[----:B0-----:R-:W-:Y:S02]  /*99d0*/  IMAD.MOV.U32 R5, RZ, RZ, R7 ;  /* 0x000000ffff057224 */ /* 0x001fe400078e0007 */
[----:B------:R-:W-:Y:S01]  /*99e0*/  IMAD.MOV R9, RZ, RZ, -R11 ;  /* 0x000000ffff097224 */ /* 0x000fe200078e0a0b */
[C---:B------:R-:W-:Y:S01]  /*99f0*/  ISETP.GT.U32.AND P5, PT, R0.reuse, R10, PT ;  /* 0x0000000a0000720c */ /* 0x040fe20003fa4070 */
[----:B------:R-:W-:Y:S01]  /*9a00*/  @!P1 IMAD.MOV R5, RZ, RZ, -R5 ;  /* 0x000000ffff059224 */ /* 0x000fe200078e0a05 */
[----:B------:R-:W-:Y:S01]  /*9a10*/  ISETP.GE.AND P1, PT, R15, RZ, PT ;  /* 0x000000ff0f00720c */ /* 0x000fe20003f26270 */
[----:B------:R-:W-:Y:S01]  /*9a20*/  IMAD R16, R0, R9, R16 ;  /* 0x0000000900107224 */ /* 0x000fe200078e0210 */
[----:B------:R-:W-:Y:S01]  /*9a30*/  IABS R15, R15 ;  /* 0x0000000f000f7213 */ /* 0x000fe20000000000 */
[C---:B------:R-:W-:Y:S01]  /*9a40*/  IMAD.HI.U32 R7, R12.reuse, R13, RZ ;  /* 0x0000000d0c077227 */ /* 0x040fe200078e00ff */
[----:B-1----:R-:W-:Y:S01]  /*9a50*/  IABS R14, R8 ;  /* 0x00000008000e7213 */ /* 0x002fe20000000000 */
[----:B------:R0:W-:Y:S02]  /*9a60*/  STL [R1+0x2a4], R5 ;  /* 0x0002a40501007387 */ /* 0x0001e40000100800 */
[----:B------:R-:W-:-:S04]  /*9a70*/  IMAD.HI.U32 R9, R12, R15, RZ ;  /* 0x0000000f0c097227 */ /* 0x000fc800078e00ff */
[----:B------:R-:W-:Y:S02]  /*9a80*/  IMAD.MOV R9, RZ, RZ, -R9 ;  /* 0x000000ffff097224 */ /* 0x000fe400078e0a09 */
[----:B------:R-:W-:Y:S01]  /*9a90*/  @!P6 IMAD.IADD R17, R17, 0x1, -R0 ;  /* 0x000000011111e824 */ /* 0x000fe200078e0a00 */
[C---:B------:R-:W-:Y:S01]  /*9aa0*/  ISETP.GT.U32.AND P6, PT, R0.reuse, R16, PT ;  /* 0x000000100000720c */ /* 0x040fe20003fc4070 */
[----:B------:R-:W-:Y:S02]  /*9ab0*/  IMAD.MOV R7, RZ, RZ, -R7 ;  /* 0x000000ffff077224 */ /* 0x000fe400078e0a07 */
[----:B------:R-:W-:Y:S02]  /*9ac0*/  IMAD R15, R0, R9, R15 ;  /* 0x00000009000f7224 */ /* 0x000fe400078e020f */
[----:B------:R-:W-:-:S04]  /*9ad0*/  IMAD.HI.U32 R11, R12, R14, RZ ;  /* 0x0000000e0c0b7227 */ /* 0x000fc800078e00ff */
[----:B------:R-:W-:Y:S01]  /*9ae0*/  IMAD R13, R0, R7, R13 ;  /* 0x00000007000d7224 */ /* 0x000fe200078e020d */
[----:B------:R-:W-:Y:S01]  /*9af0*/  IABS R7, R22 ;  /* 0x0000001600077213 */ /* 0x000fe20000000000 */
[----:B0-----:R-:W-:Y:S02]  /*9b00*/  IMAD.MOV.U32 R5, RZ, RZ, R17 ;  /* 0x000000ffff057224 */ /* 0x001fe400078e0011 */
[----:B------:R-:W-:Y:S01]  /*9b10*/  @!P5 IMAD.IADD R10, R10, 0x1, -R0 ;  /* 0x000000010a0ad824 */ /* 0x000fe200078e0a00 */
[C---:B------:R-:W-:Y:S01]  /*9b20*/  ISETP.GT.U32.AND P5, PT, R0.reuse, R15, PT ;  /* 0x0000000f0000720c */ /* 0x040fe20003fa4070 */
[----:B------:R-:W-:Y:S02]  /*9b30*/  IMAD.MOV R11, RZ, RZ, -R11 ;  /* 0x000000ffff0b7224 */ /* 0x000fe400078e0a0b */
[----:B------:R-:W-:Y:S01]  /*9b40*/  @!P2 IMAD.MOV R5, RZ, RZ, -R5 ;  /* 0x000000ffff05a224 */ /* 0x000fe200078e0a05 */
[C---:B------:R-:W-:Y:S01]  /*9b50*/  ISETP.GT.U32.AND P2, PT, R0.reuse, R13, PT ;  /* 0x0000000d0000720c */ /* 0x040fe20003f44070 */
[----:B------:R-:W-:-:S02]  /*9b60*/  IMAD R14, R0, R11, R14 ;  /* 0x0000000b000e7224 */ /* 0x000fc400078e020e */
[----:B------:R-:W-:Y:S01]  /*9b70*/  @!P6 IMAD.IADD R16, R16, 0x1, -R0 ;  /* 0x000000011010e824 */ /* 0x000fe200078e0a00 */
[----:B------:R0:W-:Y:S01]  /*9b80*/  STL [R1+0x2a0], R5 ;  /* 0x0002a00501007387 */ /* 0x0001e20000100800 */
[----:B------:R-:W-:Y:S01]  /*9b90*/  VIADD R19, R6, 0xd8 ;  /* 0x000000d806137836 */ /* 0x000fe20000000000 */
[----:B------:R-:W-:Y:S01]  /*9ba0*/  ISETP.GT.U32.AND P6, PT, R0, R14, PT ;  /* 0x0000000e0000720c */ /* 0x000fe20003fc4070 */
[----:B------:R-:W-:-:S03]  /*9bb0*/  IMAD.HI.U32 R9, R12, R7, RZ ;  /* 0x000000070c097227 */ /* 0x000fc600078e00ff */
[----:B------:R-:W-:Y:S01]  /*9bc0*/  IABS R17, R19 ;  /* 0x0000001300117213 */ /* 0x000fe20000000000 */
[--C-:B------:R-:W-:Y:S02]  /*9bd0*/  @!P5 IMAD.IADD R15, R15, 0x1, -R0.reuse ;  /* 0x000000010f0fd824 */ /* 0x100fe400078e0a00 */
[----:B------:R-:W-:Y:S01]  /*9be0*/  @!P2 IMAD.IADD R13, R13, 0x1, -R0 ;  /* 0x000000010d0da824 */ /* 0x000fe200078e0a00 */
[----:B------:R-:W-:Y:S01]  /*9bf0*/  ISETP.GT.U32.AND P2, PT, R0, R16, PT ;  /* 0x000000100000720c */ /* 0x000fe20003f44070 */
[----:B0-----:R-:W-:Y:S02]  /*9c00*/  IMAD.MOV.U32 R5, RZ, RZ, R10 ;  /* 0x000000ffff057224 */ /* 0x001fe400078e000a */
[----:B------:R-:W-:Y:S01]  /*9c10*/  IMAD.HI.U32 R10, R12, R17, RZ ;  /* 0x000000110c0a7227 */ /* 0x000fe200078e00ff */
[----:B------:R-:W-:-:S03]  /*9c20*/  ISETP.GT.U32.AND P5, PT, R0, R13, PT ;  /* 0x0000000d0000720c */ /* 0x000fc60003fa4070 */
[----:B------:R-:W-:Y:S01]  /*9c30*/  @!P0 IMAD.MOV R5, RZ, RZ, -R5 ;  /* 0x000000ffff058224 */ /* 0x000fe200078e0a05 */
[----:B------:R-:W-:Y:S01]  /*9c40*/  ISETP.GT.U32.AND P0, PT, R0, R15, PT ;  /* 0x0000000f0000720c */ /* 0x000fe20003f04070 */
[----:B------:R-:W-:Y:S02]  /*9c50*/  @!P6 IMAD.IADD R14, R14, 0x1, -R0 ;  /* 0x000000010e0ee824 */ /* 0x000fe400078e0a00 */
[----:B------:R-:W-:Y:S01]  /*9c60*/  IMAD.MOV R9, RZ, RZ, -R9 ;  /* 0x000000ffff097224 */ /* 0x000fe200078e0a09 */
[----:B------:R0:W-:Y:S01]  /*9c70*/  STL [R1+0x29c], R5 ;  /* 0x00029c0501007387 */ /* 0x0001e20000100800 */
[----:B------:R-:W-:Y:S01]  /*9c80*/  IMAD.MOV R10, RZ, RZ, -R10 ;  /* 0x000000ffff0a7224 */ /* 0x000fe200078e0a0a */
[C---:B------:R-:W-:Y:S01]  /*9c90*/  ISETP.GT.U32.AND P6, PT, R0.reuse, R14, PT ;  /* 0x0000000e0000720c */ /* 0x040fe20003fc4070 */
[C---:B------:R-:W-:Y:S02]  /*9ca0*/  IMAD R7, R0.reuse, R9, R7 ;  /* 0x0000000900077224 */ /* 0x040fe400078e0207 */
[----:B------:R-:W-:-:S02]  /*9cb0*/  IMAD R17, R0, R10, R17 ;  /* 0x0000000a00117224 */ /* 0x000fc400078e0211 */
[--C-:B------:R-:W-:Y:S01]  /*9cc0*/  @!P2 IMAD.IADD R16, R16, 0x1, -R0.reuse ;  /* 0x000000011010a824 */ /* 0x100fe200078e0a00 */
[C---:B------:R-:W-:Y:S01]  /*9cd0*/  ISETP.GT.U32.AND P2, PT, R0.reuse, R7, PT ;  /* 0x000000070000720c */ /* 0x040fe20003f44070 */
[--C-:B------:R-:W-:Y:S01]  /*9ce0*/  @!P0 IMAD.IADD R15, R15, 0x1, -R0.reuse ;  /* 0x000000010f0f8824 */ /* 0x100fe200078e0a00 */
[----:B------:R-:W-:Y:S01]  /*9cf0*/  ISETP.GT.U32.AND P0, PT, R0, R17, PT ;  /* 0x000000110000720c */ /* 0x000fe20003f04070 */
[C---:B------:R-:W-:Y:S02]  /*9d00*/  VIADD R9, R6.reuse, 0xd4 ;  /* 0x000000d406097836 */ /* 0x040fe40000000000 */
[C---:B------:R-:W-:Y:S02]  /*9d10*/  VIADD R10, R6.reuse, 0xd2 ;  /* 0x000000d2060a7836 */ /* 0x040fe40000000000 */
[--C-:B------:R-:W-:Y:S01]  /*9d20*/  @!P5 IMAD.IADD R13, R13, 0x1, -R0.reuse ;  /* 0x000000010d0dd824 */ /* 0x100fe200078e0a00 */
[----:B------:R-:W-:Y:S01]  /*9d30*/  IABS R20, R9 ;  /* 0x0000000900147213 */ /* 0x000fe20000000000 */
[----:B------:R-:W-:Y:S01]  /*9d40*/  VIADD R11, R6, 0xd6 ;  /* 0x000000d6060b7836 */ /* 0x000fe20000000000 */
[----:B------:R-:W-:Y:S01]  /*9d50*/  ISETP.GE.AND P5, PT, R8, RZ, PT ;  /* 0x000000ff0800720c */ /* 0x000fe20003fa6270 */
[----:B------:R-:W-:Y:S01]  /*9d60*/  @!P6 IMAD.IADD R14, R14, 0x1, -R0 ;  /* 0x000000010e0ee824 */ /* 0x000fe200078e0a00 */
[----:B------:R-:W-:Y:S01]  /*9d70*/  ISETP.GE.AND P6, PT, R22, RZ, PT ;  /* 0x000000ff1600720c */ /* 0x000fe20003fc6270 */
[----:B------:R-:W-:Y:S01]  /*9d80*/  IMAD.MOV.U32 R23, RZ, RZ, R16 ;  /* 0x000000ffff177224 */ /* 0x000fe200078e0010 */
[----:B------:R-:W-:Y:S01]  /*9d90*/  IABS R22, R10 ;  /* 0x0000000a00167213 */ /* 0x000fe20000000000 */
[----:B0-----:R-:W-:Y:S01]  /*9da0*/  IMAD.MOV.U32 R5, RZ, RZ, R13 ;  /* 0x000000ffff057224 */ /* 0x001fe200078e000d */
[----:B------:R-:W-:Y:S01]  /*9db0*/  IABS R21, R11 ;  /* 0x0000000b00157213 */ /* 0x000fe20000000000 */
[----:B------:R-:W-:-:S04]  /*9dc0*/  IMAD.HI.U32 R8, R12, R20, RZ ;  /* 0x000000140c087227 */ /* 0x000fc800078e00ff */
[--C-:B------:R-:W-:Y:S01]  /*9dd0*/  @!P2 IMAD.IADD R7, R7, 0x1, -R0.reuse ;  /* 0x000000010707a824 */ /* 0x100fe200078e0a00 */
[----:B------:R-:W-:Y:S01]  /*9de0*/  ISETP.GE.AND P2, PT, R19, RZ, PT ;  /* 0x000000ff1300720c */ /* 0x000fe20003f46270 */
[----:B------:R-:W-:Y:S02]  /*9df0*/  @!P0 IMAD.IADD R17, R17, 0x1, -R0 ;  /* 0x0000000111118824 */ /* 0x000fe400078e0a00 */
[----:B------:R-:W-:Y:S01]  /*9e00*/  @!P4 IMAD.MOV R23, RZ, RZ, -R23 ;  /* 0x000000ffff17c224 */ /* 0x000fe200078e0a17 */
[C---:B------:R-:W-:Y:S01]  /*9e10*/  ISETP.GT.U32.AND P0, PT, R0.reuse, R7, PT ;  /* 0x000000070000720c */ /* 0x040fe20003f04070 */
[----:B------:R-:W-:Y:S02]  /*9e20*/  IMAD.MOV.U32 R19, RZ, RZ, R22 ;  /* 0x000000ffff137224 */ /* 0x000fe400078e0016 */
[----:B------:R-:W-:Y:S01]  /*9e30*/  @!P3 IMAD.MOV R5, RZ, RZ, -R5 ;  /* 0x000000ffff05b224 */ /* 0x000fe200078e0a05 */
[----:B------:R-:W-:Y:S01]  /*9e40*/  ISETP.GT.U32.AND P3, PT, R0, R17, PT ;  /* 0x000000110000720c */ /* 0x000fe20003f64070 */
[----:B------:R-:W-:Y:S01]  /*9e50*/  IMAD.MOV R8, RZ, RZ, -R8 ;  /* 0x000000ffff087224 */ /* 0x000fe200078e0a08 */
[----:B------:R-:W-:Y:S01]  /*9e60*/  STL [R1+0x278], R23 ;  /* 0x0002781701007387 */ /* 0x000fe20000100800 */
[----:B------:R-:W-:-:S03]  /*9e70*/  IMAD.HI.U32 R18, R12, R21, RZ ;  /* 0x000000150c127227 */ /* 0x000fc600078e00ff */
[----:B------:R0:W-:Y:S01]  /*9e80*/  STL [R1+0x27c], R5 ;  /* 0x00027c0501007387 */ /* 0x0001e20000100800 */
[----:B------:R-:W-:-:S04]  /*9e90*/  IMAD.HI.U32 R16, R12, R19, RZ ;  /* 0x000000130c107227 */ /* 0x000fc800078e00ff */
[C---:B------:R-:W-:Y:S02]  /*9ea0*/  IMAD R20, R0.reuse, R8, R20 ;  /* 0x0000000800147224 */ /* 0x040fe400078e0214 */
[----:B------:R-:W-:Y:S02]  /*9eb0*/  IMAD.MOV R18, RZ, RZ, -R18 ;  /* 0x000000ffff127224 */ /* 0x000fe400078e0a12 */
[----:B------:R-:W-:Y:S02]  /*9ec0*/  IMAD.MOV R13, RZ, RZ, -R16 ;  /* 0x000000ffff0d7224 */ /* 0x000fe400078e0a10 */
[----:B0-----:R-:W-:Y:S02]  /*9ed0*/  IMAD.MOV.U32 R5, RZ, RZ, R14 ;  /* 0x000000ffff057224 */ /* 0x001fe400078e000e */
[C---:B------:R-:W-:Y:S02]  /*9ee0*/  IMAD R21, R0.reuse, R18, R21 ;  /* 0x0000001200157224 */ /* 0x040fe400078e0215 */
[----:B------:R-:W-:Y:S01]  /*9ef0*/  @!P5 IMAD.MOV R5, RZ, RZ, -R5 ;  /* 0x000000ffff05d224 */ /* 0x000fe200078e0a05 */
[C---:B------:R-:W-:Y:S01]  /*9f00*/  ISETP.GT.U32.AND P5, PT, R0.reuse, R20, PT ;  /* 0x000000140000720c */ /* 0x040fe20003fa4070 */
[C---:B------:R-:W-:Y:S01]  /*9f10*/  IMAD R19, R0.reuse, R13, R19 ;  /* 0x0000000d00137224 */ /* 0x040fe200078e0213 */
[----:B------:R-:W-:Y:S01]  /*9f20*/  ISETP.GT.U32.AND P4, PT, R0, R21, PT ;  /* 0x000000150000720c */ /* 0x000fe20003f84070 */
[----:B------:R-:W-:-:S02]  /*9f30*/  @!P3 IMAD.IADD R17, R17, 0x1, -R0 ;  /* 0x000000011111b824 */ /* 0x000fc400078e0a00 */
[--C-:B------:R-:W-:Y:S01]  /*9f40*/  @!P0 IMAD.IADD R7, R7, 0x1, -R0.reuse ;  /* 0x0000000107078824 */ /* 0x100fe200078e0a00 */
[----:B------:R-:W-:Y:S01]  /*9f50*/  ISETP.GT.U32.AND P3, PT, R0, R19, PT ;  /* 0x000000130000720c */ /* 0x000fe20003f64070 */
[----:B------:R-:W-:Y:S01]  /*9f60*/  @!P1 IMAD.MOV R15, RZ, RZ, -R15 ;  /* 0x000000ffff0f9224 */ /* 0x000fe200078e0a0f */
[----:B------:R-:W-:Y:S01]  /*9f70*/  ISETP.GE.AND P0, PT, R9, RZ, PT ;  /* 0x000000ff0900720c */ /* 0x000fe20003f06270 */
[C---:B------:R-:W-:Y:S01]  /*9f80*/  VIADD R9, R6.reuse, 0xce ;  /* 0x000000ce06097836 */ /* 0x040fe20000000000 */
[----:B------:R-:W-:Y:S01]  /*9f90*/  ISETP.GE.AND P1, PT, R11, RZ, PT ;  /* 0x000000ff0b00720c */ /* 0x000fe20003f26270 */
[----:B------:R-:W-:Y:S01]  /*9fa0*/  VIADD R8, R6, 0xd0 ;  /* 0x000000d006087836 */ /* 0x000fe20000000000 */
[----:B------:R-:W-:Y:S01]  /*9fb0*/  STL [R1+0x280], R15 ;  /* 0x0002800f01007387 */ /* 0x000fe20000100800 */
[--C-:B------:R-:W-:Y:S02]  /*9fc0*/  @!P5 IMAD.IADD R20, R20, 0x1, -R0.reuse ;  /* 0x000000011414d824 */ /* 0x100fe400078e0a00 */
[--C-:B------:R-:W-:Y:S01]  /*9fd0*/  @!P4 IMAD.IADD R21, R21, 0x1, -R0.reuse ;  /* 0x000000011515c824 */ /* 0x100fe200078e0a00 */
[----:B------:R-:W-:Y:S01]  /*9fe0*/  ISETP.GE.AND P4, PT, R10, RZ, PT ;  /* 0x000000ff0a00720c */ /* 0x000fe20003f86270 */
[----:B------:R0:W-:Y:S01]  /*9ff0*/  STL [R1+0x284], R5 ;  /* 0x0002840501007387 */ /* 0x0001e20000100800 */
[----:B------:R-:W-:Y:S01]  /*a000*/  ISETP.GT.U32.AND P5, PT, R0, R20, PT ;  /* 0x000000140000720c */ /* 0x000fe20003fa4070 */
[----:B------:R-:W-:Y:S01]  /*a010*/  @!P3 IMAD.IADD R19, R19, 0x1, -R0 ;  /* 0x000000011313b824 */ /* 0x000fe200078e0a00 */
[----:B------:R-:W-:Y:S01]  /*a020*/  IABS R10, R9 ;  /* 0x00000009000a7213 */ /* 0x000fe20000000000 */
[----:B------:R-:W-:Y:S01]  /*a030*/  VIADD R13, R6, 0xcc ;  /* 0x000000cc060d7836 */ /* 0x000fe20000000000 */
[----:B------:R-:W-:Y:S01]  /*a040*/  IABS R16, R8 ;  /* 0x0000000800107213 */ /* 0x000fe20000000000 */
[----:B------:R-:W-:Y:S01]  /*a050*/  IMAD.MOV.U32 R23, RZ, RZ, R17 ;  /* 0x000000ffff177224 */ /* 0x000fe200078e0011 */
[----:B------:R-:W-:Y:S01]  /*a060*/  ISETP.GT.U32.AND P3, PT, R0, R19, PT ;  /* 0x000000130000720c */ /* 0x000fe20003f64070 */
[----:B------:R-:W-:Y:S01]  /*a070*/  IMAD.HI.U32 R14, R12, R10, RZ ;  /* 0x0000000a0c0e7227 */ /* 0x000fe200078e00ff */
[----:B------:R-:W-:-:S03]  /*a080*/  IABS R18, R13 ;  /* 0x0000000d00127213 */ /* 0x000fc60000000000 */
[----:B0-----:R-:W-:Y:S02]  /*a090*/  IMAD.MOV.U32 R5, RZ, RZ, R7 ;  /* 0x000000ffff057224 */ /* 0x001fe400078e0007 */
[----:B------:R-:W-:Y:S02]  /*a0a0*/  IMAD.MOV R14, RZ, RZ, -R14 ;  /* 0x000000ffff0e7224 */ /* 0x000fe400078e0a0e */
[----:B------:R-:W-:Y:S01]  /*a0b0*/  @!P6 IMAD.MOV R5, RZ, RZ, -R5 ;  /* 0x000000ffff05e224 */ /* 0x000fe200078e0a05 */
[----:B------:R-:W-:Y:S01]  /*a0c0*/  ISETP.GT.U32.AND P6, PT, R0, R21, PT ;  /* 0x000000150000720c */ /* 0x000fe20003fc4070 */
[----:B------:R-:W-:-:S03]  /*a0d0*/  IMAD.HI.U32 R11, R12, R16, RZ ;  /* 0x000000100c0b7227 */ /* 0x000fc600078e00ff */
[----:B------:R0:W-:Y:S01]  /*a0e0*/  STL [R1+0x288], R5 ;  /* 0x0002880501007387 */ /* 0x0001e20000100800 */
[----:B------:R-:W-:Y:S01]  /*a0f0*/  @!P5 IMAD.IADD R20, R20, 0x1, -R0 ;  /* 0x000000011414d824 */ /* 0x000fe200078e0a00 */
[----:B------:R-:W-:Y:S01]  /*a100*/  ISETP.GE.AND P5, PT, R8, RZ, PT ;  /* 0x000000ff0800720c */ /* 0x000fe20003fa6270 */
[C---:B------:R-:W-:Y:S02]  /*a110*/  IMAD R8, R0.reuse, R14, R10 ;  /* 0x0000000e00087224 */ /* 0x040fe400078e020a */
[----:B------:R-:W-:Y:S02]  /*a120*/  IMAD.MOV R11, RZ, RZ, -R11 ;  /* 0x000000ffff0b7224 */ /* 0x000fe400078e0a0b */
[----:B------:R-:W-:Y:S01]  /*a130*/  @!P3 IMAD.IADD R19, R19, 0x1, -R0 ;  /* 0x000000011313b824 */ /* 0x000fe200078e0a00 */
[C---:B------:R-:W-:Y:S01]  /*a140*/  ISETP.GT.U32.AND P3, PT, R0.reuse, R8, PT ;  /* 0x000000080000720c */ /* 0x040fe20003f64070 */
[----:B------:R-:W-:Y:S02]  /*a150*/  IMAD R16, R0, R11, R16 ;  /* 0x0000000b00107224 */ /* 0x000fe400078e0210 */
[----:B------:R-:W-:-:S02]  /*a160*/  @!P6 IMAD.IADD R21, R21, 0x1, -R0 ;  /* 0x000000011515e824 */ /* 0x000fc400078e0a00 */
[----:B------:R-:W-:Y:S01]  /*a170*/  VIADD R10, R6, 0xc8 ;  /* 0x000000c8060a7836 */ /* 0x000fe20000000000 */
[----:B------:R-:W-:Y:S01]  /*a180*/  ISETP.GT.U32.AND P6, PT, R0, R16, PT ;  /* 0x000000100000720c */ /* 0x000fe20003fc4070 */
[----:B0-----:R-:W-:Y:S02]  /*a190*/  IMAD.MOV.U32 R5, RZ, RZ, R21 ;  /* 0x000000ffff057224 */ /* 0x001fe400078e0015 */
[----:B------:R-:W-:Y:S01]  /*a1a0*/  IMAD.HI.U32 R22, R12, R18, RZ ;  /* 0x000000120c167227 */ /* 0x000fe200078e00ff */
[----:B------:R-:W-:-:S03]  /*a1b0*/  IABS R15, R10 ;  /* 0x0000000a000f7213 */ /* 0x000fc60000000000 */
[----:B------:R-:W-:Y:S02]  /*a1c0*/  @!P3 IMAD.IADD R8, R8, 0x1, -R0 ;  /* 0x000000010808b824 */ /* 0x000fe400078e0a00 */
[----:B------:R-:W-:-:S03]  /*a1d0*/  IMAD.HI.U32 R17, R12, R15, RZ ;  /* 0x0000000f0c117227 */ /* 0x000fc600078e00ff */
[----:B------:R-:W-:Y:S01]  /*a1e0*/  ISETP.GT.U32.AND P3, PT, R0, R8, PT ;  /* 0x000000080000720c */ /* 0x000fe20003f64070 */
[----:B------:R-:W-:Y:S01]  /*a1f0*/  @!P6 IMAD.IADD R16, R16, 0x1, -R0 ;  /* 0x000000011010e824 */ /* 0x000fe200078e0a00 */
[----:B------:R-:W-:Y:S01]  /*a200*/  ISETP.GE.AND P6, PT, R9, RZ, PT ;  /* 0x000000ff0900720c */ /* 0x000fe20003fc6270 */
[----:B------:R-:W-:Y:S02]  /*a210*/  VIADD R7, R6, 0xca ;  /* 0x000000ca06077836 */ /* 0x000fe40000000000 */
[----:B------:R-:W-:Y:S01]  /*a220*/  @!P2 IMAD.MOV R23, RZ, RZ, -R23 ;  /* 0x000000ffff17a224 */ /* 0x000fe200078e0a17 */
[----:B------:R-:W-:Y:S01]  /*a230*/  ISETP.GT.U32.AND P2, PT, R0, R16, PT ;  /* 0x000000100000720c */ /* 0x000fe20003f44070 */
[----:B------:R-:W-:Y:S01]  /*a240*/  IMAD.MOV R17, RZ, RZ, -R17 ;  /* 0x000000ffff117224 */ /* 0x000fe200078e0a11 */
[----:B------:R-:W-:Y:S01]  /*a250*/  IABS R11, R7 ;  /* 0x00000007000b7213 */ /* 0x000fe20000000000 */
[----:B------:R-:W-:Y:S01]  /*a260*/  @!P1 IMAD.MOV R5, RZ, RZ, -R5 ;  /* 0x000000ffff059224 */ /* 0x000fe200078e0a05 */
[----:B------:R-:W-:Y:S01]  /*a270*/  STL [R1+0x1a0], R23 ;  /* 0x0001a01701007387 */ /* 0x000fe20000100800 */
[----:B------:R-:W-:-:S02]  /*a280*/  IMAD.MOV R22, RZ, RZ, -R22 ;  /* 0x000000ffff167224 */ /* 0x000fc400078e0a16 */
[----:B------:R-:W-:Y:S01]  /*a290*/  @!P0 IMAD.MOV R20, RZ, RZ, -R20 ;  /* 0x000000ffff148224 */ /* 0x000fe200078e0a14 */
[----:B------:R-:W-:Y:S01]  /*a2a0*/  ISETP.GE.AND P0, PT, R13, RZ, PT ;  /* 0x000000ff0d00720c */ /* 0x000fe20003f06270 */
[C---:B------:R-:W-:Y:S01]  /*a2b0*/  IMAD R13, R0.reuse, R17, R15 ;  /* 0x00000011000d7224 */ /* 0x040fe200078e020f */
[----:B------:R0:W-:Y:S01]  /*a2c0*/  STL [R1+0x19c], R5 ;  /* 0x00019c0501007387 */ /* 0x0001e20000100800 */
[----:B------:R-:W-:Y:S02]  /*a2d0*/  IMAD R18, R0, R22, R18 ;  /* 0x0000001600127224 */ /* 0x000fe400078e0212 */
[----:B------:R-:W-:Y:S01]  /*a2e0*/  @!P3 IMAD.IADD R8, R8, 0x1, -R0 ;  /* 0x000000010808b824 */ /* 0x000fe200078e0a00 */
[----:B------:R-:W-:Y:S01]  /*a2f0*/  ISETP.GT.U32.AND P3, PT, R0, R13, PT ;  /* 0x0000000d0000720c */ /* 0x000fe20003f64070 */
[----:B------:R-:W-:Y:S01]  /*a300*/  IMAD.HI.U32 R14, R12, R11, RZ ;  /* 0x0000000b0c0e7227 */ /* 0x000fe200078e00ff */
[----:B------:R-:W-:Y:S01]  /*a310*/  ISETP.GT.U32.AND P1, PT, R0, R18, PT ;  /* 0x000000120000720c */ /* 0x000fe20003f24070 */
[----:B------:R-:W-:Y:S02]  /*a320*/  STL [R1+0x198], R20 ;  /* 0x0001981401007387 */ /* 0x000fe40000100800 */
[----:B------:R-:W-:-:S02]  /*a330*/  IMAD.MOV R14, RZ, RZ, -R14 ;  /* 0x000000ffff0e7224 */ /* 0x000fc400078e0a0e */
[----:B0-----:R-:W-:Y:S02]  /*a340*/  IMAD.MOV.U32 R5, RZ, RZ, R19 ;  /* 0x000000ffff057224 */ /* 0x001fe400078e0013 */
[--C-:B------:R-:W-:Y:S01]  /*a350*/  @!P2 IMAD.IADD R16, R16, 0x1, -R0.reuse ;  /* 0x000000011010a824 */ /* 0x100fe200078e0a00 */
[----:B------:R-:W-:Y:S01]  /*a360*/  ISETP.GE.AND P2, PT, R7, RZ, PT ;  /* 0x000000ff0700720c */ /* 0x000fe20003f46270 */
[----:B------:R-:W-:Y:S02]  /*a370*/  @!P4 IMAD.MOV R5, RZ, RZ, -R5 ;  /* 0x000000ffff05c224 */ /* 0x000fe400078e0a05 */
[----:B------:R-:W-:Y:S02]  /*a380*/  IMAD R11, R0, R14, R11 ;  /* 0x0000000e000b7224 */ /* 0x000fe400078e020b */
[C---:B------:R-:W-:Y:S01]  /*a390*/  VIADD R7, R6.reuse, 0xc4 ;  /* 0x000000c406077836 */ /* 0x040fe20000000000 */
[----:B------:R0:W-:Y:S01]  /*a3a0*/  STL [R1+0x268], R5 ;  /* 0x0002680501007387 */ /* 0x0001e20000100800 */
[----:B------:R-:W-:Y:S01]  /*a3b0*/  VIADD R9, R6, 0xc6 ;  /* 0x000000c606097836 */ /* 0x000fe20000000000 */
[----:B------:R-:W-:Y:S01]  /*a3c0*/  ISETP.GT.U32.AND P4, PT, R0, R11, PT ;  /* 0x0000000b0000720c */ /* 0x000fe20003f84070 */
[----:B------:R-:W-:-:S02]  /*a3d0*/  @!P3 IMAD.IADD R13, R13, 0x1, -R0 ;  /* 0x000000010d0db824 */ /* 0x000fc400078e0a00 */
[----:B------:R-:W-:Y:S01]  /*a3e0*/  @!P1 IMAD.IADD R18, R18, 0x1, -R0 ;  /* 0x0000000112129824 */ /* 0x000fe200078e0a00 */
[----:B------:R-:W-:Y:S01]  /*a3f0*/  IABS R14, R9 ;  /* 0x00000009000e7213 */ /* 0x000fe20000000000 */
[----:B------:R-:W-:Y:S01]  /*a400*/  VIADD R22, R6, 0x9c ;  /* 0x0000009c06167836 */ /* 0x000fe20000000000 */
[----:B------:R-:W-:Y:S01]  /*a410*/  ISETP.GT.U32.AND P3, PT, R0, R13, PT ;  /* 0x0000000d0000720c */ /* 0x000fe20003f64070 */
[----:B0-----:R-:W-:Y:S01]  /*a420*/  IMAD.MOV.U32 R5, RZ, RZ, R16 ;  /* 0x000000ffff057224 */ /* 0x001fe200078e0010 */
[----:B------:R-:W-:Y:S01]  /*a430*/  IABS R16, R7 ;  /* 0x0000000700107213 */ /* 0x000fe20000000000 */
[----:B------:R-:W-:Y:S01]  /*a440*/  IMAD.HI.U32 R15, R12, R14, RZ ;  /* 0x0000000e0c0f7227 */ /* 0x000fe200078e00ff */
[----:B------:R-:W-:Y:S02]  /*a450*/  ISETP.GE.AND P1, PT, R10, RZ, PT ;  /* 0x000000ff0a00720c */ /* 0x000fe40003f26270 */
[----:B------:R-:W-:Y:S01]  /*a460*/  IABS R23, R22 ;  /* 0x0000001600177213 */ /* 0x000fe20000000000 */
[----:B------:R-:W-:Y:S01]  /*a470*/  @!P5 IMAD.MOV R5, RZ, RZ, -R5 ;  /* 0x000000ffff05d224 */ /* 0x000fe200078e0a05 */
[----:B------:R-:W-:Y:S01]  /*a480*/  ISETP.GT.U32.AND P5, PT, R0, R18, PT ;  /* 0x000000120000720c */ /* 0x000fe20003fa4070 */
[----:B------:R-:W-:-:S02]  /*a490*/  IMAD.MOV R15, RZ, RZ, -R15 ;  /* 0x000000ffff0f7224 */ /* 0x000fc400078e0a0f */
[----:B------:R-:W-:Y:S01]  /*a4a0*/  @!P4 IMAD.IADD R11, R11, 0x1, -R0 ;  /* 0x000000010b0bc824 */ /* 0x000fe200078e0a00 */
[----:B------:R0:W-:Y:S01]  /*a4b0*/  STL [R1+0x26c], R5 ;  /* 0x00026c0501007387 */ /* 0x0001e20000100800 */
[----:B------:R-:W-:Y:S02]  /*a4c0*/  IMAD R14, R0, R15, R14 ;  /* 0x0000000f000e7224 */ /* 0x000fe400078e020e */
[----:B------:R-:W-:Y:S01]  /*a4d0*/  VIADD R10, R6, 0xc2 ;  /* 0x000000c2060a7836 */ /* 0x000fe20000000000 */
[----:B------:R-:W-:Y:S01]  /*a4e0*/  ISETP.GT.U32.AND P4, PT, R0, R11, PT ;  /* 0x0000000b0000720c */ /* 0x000fe20003f84070 */
[----:B------:R-:W-:Y:S02]  /*a4f0*/  @!P3 IMAD.IADD R13, R13, 0x1, -R0 ;  /* 0x000000010d0db824 */ /* 0x000fe400078e0a00 */
[----:B------:R-:W-:Y:S01]  /*a500*/  IMAD.HI.U32 R26, R12, R23, RZ ;  /* 0x000000170c1a7227 */ /* 0x000fe200078e00ff */
[----:B------:R-:W-:-:S03]  /*a510*/  IABS R15, R10 ;  /* 0x0000000a000f7213 */ /* 0x000fc60000000000 */
[----:B0-----:R-:W-:Y:S02]  /*a520*/  IMAD.MOV.U32 R5, RZ, RZ, R8 ;  /* 0x000000ffff057224 */ /* 0x001fe400078e0008 */
[----:B------:R-:W-:-:S04]  /*a530*/  IMAD.HI.U32 R8, R12, R16, RZ ;  /* 0x000000100c087227 */ /* 0x000fc800078e00ff */
[----:B------:R-:W-:Y:S02]  /*a540*/  IMAD.MOV R8, RZ, RZ, -R8 ;  /* 0x000000ffff087224 */ /* 0x000fe400078e0a08 */
[----:B------:R-:W-:Y:S01]  /*a550*/  @!P5 IMAD.IADD R18, R18, 0x1, -R0 ;  /* 0x000000011212d824 */ /* 0x000fe200078e0a00 */
[C---:B------:R-:W-:Y:S01]  /*a560*/  ISETP.GT.U32.AND P5, PT, R0.reuse, R14, PT ;  /* 0x0000000e0000720c */ /* 0x040fe20003fa4070 */
[----:B------:R-:W-:Y:S02]  /*a570*/  IMAD R16, R0, R8, R16 ;  /* 0x0000000800107224 */ /* 0x000fe400078e0210 */
[----:B------:R-:W-:Y:S01]  /*a580*/  @!P6 IMAD.MOV R5, RZ, RZ, -R5 ;  /* 0x000000ffff05e224 */ /* 0x000fe200078e0a05 */
[----:B------:R-:W-:Y:S01]  /*a590*/  ISETP.GE.AND P6, PT, R9, RZ, PT ;  /* 0x000000ff0900720c */ /* 0x000fe20003fc6270 */
[----:B------:R-:W-:Y:S01]  /*a5a0*/  VIADD R8, R6, 0xc0 ;  /* 0x000000c006087836 */ /* 0x000fe20000000000 */
[----:B------:R-:W-:Y:S01]  /*a5b0*/  ISETP.GT.U32.AND P3, PT, R0, R16, PT ;  /* 0x000000100000720c */ /* 0x000fe20003f64070 */
[----:B------:R-:W-:Y:S01]  /*a5c0*/  IMAD.HI.U32 R19, R12, R15, RZ ;  /* 0x0000000f0c137227 */ /* 0x000fe200078e00ff */
[----:B------:R0:W-:Y:S03]  /*a5d0*/  STL [R1+0x274], R5 ;  /* 0x0002740501007387 */ /* 0x0001e60000100800 */
[--C-:B------:R-:W-:Y:S01]  /*a5e0*/  @!P4 IMAD.IADD R11, R11, 0x1, -R0.reuse ;  /* 0x000000010b0bc824 */ /* 0x100fe200078e0a00 */
[----:B------:R-:W-:Y:S01]  /*a5f0*/  ISETP.GE.AND P4, PT, R7, RZ, PT ;  /* 0x000000ff0700720c */ /* 0x000fe20003f86270 */
[----:B------:R-:W-:Y:S01]  /*a600*/  IMAD.MOV R19, RZ, RZ, -R19 ;  /* 0x000000ffff137224 */ /* 0x000fe200078e0a13 */
[----:B------:R-:W-:Y:S01]  /*a610*/  IABS R7, R8 ;  /* 0x0000000800077213 */ /* 0x000fe20000000000 */
[----:B------:R-:W-:Y:S01]  /*a620*/  @!P5 IMAD.IADD R14, R14, 0x1, -R0 ;  /* 0x000000010e0ed824 */ /* 0x000fe200078e0a00 */
[----:B------:R-:W-:Y:S01]  /*a630*/  ISETP.GE.AND P5, PT, R10, RZ, PT ;  /* 0x000000ff0a00720c */ /* 0x000fe20003fa6270 */
[----:B------:R-:W-:-:S02]  /*a640*/  IMAD R15, R0, R19, R15 ;  /* 0x00000013000f7224 */ /* 0x000fc400078e020f */
[----:B------:R-:W-:Y:S02]  /*a650*/  @!P3 IMAD.IADD R16, R16, 0x1, -R0 ;  /* 0x000000011010b824 */ /* 0x000fe400078e0a00 */
[----:B0-----:R-:W-:Y:S02]  /*a660*/  IMAD.MOV.U32 R5, RZ, RZ, R18 ;  /* 0x000000ffff057224 */ /* 0x001fe400078e0012 */
[----:B------:R-:W-:Y:S01]  /*a670*/  IMAD.MOV.U32 R18, RZ, RZ, R11 ;  /* 0x000000ffff127224 */ /* 0x000fe200078e000b */
[----:B------:R-:W-:Y:S01]  /*a680*/  ISETP.GT.U32.AND P3, PT, R0, R16, PT ;  /* 0x000000100000720c */ /* 0x000fe20003f64070 */
[----:B------:R-:W-:Y:S02]  /*a690*/  VIADD R9, R6, 0xbe ;  /* 0x000000be06097836 */ /* 0x000fe40000000000 */
[----:B------:R-:W-:Y:S01]  /*a6a0*/  @!P0 IMAD.MOV R5, RZ, RZ, -R5 ;  /* 0x000000ffff058224 */ /* 0x000fe200078e0a05 */
[----:B------:R-:W-:Y:S01]  /*a6b0*/  ISETP.GT.U32.AND P0, PT, R0, R14, PT ;  /* 0x0000000e0000720c */ /* 0x000fe20003f04070 */
[----:B------:R-:W-:Y:S01]  /*a6c0*/  IMAD.HI.U32 R10, R12, R7, RZ ;  /* 0x000000070c0a7227 */ /* 0x000fe200078e00ff */
[----:B------:R-:W-:-:S02]  /*a6d0*/  IABS R17, R9 ;  /* 0x0000000900117213 */ /* 0x000fc40000000000 */
        /* <DEDUP_REMOVED lines=9> */
[----:B------:R-:W-:Y:S01]  /*a770*/  ISETP.GT.U32.AND P3, PT, R0, R7, PT ;  /* 0x000000070000720c */ /* 0x000fe20003f64070 */
        /* <DEDUP_REMOVED lines=35> */
[C---:B------:R-:W-:Y:S02]  /*a9b0*/  IMAD R8, R0.reuse, R16, R8 ;  /* 0x0000001000087224 */ /* 0x040fe400078e0208 */
        /* <DEDUP_REMOVED lines=22> */
[----:B------:R-:W-:Y:S01]  /*ab20*/  IMAD.MOV R26, RZ, RZ, -R26 ;  /* 0x000000ffff1a7224 */ /* 0x000fe200078e0a1a */
[----:B------:R-:W-:Y:S01]  /*ab30*/  IABS R13, R10 ;  /* 0x0000000a000d7213 */ /* 0x000fe20000000000 */
[----:B------:R-:W-:Y:S01]  /*ab40*/  IMAD.HI.U32 R20, R12, R19, RZ ;  /* 0x000000130c147227 */ /* 0x000fe200078e00ff */
[----:B------:R-:W-:-:S03]  /*ab50*/  IABS R7, R11 ;  /* 0x0000000b00077213 */ /* 0x000fc60000000000 */
[----:B0-----:R-:W-:Y:S02]  /*ab60*/  IMAD.MOV.U32 R5, RZ, RZ, R17 ;  /* 0x000000ffff057224 */ /* 0x001fe400078e0011 */
[----:B------:R-:W-:Y:S02]  /*ab70*/  @!P1 IMAD.IADD R9, R9, 0x1, -R0 ;  /* 0x0000000109099824 */ /* 0x000fe400078e0a00 */
[----:B------:R-:W-:Y:S01]  /*ab80*/  @!P0 IMAD.MOV R5, RZ, RZ, -R5 ;  /* 0x000000ffff058224 */ /* 0x000fe200078e0a05 */
[C---:B------:R-:W-:Y:S01]  /*ab90*/  ISETP.GT.U32.AND P0, PT, R0.reuse, R14, PT ;  /* 0x0000000e0000720c */ /* 0x040fe20003f04070 */
[----:B------:R-:W-:Y:S01]  /*aba0*/  IMAD.MOV R20, RZ, RZ, -R20 ;  /* 0x000000ffff147224 */ /* 0x000fe200078e0a14 */
[----:B------:R-:W-:Y:S01]  /*abb0*/  ISETP.GT.U32.AND P1, PT, R0, R9, PT ;  /* 0x000000090000720c */ /* 0x000fe20003f24070 */
[----:B------:R-:W-:Y:S01]  /*abc0*/  @!P3 IMAD.IADD R8, R8, 0x1, -R0 ;  /* 0x000000010808b824 */ /* 0x000fe200078e0a00 */
[----:B------:R-:W-:Y:S01]  /*abd0*/  ISETP.GE.AND P3, PT, R16, RZ, PT ;  /* 0x000000ff1000720c */ /* 0x000fe20003f66270 */
[----:B------:R-:W-:Y:S01]  /*abe0*/  IMAD R16, R0, R20, R19 ;  /* 0x0000001400107224 */ /* 0x000fe200078e0213 */
[----:B------:R0:W-:Y:S01]  /*abf0*/  STL [R1+0x24c], R5 ;  /* 0x00024c0501007387 */ /* 0x0001e20000100800 */
[----:B------:R-:W-:-:S04]  /*ac00*/  IMAD.HI.U32 R18, R12, R15, RZ ;  /* 0x0000000f0c127227 */ /* 0x000fc800078e00ff */
[----:B------:R-:W-:Y:S02]  /*ac10*/  IMAD.MOV.U32 R21, RZ, RZ, R8 ;  /* 0x000000ffff157224 */ /* 0x000fe400078e0008 */
[--C-:B------:R-:W-:Y:S02]  /*ac20*/  @!P0 IMAD.IADD R14, R14, 0x1, -R0.reuse ;  /* 0x000000010e0e8824 */ /* 0x100fe400078e0a00 */
[----:B------:R-:W-:Y:S01]  /*ac30*/  @!P1 IMAD.IADD R9, R9, 0x1, -R0 ;  /* 0x0000000109099824 */ /* 0x000fe200078e0a00 */
[C---:B------:R-:W-:Y:S01]  /*ac40*/  ISETP.GT.U32.AND P1, PT, R0.reuse, R16, PT ;  /* 0x000000100000720c */ /* 0x040fe20003f24070 */
[----:B------:R-:W-:Y:S01]  /*ac50*/  IMAD.MOV R18, RZ, RZ, -R18 ;  /* 0x000000ffff127224 */ /* 0x000fe200078e0a12 */
[----:B------:R-:W-:Y:S01]  /*ac60*/  ISETP.GT.U32.AND P0, PT, R0, R14, PT ;  /* 0x0000000e0000720c */ /* 0x000fe20003f04070 */
[----:B0-----:R-:W-:Y:S02]  /*ac70*/  IMAD.MOV.U32 R5, RZ, RZ, R9 ;  /* 0x000000ffff057224 */ /* 0x001fe400078e0009 */
[----:B------:R-:W-:-:S04]  /*ac80*/  IMAD.HI.U32 R17, R12, R13, RZ ;  /* 0x0000000d0c117227 */ /* 0x000fc800078e00ff */
[----:B------:R-:W-:-:S04]  /*ac90*/  IMAD.HI.U32 R19, R12, R7, RZ ;  /* 0x000000070c137227 */ /* 0x000fc800078e00ff */
[----:B------:R-:W-:Y:S02]  /*aca0*/  @!P4 IMAD.MOV R21, RZ, RZ, -R21 ;  /* 0x000000ffff15c224 */ /* 0x000fe400078e0a15 */
[C---:B------:R-:W-:Y:S02]  /*acb0*/  IMAD R15, R0.reuse, R18, R15 ;  /* 0x00000012000f7224 */ /* 0x040fe400078e020f */
[----:B------:R-:W-:Y:S01]  /*acc0*/  @!P2 IMAD.MOV R5, RZ, RZ, -R5 ;  /* 0x000000ffff05a224 */ /* 0x000fe200078e0a05 */
[----:B------:R-:W-:Y:S01]  /*acd0*/  STL [R1+0x20c], R21 ;  /* 0x00020c1501007387 */ /* 0x000fe20000100800 */
[----:B------:R-:W-:Y:S01]  /*ace0*/  IMAD.MOV R18, RZ, RZ, -R17 ;  /* 0x000000ffff127224 */ /* 0x000fe200078e0a11 */
[----:B------:R-:W-:Y:S01]  /*acf0*/  ISETP.GT.U32.AND P4, PT, R0, R15, PT ;  /* 0x0000000f0000720c */ /* 0x000fe20003f84070 */
[----:B------:R-:W-:Y:S01]  /*ad00*/  IMAD.MOV R17, RZ, RZ, -R19 ;  /* 0x000000ffff117224 */ /* 0x000fe200078e0a13 */
[----:B------:R0:W-:Y:S01]  /*ad10*/  STL [R1+0x1d4], R5 ;  /* 0x0001d40501007387 */ /* 0x0001e20000100800 */
[----:B------:R-:W-:Y:S01]  /*ad20*/  @!P0 IMAD.IADD R14, R14, 0x1, -R0 ;  /* 0x000000010e0e8824 */ /* 0x000fe200078e0a00 */
[----:B------:R-:W-:Y:S01]  /*ad30*/  ISETP.GE.AND P2, PT, R10, RZ, PT ;  /* 0x000000ff0a00720c */ /* 0x000fe20003f46270 */
[----:B------:R-:W-:-:S02]  /*ad40*/  IMAD R7, R0, R17, R7 ;  /* 0x0000001100077224 */ /* 0x000fc400078e0207 */
[----:B------:R-:W-:Y:S02]  /*ad50*/  @!P1 IMAD.IADD R16, R16, 0x1, -R0 ;  /* 0x0000000110109824 */ /* 0x000fe400078e0a00 */
[----:B------:R-:W-:Y:S02]  /*ad60*/  IMAD R8, R0, R18, R13 ;  /* 0x0000001200087224 */ /* 0x000fe400078e020d */
[----:B------:R-:W-:Y:S01]  /*ad70*/  VIADD R9, R6, 0xae ;  /* 0x000000ae06097836 */ /* 0x000fe20000000000 */
[C---:B------:R-:W-:Y:S01]  /*ad80*/  ISETP.GT.U32.AND P1, PT, R0.reuse, R16, PT ;  /* 0x000000100000720c */ /* 0x040fe20003f24070 */
[----:B0-----:R-:W-:Y:S01]  /*ad90*/  IMAD.MOV.U32 R5, RZ, RZ, R14 ;  /* 0x000000ffff057224 */ /* 0x001fe200078e000e */
[C---:B------:R-:W-:Y:S01]  /*ada0*/  ISETP.GT.U32.AND P0, PT, R0.reuse, R8, PT ;  /* 0x000000080000720c */ /* 0x040fe20003f04070 */
[----:B------:R-:W-:Y:S01]  /*adb0*/  @!P4 IMAD.IADD R15, R15, 0x1, -R0 ;  /* 0x000000010f0fc824 */ /* 0x000fe200078e0a00 */
[----:B------:R-:W-:Y:S01]  /*adc0*/  IABS R18, R9 ;  /* 0x0000000900127213 */ /* 0x000fe20000000000 */
[----:B------:R-:W-:Y:S01]  /*add0*/  @!P5 IMAD.MOV R5, RZ, RZ, -R5 ;  /* 0x000000ffff05d224 */ /* 0x000fe200078e0a05 */
[----:B------:R-:W-:Y:S01]  /*ade0*/  ISETP.GT.U32.AND P5, PT, R0, R7, PT ;  /* 0x000000070000720c */ /* 0x000fe20003fa4070 */
[----:B------:R-:W-:Y:S01]  /*adf0*/  VIADD R13, R6, 0xaa ;  /* 0x000000aa060d7836 */ /* 0x000fe20000000000 */
[----:B------:R-:W-:Y:S01]  /*ae00*/  ISETP.GT.U32.AND P4, PT, R0, R15, PT ;  /* 0x0000000f0000720c */ /* 0x000fe20003f84070 */
[----:B------:R-:W-:Y:S01]  /*ae10*/  VIADD R10, R6, 0xac ;  /* 0x000000ac060a7836 */ /* 0x000fe20000000000 */
[----:B------:R0:W-:Y:S01]  /*ae20*/  STL [R1+0x1d0], R5 ;  /* 0x0001d00501007387 */ /* 0x0001e20000100800 */
[----:B------:R-:W-:Y:S01]  /*ae30*/  IMAD.HI.U32 R19, R12, R18, RZ ;  /* 0x000000120c137227 */ /* 0x000fe200078e00ff */
[----:B------:R-:W-:-:S02]  /*ae40*/  IABS R14, R13 ;  /* 0x0000000d000e7213 */ /* 0x000fc40000000000 */
[----:B------:R-:W-:Y:S01]  /*ae50*/  IABS R17, R10 ;  /* 0x0000000a00117213 */ /* 0x000fe20000000000 */
[--C-:B------:R-:W-:Y:S01]  /*ae60*/  @!P1 IMAD.IADD R16, R16, 0x1, -R0.reuse ;  /* 0x0000000110109824 */ /* 0x100fe200078e0a00 */
[----:B------:R-:W-:Y:S01]  /*ae70*/  ISETP.GE.AND P1, PT, R11, RZ, PT ;  /* 0x000000ff0b00720c */ /* 0x000fe20003f26270 */
[----:B------:R-:W-:Y:S02]  /*ae80*/  IMAD.MOV R19, RZ, RZ, -R19 ;  /* 0x000000ffff137224 */ /* 0x000fe400078e0a13 */
[----:B------:R-:W-:Y:S02]  /*ae90*/  @!P5 IMAD.IADD R7, R7, 0x1, -R0 ;  /* 0x000000010707d824 */ /* 0x000fe400078e0a00 */
[----:B------:R-:W-:Y:S02]  /*aea0*/  IMAD.MOV.U32 R11, RZ, RZ, R14 ;  /* 0x000000ffff0b7224 */ /* 0x000fe400078e000e */
[----:B------:R-:W-:Y:S01]  /*aeb0*/  @!P0 IMAD.IADD R8, R8, 0x1, -R0 ;  /* 0x0000000108088824 */ /* 0x000fe200078e0a00 */
[----:B------:R-:W-:Y:S01]  /*aec0*/  ISETP.GT.U32.AND P5, PT, R0, R7, PT ;  /* 0x000000070000720c */ /* 0x000fe20003fa4070 */
[----:B------:R-:W-:-:S03]  /*aed0*/  IMAD.HI.U32 R14, R12, R17, RZ ;  /* 0x000000110c0e7227 */ /* 0x000fc600078e00ff */
[C---:B------:R-:W-:Y:S01]  /*aee0*/  ISETP.GT.U32.AND P0, PT, R0.reuse, R8, PT ;  /* 0x000000080000720c */ /* 0x040fe20003f04070 */
[C---:B------:R-:W-:Y:S02]  /*aef0*/  IMAD R18, R0.reuse, R19, R18 ;  /* 0x0000001300127224 */ /* 0x040fe400078e0212 */
[----:B------:R-:W-:Y:S02]  /*af00*/  IMAD.MOV R14, RZ, RZ, -R14 ;  /* 0x000000ffff0e7224 */ /* 0x000fe400078e0a0e */
[--C-:B------:R-:W-:Y:S01]  /*af10*/  @!P4 IMAD.IADD R15, R15, 0x1, -R0.reuse ;  /* 0x000000010f0fc824 */ /* 0x100fe200078e0a00 */
[C---:B------:R-:W-:Y:S01]  /*af20*/  ISETP.GT.U32.AND P4, PT, R0.reuse, R18, PT ;  /* 0x000000120000720c */ /* 0x040fe20003f84070 */
[C---:B------:R-:W-:Y:S02]  /*af30*/  IMAD R17, R0.reuse, R14, R17 ;  /* 0x0000000e00117224 */ /* 0x040fe400078e0211 */
[----:B------:R-:W-:Y:S02]  /*af40*/  @!P5 IMAD.IADD R7, R7, 0x1, -R0 ;  /* 0x000000010707d824 */ /* 0x000fe400078e0a00 */
[----:B------:R-:W-:Y:S01]  /*af50*/  IMAD.MOV.U32 R20, RZ, RZ, R16 ;  /* 0x000000ffff147224 */ /* 0x000fe200078e0010 */
[----:B------:R-:W-:Y:S01]  /*af60*/  ISETP.GT.U32.AND P5, PT, R0, R17, PT ;  /* 0x000000110000720c */ /* 0x000fe20003fa4070 */
[----:B------:R-:W-:-:S04]  /*af70*/  IMAD.HI.U32 R16, R12, R11, RZ ;  /* 0x0000000b0c107227 */ /* 0x000fc800078e00ff */
[----:B------:R-:W-:Y:S01]  /*af80*/  @!P0 IMAD.IADD R8, R8, 0x1, -R0 ;  /* 0x0000000108088824 */ /* 0x000fe200078e0a00 */
[----:B------:R-:W-:Y:S01]  /*af90*/  ISETP.GE.AND P0, PT, R13, RZ, PT ;  /* 0x000000ff0d00720c */ /* 0x000fe20003f06270 */
[----:B0-----:R-:W-:Y:S02]  /*afa0*/  IMAD.MOV.U32 R5, RZ, RZ, R15 ;  /* 0x000000ffff057224 */ /* 0x001fe400078e000f */
[----:B------:R-:W-:Y:S01]  /*afb0*/  @!P6 IMAD.MOV R20, RZ, RZ, -R20 ;  /* 0x000000ffff14e224 */ /* 0x000fe200078e0a14 */
[----:B------:R-:W-:Y:S01]  /*afc0*/  ISETP.GE.AND P6, PT, R9, RZ, PT ;  /* 0x000000ff0900720c */ /* 0x000fe20003fc6270 */
[----:B------:R-:W-:Y:S02]  /*afd0*/  @!P4 IMAD.IADD R18, R18, 0x1, -R0 ;  /* 0x000000011212c824 */ /* 0x000fe400078e0a00 */
[----:B------:R-:W-:Y:S01]  /*afe0*/  IMAD.MOV R16, RZ, RZ, -R16 ;  /* 0x000000ffff107224 */ /* 0x000fe200078e0a10 */
[----:B------:R-:W-:Y:S01]  /*aff0*/  STL [R1+0x1b8], R20 ;  /* 0x0001b81401007387 */ /* 0x000fe20000100800 */
[----:B------:R-:W-:Y:S01]  /*b000*/  VIADD R9, R6, 0xa8 ;  /* 0x000000a806097836 */ /* 0x000fe20000000000 */
[----:B------:R-:W-:Y:S01]  /*b010*/  ISETP.GT.U32.AND P4, PT, R0, R18, PT ;  /* 0x000000120000720c */ /* 0x000fe20003f84070 */
[----:B------:R-:W-:-:S02]  /*b020*/  IMAD.MOV.U32 R15, RZ, RZ, R8 ;  /* 0x000000ffff0f7224 */ /* 0x000fc400078e0008 */
[----:B------:R-:W-:Y:S01]  /*b030*/  @!P3 IMAD.MOV R5, RZ, RZ, -R5 ;  /* 0x000000ffff05b224 */ /* 0x000fe200078e0a05 */
[----:B------:R-:W-:Y:S01]  /*b040*/  ISETP.GE.AND P3, PT, R10, RZ, PT ;  /* 0x000000ff0a00720c */ /* 0x000fe20003f66270 */
[----:B------:R-:W-:Y:S01]  /*b050*/  IMAD R11, R0, R16, R11 ;  /* 0x00000010000b7224 */ /* 0x000fe200078e020b */
[----:B------:R-:W-:Y:S01]  /*b060*/  IABS R16, R9 ;  /* 0x0000000900107213 */ /* 0x000fe20000000000 */
[----:B------:R-:W-:Y:S01]  /*b070*/  VIADD R8, R6, 0xa6 ;  /* 0x000000a606087836 */ /* 0x000fe20000000000 */
[----:B------:R0:W-:Y:S01]  /*b080*/  STL [R1+0x1bc], R5 ;  /* 0x0001bc0501007387 */ /* 0x0001e20000100800 */
[----:B------:R-:W-:Y:S01]  /*b090*/  @!P2 IMAD.MOV R15, RZ, RZ, -R15 ;  /* 0x000000ffff0fa224 */ /* 0x000fe200078e0a0f */
[----:B------:R-:W-:Y:S01]  /*b0a0*/  ISETP.GE.AND P2, PT, R9, RZ, PT ;  /* 0x000000ff0900720c */ /* 0x000fe20003f46270 */
[--C-:B------:R-:W-:Y:S01]  /*b0b0*/  @!P5 IMAD.IADD R17, R17, 0x1, -R0.reuse ;  /* 0x000000011111d824 */ /* 0x100fe200078e0a00 */
[----:B------:R-:W-:Y:S01]  /*b0c0*/  IABS R9, R8 ;  /* 0x0000000800097213 */ /* 0x000fe20000000000 */
[----:B------:R-:W-:Y:S01]  /*b0d0*/  @!P4 IMAD.IADD R18, R18, 0x1, -R0 ;  /* 0x000000011212c824 */ /* 0x000fe200078e0a00 */
[----:B------:R1:W-:Y:S01]  /*b0e0*/  STL [R1+0x1c8], R15 ;  /* 0x0001c80f01007387 */ /* 0x0003e20000100800 */
[----:B------:R-:W-:Y:S01]  /*b0f0*/  ISETP.GT.U32.AND P4, PT, R0, R11, PT ;  /* 0x0000000b0000720c */ /* 0x000fe20003f84070 */
[----:B------:R-:W-:Y:S01]  /*b100*/  VIADD R14, R6, 0xa2 ;  /* 0x000000a2060e7836 */ /* 0x000fe20000000000 */
[----:B------:R-:W-:Y:S01]  /*b110*/  ISETP.GT.U32.AND P5, PT, R0, R17, PT ;  /* 0x000000110000720c */ /* 0x000fe20003fa4070 */
[----:B0-----:R-:W-:-:S02]  /*b120*/  IMAD.MOV.U32 R5, RZ, RZ, R7 ;  /* 0x000000ffff057224 */ /* 0x001fc400078e0007 */
[----:B------:R-:W-:Y:S01]  /*b130*/  IMAD.MOV.U32 R19, RZ, RZ, R18 ;  /* 0x000000ffff137224 */ /* 0x000fe200078e0012 */
[----:B------:R-:W-:Y:S01]  /*b140*/  IABS R10, R14 ;  /* 0x0000000e000a7213 */ /* 0x000fe20000000000 */
[----:B------:R-:W-:Y:S01]  /*b150*/  @!P1 IMAD.MOV R5, RZ, RZ, -R5 ;  /* 0x000000ffff059224 */ /* 0x000fe200078e0a05 */
[----:B------:R-:W-:Y:S01]  /*b160*/  ISETP.GE.AND P1, PT, R8, RZ, PT ;  /* 0x000000ff0800720c */ /* 0x000fe20003f26270 */
[----:B-1----:R-:W-:-:S03]  /*b170*/  IMAD.HI.U32 R15, R12, R16, RZ ;  /* 0x000000100c0f7227 */ /* 0x002fc600078e00ff */
[----:B------:R0:W-:Y:S01]  /*b180*/  STL [R1+0x1cc], R5 ;  /* 0x0001cc0501007387 */ /* 0x0001e20000100800 */
[----:B------:R-:W-:-:S04]  /*b190*/  IMAD.HI.U32 R8, R12, R9, RZ ;  /* 0x000000090c087227 */ /* 0x000fc800078e00ff */
[----:B------:R-:W-:Y:S02]  /*b1a0*/  IMAD.MOV R15, RZ, RZ, -R15 ;  /* 0x000000ffff0f7224 */ /* 0x000fe400078e0a0f */
[----:B------:R-:W-:Y:S02]  /*b1b0*/  IMAD.MOV R8, RZ, RZ, -R8 ;  /* 0x000000ffff087224 */ /* 0x000fe400078e0a08 */
[C---:B------:R-:W-:Y:S02]  /*b1c0*/  IMAD R16, R0.reuse, R15, R16 ;  /* 0x0000000f00107224 */ /* 0x040fe400078e0210 */
[C---:B------:R-:W-:Y:S02]  /*b1d0*/  IMAD R9, R0.reuse, R8, R9 ;  /* 0x0000000800097224 */ /* 0x040fe400078e0209 */
[--C-:B------:R-:W-:Y:S01]  /*b1e0*/  @!P5 IMAD.IADD R17, R17, 0x1, -R0.reuse ;  /* 0x000000011111d824 */ /* 0x100fe200078e0a00 */
[C---:B------:R-:W-:Y:S01]  /*b1f0*/  ISETP.GT.U32.AND P5, PT, R0.reuse, R16, PT ;  /* 0x000000100000720c */ /* 0x040fe20003fa4070 */
[----:B------:R-:W-:Y:S01]  /*b200*/  @!P6 IMAD.MOV R19, RZ, RZ, -R19 ;  /* 0x000000ffff13e224 */ /* 0x000fe200078e0a13 */
[----:B------:R-:W-:Y:S01]  /*b210*/  ISETP.GT.U32.AND P6, PT, R0, R9, PT ;  /* 0x000000090000720c */ /* 0x000fe20003fc4070 */
[----:B------:R-:W-:-:S02]  /*b220*/  @!P4 IMAD.IADD R11, R11, 0x1, -R0 ;  /* 0x000000010b0bc824 */ /* 0x000fc400078e0a00 */
[----:B------:R-:W-:Y:S01]  /*b230*/  VIADD R7, R6, 0xa4 ;  /* 0x000000a406077836 */ /* 0x000fe20000000000 */
[----:B------:R-:W-:Y:S01]  /*b240*/  STL [R1+0x1c0], R19 ;  /* 0x0001c01301007387 */ /* 0x000fe20000100800 */
[----:B------:R-:W-:Y:S01]  /*b250*/  IMAD.HI.U32 R8, R12, R10, RZ ;  /* 0x0000000a0c087227 */ /* 0x000fe200078e00ff */
[----:B------:R-:W-:Y:S02]  /*b260*/  ISETP.GT.U32.AND P4, PT, R0, R11, PT ;  /* 0x0000000b0000720c */ /* 0x000fe40003f84070 */
[----:B------:R-:W-:Y:S01]  /*b270*/  IABS R13, R7 ;  /* 0x00000007000d7213 */ /* 0x000fe20000000000 */
[----:B------:R-:W-:Y:S02]  /*b280*/  IMAD.MOV R8, RZ, RZ, -R8 ;  /* 0x000000ffff087224 */ /* 0x000fe400078e0a08 */
[--C-:B------:R-:W-:Y:S02]  /*b290*/  @!P5 IMAD.IADD R16, R16, 0x1, -R0.reuse ;  /* 0x000000011010d824 */ /* 0x100fe400078e0a00 */
[----:B------:R-:W-:-:S02]  /*b2a0*/  @!P6 IMAD.IADD R9, R9, 0x1, -R0 ;  /* 0x000000010909e824 */ /* 0x000fc400078e0a00 */
[----:B------:R-:W-:Y:S01]  /*b2b0*/  IMAD.HI.U32 R15, R12, R13, RZ ;  /* 0x0000000d0c0f7227 */ /* 0x000fe200078e00ff */
[C---:B------:R-:W-:Y:S02]  /*b2c0*/  ISETP.GT.U32.AND P5, PT, R0.reuse, R16, PT ;  /* 0x000000100000720c */ /* 0x040fe40003fa4070 */
[C---:B------:R-:W-:Y:S01]  /*b2d0*/  ISETP.GT.U32.AND P6, PT, R0.reuse, R9, PT ;  /* 0x000000090000720c */ /* 0x040fe20003fc4070 */
[----:B0-----:R-:W-:Y:S02]  /*b2e0*/  IMAD.MOV.U32 R5, RZ, RZ, R17 ;  /* 0x000000ffff057224 */ /* 0x001fe400078e0011 */
[----:B------:R-:W-:Y:S02]  /*b2f0*/  IMAD R10, R0, R8, R10 ;  /* 0x00000008000a7224 */ /* 0x000fe400078e020a */
[----:B------:R-:W-:Y:S02]  /*b300*/  IMAD.MOV R15, RZ, RZ, -R15 ;  /* 0x000000ffff0f7224 */ /* 0x000fe400078e0a0f */
[----:B------:R-:W-:-:S02]  /*b310*/  VIADD R8, R6, 0xa0 ;  /* 0x000000a006087836 */ /* 0x000fc40000000000 */
[----:B------:R-:W-:Y:S01]  /*b320*/  @!P3 IMAD.MOV R5, RZ, RZ, -R5 ;  /* 0x000000ffff05b224 */ /* 0x000fe200078e0a05 */
[----:B------:R-:W-:Y:S01]  /*b330*/  ISETP.GE.AND P3, PT, R7, RZ, PT ;  /* 0x000000ff0700720c */ /* 0x000fe20003f66270 */
[--C-:B------:R-:W-:Y:S01]  /*b340*/  @!P4 IMAD.IADD R11, R11, 0x1, -R0.reuse ;  /* 0x000000010b0bc824 */ /* 0x100fe200078e0a00 */
[----:B------:R-:W-:Y:S01]  /*b350*/  ISETP.GE.AND P4, PT, R14, RZ, PT ;  /* 0x000000ff0e00720c */ /* 0x000fe20003f86270 */
[----:B------:R-:W-:Y:S01]  /*b360*/  IMAD R7, R0, R15, R13 ;  /* 0x0000000f00077224 */ /* 0x000fe200078e020d */
[----:B------:R-:W-:Y:S01]  /*b370*/  IABS R18, R8 ;  /* 0x0000000800127213 */ /* 0x000fe20000000000 */
[----:B------:R-:W-:Y:S01]  /*b380*/  VIADD R14, R6, 0x9e ;  /* 0x0000009e060e7836 */ /* 0x000fe20000000000 */
[----:B------:R0:W-:Y:S01]  /*b390*/  STL [R1+0x1c4], R5 ;  /* 0x0001c40501007387 */ /* 0x0001e20000100800 */
[----:B------:R-:W-:Y:S01]  /*b3a0*/  @!P5 IMAD.IADD R16, R16, 0x1, -R0 ;  /* 0x000000011010d824 */ /* 0x000fe200078e0a00 */
[----:B------:R-:W-:Y:S01]  /*b3b0*/  ISETP.GT.U32.AND P5, PT, R0, R7, PT ;  /* 0x000000070000720c */ /* 0x000fe20003fa4070 */
[----:B------:R-:W-:Y:S01]  /*b3c0*/  IMAD.HI.U32 R13, R12, R18, RZ ;  /* 0x000000120c0d7227 */ /* 0x000fe200078e00ff */
[----:B------:R-:W-:-:S03]  /*b3d0*/  IABS R25, R14 ;  /* 0x0000000e00197213 */ /* 0x000fc60000000000 */
[----:B------:R-:W-:Y:S01]  /*b3e0*/  @!P6 IMAD.IADD R9, R9, 0x1, -R0 ;  /* 0x000000010909e824 */ /* 0x000fe200078e0a00 */
[----:B------:R-:W-:Y:S01]  /*b3f0*/  ISETP.GT.U32.AND P6, PT, R0, R10, PT ;  /* 0x0000000a0000720c */ /* 0x000fe20003fc4070 */
[----:B------:R-:W-:Y:S02]  /*b400*/  IMAD.MOV R13, RZ, RZ, -R13 ;  /* 0x000000ffff0d7224 */ /* 0x000fe400078e0a0d */
[----:B------:R-:W-:-:S04]  /*b410*/  IMAD.HI.U32 R24, R12, R25, RZ ;  /* 0x000000190c187227 */ /* 0x000fc800078e00ff */
[C---:B------:R-:W-:Y:S02]  /*b420*/  IMAD R18, R0.reuse, R13, R18 ;  /* 0x0000000d00127224 */ /* 0x040fe400078e0212 */
[----:B------:R-:W-:Y:S02]  /*b430*/  IMAD.MOV R24, RZ, RZ, -R24 ;  /* 0x000000ffff187224 */ /* 0x000fe400078e0a18 */
[--C-:B------:R-:W-:Y:S01]  /*b440*/  @!P5 IMAD.IADD R7, R7, 0x1, -R0.reuse ;  /* 0x000000010707d824 */ /* 0x100fe200078e0a00 */
[C---:B------:R-:W-:Y:S01]  /*b450*/  ISETP.GT.U32.AND P5, PT, R0.reuse, R18, PT ;  /* 0x000000120000720c */ /* 0x040fe20003fa4070 */
[----:B------:R-:W-:Y:S02]  /*b460*/  IMAD R24, R0, R24, R25 ;  /* 0x0000001800187224 */ /* 0x000fe400078e0219 */
[----:B0-----:R-:W-:Y:S02]  /*b470*/  IMAD.MOV.U32 R5, RZ, RZ, R11 ;  /* 0x000000ffff057224 */ /* 0x001fe400078e000b */
[----:B------:R-:W-:Y:S01]  /*b480*/  @!P6 IMAD.IADD R10, R10, 0x1, -R0 ;  /* 0x000000010a0ae824 */ /* 0x000fe200078e0a00 */
[----:B------:R-:W-:Y:S01]  /*b490*/  ISETP.GT.U32.AND P6, PT, R0, R24, PT ;  /* 0x000000180000720c */ /* 0x000fe20003fc4070 */
[----:B------:R-:W-:-:S02]  /*b4a0*/  VIADD R15, R6, 0x9a ;  /* 0x0000009a060f7836 */ /* 0x000fc40000000000 */
[----:B------:R-:W-:Y:S01]  /*b4b0*/  @!P0 IMAD.MOV R5, RZ, RZ, -R5 ;  /* 0x000000ffff058224 */ /* 0x000fe200078e0a05 */
[----:B------:R-:W-:Y:S01]  /*b4c0*/  ISETP.GT.U32.AND P0, PT, R0, R7, PT ;  /* 0x000000070000720c */ /* 0x000fe20003f04070 */
[----:B------:R-:W-:Y:S01]  /*b4d0*/  VIADD R20, R6, 0x98 ;  /* 0x0000009806147836 */ /* 0x000fe20000000000 */
[----:B------:R-:W-:Y:S01]  /*b4e0*/  IABS R17, R15 ;  /* 0x0000000f00117213 */ /* 0x000fe20000000000 */
[----:B------:R-:W-:Y:S01]  /*b4f0*/  @!P5 IMAD.IADD R18, R18, 0x1, -R0 ;  /* 0x000000011212d824 */ /* 0x000fe200078e0a00 */
[----:B------:R0:W-:Y:S01]  /*b500*/  STL [R1+0x1b4], R5 ;  /* 0x0001b40501007387 */ /* 0x0001e20000100800 */
[----:B------:R-:W-:Y:S01]  /*b510*/  IMAD R23, R0, R26, R23 ;  /* 0x0000001a00177224 */ /* 0x000fe200078e0217 */
[----:B------:R-:W-:Y:S01]  /*b520*/  IABS R19, R20 ;  /* 0x0000001400137213 */ /* 0x000fe20000000000 */
[----:B------:R-:W-:Y:S01]  /*b530*/  IMAD.HI.U32 R21, R12, R17, RZ ;  /* 0x000000110c157227 */ /* 0x000fe200078e00ff */
[----:B------:R-:W-:-:S03]  /*b540*/  ISETP.GT.U32.AND P5, PT, R0, R10, PT ;  /* 0x0000000a0000720c */ /* 0x000fc60003fa4070 */
[----:B------:R-:W-:Y:S01]  /*b550*/  @!P6 IMAD.IADD R24, R24, 0x1, -R0 ;  /* 0x000000011818e824 */ /* 0x000fe200078e0a00 */
[----:B------:R-:W-:Y:S01]  /*b560*/  ISETP.GT.U32.AND P6, PT, R0, R18, PT ;  /* 0x000000120000720c */ /* 0x000fe20003fc4070 */
[----:B------:R-:W-:-:S04]  /*b570*/  IMAD.HI.U32 R13, R12, R19, RZ ;  /* 0x000000130c0d7227 */ /* 0x000fc800078e00ff */
        /* <DEDUP_REMOVED lines=12> */
[----:B------:R-:W-:Y:S01]  /*b640*/  ISETP.GT.U32.AND P6, PT, R0, R19, PT ;  /* 0x000000130000720c */ /* 0x000fe20003fc4070 */
[----:B------:R-:W-:Y:S01]  /*b650*/  @!P5 IMAD.IADD R10, R10, 0x1, -R0 ;  /* 0x000000010a0ad824 */ /* 0x000fe200078e0a00 */
[----:B------:R-:W-:Y:S01]  /*b660*/  IABS R13, R21 ;  /* 0x00000015000d7213 */ /* 0x000fe20000000000 */
[----:B0-----:R-:W-:Y:S01]  /*b670*/  IMAD.MOV.U32 R5, RZ, RZ, R9 ;  /* 0x000000ffff057224 */ /* 0x001fe200078e0009 */
[----:B------:R-:W-:Y:S01]  /*b680*/  ISETP.GE.AND P5, PT, R8, RZ, PT ;  /* 0x000000ff0800720c */ /* 0x000fe20003fa6270 */
[----:B------:R-:W-:-:S02]  /*b690*/  VIADD R11, R6, 0x94 ;  /* 0x00000094060b7836 */ /* 0x000fc40000000000 */
[----:B------:R-:W-:Y:S01]  /*b6a0*/  @!P1 IMAD.MOV R5, RZ, RZ, -R5 ;  /* 0x000000ffff059224 */ /* 0x000fe200078e0a05 */
[----:B------:R-:W-:Y:S01]  /*b6b0*/  ISETP.GT.U32.AND P1, PT, R0, R23, PT ;  /* 0x000000170000720c */ /* 0x000fe20003f24070 */
[----:B------:R-:W-:Y:S01]  /*b6c0*/  IMAD.MOV.U32 R25, RZ, RZ, R7 ;  /* 0x000000ffff197224 */ /* 0x000fe200078e0007 */
[----:B------:R-:W-:Y:S01]  /*b6d0*/  IABS R16, R11 ;  /* 0x0000000b00107213 */ /* 0x000fe20000000000 */
[----:B------:R-:W-:Y:S01]  /*b6e0*/  IMAD.HI.U32 R9, R12, R13, RZ ;  /* 0x0000000d0c097227 */ /* 0x000fe200078e00ff */
[----:B------:R0:W-:Y:S03]  /*b6f0*/  STL [R1+0x1ac], R5 ;  /* 0x0001ac0501007387 */ /* 0x0001e60000100800 */
[--C-:B------:R-:W-:Y:S01]  /*b700*/  @!P0 IMAD.IADD R17, R17, 0x1, -R0.reuse ;  /* 0x0000000111118824 */ /* 0x100fe200078e0a00 */
[----:B------:R-:W-:Y:S01]  /*b710*/  ISETP.GE.AND P0, PT, R15, RZ, PT ;  /* 0x000000ff0f00720c */ /* 0x000fe20003f06270 */
[----:B------:R-:W-:Y:S01]  /*b720*/  @!P2 IMAD.IADD R24, R24, 0x1, -R0 ;  /* 0x000000011818a824 */ /* 0x000fe200078e0a00 */
[----:B------:R-:W-:Y:S01]  /*b730*/  ISETP.GE.AND P2, PT, R14, RZ, PT ;  /* 0x000000ff0e00720c */ /* 0x000fe20003f46270 */
[----:B------:R-:W-:-:S02]  /*b740*/  @!P3 IMAD.MOV R25, RZ, RZ, -R25 ;  /* 0x000000ffff19b224 */ /* 0x000fc400078e0a19 */
[----:B------:R-:W-:Y:S01]  /*b750*/  @!P1 IMAD.IADD R23, R23, 0x1, -R0 ;  /* 0x0000000117179824 */ /* 0x000fe200078e0a00 */
[----:B------:R-:W-:Y:S01]  /*b760*/  ISETP.GE.AND P1, PT, R22, RZ, PT ;  /* 0x000000ff1600720c */ /* 0x000fe20003f26270 */
[----:B0-----:R-:W-:Y:S01]  /*b770*/  IMAD.MOV.U32 R5, RZ, RZ, R10 ;  /* 0x000000ffff057224 */ /* 0x001fe200078e000a */
[----:B------:R-:W-:Y:S01]  /*b780*/  STL [R1+0x194], R25 ;  /* 0x0001941901007387 */ /* 0x000fe20000100800 */
[----:B------:R-:W-:Y:S01]  /*b790*/  IMAD.MOV R9, RZ, RZ, -R9 ;  /* 0x000000ffff097224 */ /* 0x000fe200078e0a09 */
[C---:B------:R-:W-:Y:S01]  /*b7a0*/  ISETP.GT.U32.AND P3, PT, R0.reuse, R23, PT ;  /* 0x000000170000720c */ /* 0x040fe20003f64070 */
[----:B------:R-:W-:Y:S01]  /*b7b0*/  @!P6 IMAD.IADD R19, R19, 0x1, -R0 ;  /* 0x000000011313e824 */ /* 0x000fe200078e0a00 */
[C---:B------:R-:W-:Y:S01]  /*b7c0*/  ISETP.GT.U32.AND P6, PT, R0.reuse, R17, PT ;  /* 0x000000110000720c */ /* 0x040fe20003fc4070 */
[----:B------:R-:W-:Y:S02]  /*b7d0*/  @!P4 IMAD.MOV R5, RZ, RZ, -R5 ;  /* 0x000000ffff05c224 */ /* 0x000fe400078e0a05 */
[C---:B------:R-:W-:Y:S01]  /*b7e0*/  IMAD R9, R0.reuse, R9, R13 ;  /* 0x0000000900097224 */ /* 0x040fe200078e020d */
[----:B------:R-:W-:Y:S01]  /*b7f0*/  ISETP.GT.U32.AND P4, PT, R0, R19, PT ;  /* 0x000000130000720c */ /* 0x000fe20003f84070 */
[----:B------:R-:W-:Y:S01]  /*b800*/  IMAD.HI.U32 R8, R12, R16, RZ ;  /* 0x000000100c087227 */ /* 0x000fe200078e00ff */
[----:B------:R0:W-:Y:S03]  /*b810*/  STL [R1+0x190], R5 ;  /* 0x0001900501007387 */ /* 0x0001e60000100800 */
[----:B------:R-:W-:-:S02]  /*b820*/  IMAD.MOV.U32 R13, RZ, RZ, R18 ;  /* 0x000000ffff0d7224 */ /* 0x000fc400078e0012 */
[----:B------:R-:W-:Y:S02]  /*b830*/  IMAD.MOV R8, RZ, RZ, -R8 ;  /* 0x000000ffff087224 */ /* 0x000fe400078e0a08 */
[----:B------:R-:W-:Y:S01]  /*b840*/  @!P5 IMAD.MOV R13, RZ, RZ, -R13 ;  /* 0x000000ffff0dd224 */ /* 0x000fe200078e0a0d */
[----:B------:R-:W-:Y:S01]  /*b850*/  ISETP.GT.U32.AND P5, PT, R0, R9, PT ;  /* 0x000000090000720c */ /* 0x000fe20003fa4070 */
[----:B------:R-:W-:Y:S02]  /*b860*/  VIADD R7, R6, 0x92 ;  /* 0x0000009206077836 */ /* 0x000fe40000000000 */
[----:B0-----:R-:W-:Y:S01]  /*b870*/  IMAD.MOV.U32 R5, RZ, RZ, R24 ;  /* 0x000000ffff057224 */ /* 0x001fe200078e0018 */
[----:B------:R0:W-:Y:S01]  /*b880*/  STL [R1+0x18c], R13 ;  /* 0x00018c0d01007387 */ /* 0x0001e20000100800 */
[----:B------:R-:W-:Y:S02]  /*b890*/  IMAD R8, R0, R8, R16 ;  /* 0x0000000800087224 */ /* 0x000fe400078e0210 */
[----:B------:R-:W-:Y:S01]  /*b8a0*/  @!P2 IMAD.MOV R5, RZ, RZ, -R5 ;  /* 0x000000ffff05a224 */ /* 0x000fe200078e0a05 */
[----:B------:R-:W-:Y:S01]  /*b8b0*/  ISETP.GE.AND P2, PT, R20, RZ, PT ;  /* 0x000000ff1400720c */ /* 0x000fe20003f46270 */
[--C-:B------:R-:W-:Y:S01]  /*b8c0*/  @!P3 IMAD.IADD R23, R23, 0x1, -R0.reuse ;  /* 0x000000011717b824 */ /* 0x100fe200078e0a00 */
[----:B------:R-:W-:Y:S01]  /*b8d0*/  ISETP.GT.U32.AND P3, PT, R0, R8, PT ;  /* 0x000000080000720c */ /* 0x000fe20003f64070 */
[--C-:B------:R-:W-:Y:S01]  /*b8e0*/  @!P6 IMAD.IADD R17, R17, 0x1, -R0.reuse ;  /* 0x000000011111e824 */ /* 0x100fe200078e0a00 */
[----:B------:R1:W-:Y:S01]  /*b8f0*/  STL [R1+0x188], R5 ;  /* 0x0001880501007387 */ /* 0x0003e20000100800 */
[----:B------:R-:W-:Y:S01]  /*b900*/  IMAD.MOV.U32 R14, RZ, RZ, R23 ;  /* 0x000000ffff0e7224 */ /* 0x000fe200078e0017 */
[----:B0-----:R-:W-:Y:S01]  /*b910*/  IABS R13, R7 ;  /* 0x00000007000d7213 */ /* 0x001fe20000000000 */
[----:B------:R-:W-:Y:S01]  /*b920*/  @!P4 IMAD.IADD R19, R19, 0x1, -R0 ;  /* 0x000000011313c824 */ /* 0x000fe200078e0a00 */
[----:B------:R-:W-:Y:S01]  /*b930*/  ISETP.GE.AND P4, PT, R11, RZ, PT ;  /* 0x000000ff0b00720c */ /* 0x000fe20003f86270 */
[----:B------:R-:W-:Y:S01]  /*b940*/  @!P1 IMAD.MOV R14, RZ, RZ, -R14 ;  /* 0x000000ffff0e9224 */ /* 0x000fe200078e0a0e */
[----:B------:R-:W-:Y:S01]  /*b950*/  ISETP.GE.AND P6, PT, R21, RZ, PT ;  /* 0x000000ff1500720c */ /* 0x000fe20003fc6270 */
[----:B------:R-:W-:-:S03]  /*b960*/  IMAD.HI.U32 R11, R12, R13, RZ ;  /* 0x0000000d0c0b7227 */ /* 0x000fc600078e00ff */
[----:B------:R-:W-:Y:S01]  /*b970*/  STL [R1+0xd8], R14 ;  /* 0x0000d80e01007387 */ /* 0x000fe20000100800 */
[----:B-1----:R-:W-:Y:S02]  /*b980*/  IMAD.MOV.U32 R5, RZ, RZ, R17 ;  /* 0x000000ffff057224 */ /* 0x002fe400078e0011 */
[----:B------:R-:W-:Y:S02]  /*b990*/  IMAD.MOV R11, RZ, RZ, -R11 ;  /* 0x000000ffff0b7224 */ /* 0x000fe400078e0a0b */
[----:B------:R-:W-:Y:S02]  /*b9a0*/  @!P0 IMAD.MOV R5, RZ, RZ, -R5 ;  /* 0x000000ffff058224 */ /* 0x000fe400078e0a05 */
[----:B------:R-:W-:Y:S02]  /*b9b0*/  VIADD R10, R6, 0x90 ;  /* 0x00000090060a7836 */ /* 0x000fe40000000000 */
[--C-:B------:R-:W-:Y:S01]  /*b9c0*/  @!P5 IMAD.IADD R9, R9, 0x1, -R0.reuse ;  /* 0x000000010909d824 */ /* 0x100fe200078e0a00 */
[----:B------:R0:W-:Y:S01]  /*b9d0*/  STL [R1+0xcc], R5 ;  /* 0x0000cc0501007387 */ /* 0x0001e20000100800 */
[----:B------:R-:W-:Y:S01]  /*b9e0*/  IMAD R17, R0, R11, R13 ;  /* 0x0000000b00117224 */ /* 0x000fe200078e020d */
[----:B------:R-:W-:Y:S01]  /*b9f0*/  IABS R20, R10 ;  /* 0x0000000a00147213 */ /* 0x000fe20000000000 */
[----:B------:R-:W-:Y:S01]  /*ba00*/  @!P3 IMAD.IADD R8, R8, 0x1, -R0 ;  /* 0x000000010808b824 */ /* 0x000fe200078e0a00 */
[----:B------:R-:W-:Y:S01]  /*ba10*/  ISETP.GT.U32.AND P1, PT, R0, R9, PT ;  /* 0x000000090000720c */ /* 0x000fe20003f24070 */
[----:B------:R-:W-:Y:S01]  /*ba20*/  VIADD R18, R6, 0x8e ;  /* 0x0000008e06127836 */ /* 0x000fe20000000000 */
[----:B------:R-:W-:Y:S01]  /*ba30*/  ISETP.GE.AND P5, PT, R7, RZ, PT ;  /* 0x000000ff0700720c */ /* 0x000fe20003fa6270 */
[----:B------:R-:W-:Y:S01]  /*ba40*/  IMAD.HI.U32 R7, R12, R20, RZ ;  /* 0x000000140c077227 */ /* 0x000fe200078e00ff */
[----:B------:R-:W-:-:S02]  /*ba50*/  ISETP.GT.U32.AND P3, PT, R0, R8, PT ;  /* 0x000000080000720c */ /* 0x000fc40003f64070 */
[----:B------:R-:W-:Y:S01]  /*ba60*/  ISETP.GE.AND P0, PT, R10, RZ, PT ;  /* 0x000000ff0a00720c */ /* 0x000fe20003f06270 */
[----:B0-----:R-:W-:Y:S02]  /*ba70*/  IMAD.MOV.U32 R5, RZ, RZ, R19 ;  /* 0x000000ffff057224 */ /* 0x001fe400078e0013 */
[----:B------:R-:W-:Y:S02]  /*ba80*/  IMAD.MOV R7, RZ, RZ, -R7 ;  /* 0x000000ffff077224 */ /* 0x000fe400078e0a07 */
[----:B------:R-:W-:Y:S01]  /*ba90*/  @!P2 IMAD.MOV R5, RZ, RZ, -R5 ;  /* 0x000000ffff05a224 */ /* 0x000fe200078e0a05 */
[C---:B------:R-:W-:Y:S01]  /*baa0*/  ISETP.GT.U32.AND P2, PT, R0.reuse, R17, PT ;  /* 0x000000110000720c */ /* 0x040fe20003f44070 */
[----:B------:R-:W-:Y:S02]  /*bab0*/  IMAD R20, R0, R7, R20 ;  /* 0x0000000700147224 */ /* 0x000fe400078e0214 */
[--C-:B------:R-:W-:Y:S01]  /*bac0*/  @!P1 IMAD.IADD R9, R9, 0x1, -R0.reuse ;  /* 0x0000000109099824 */ /* 0x100fe200078e0a00 */
[----:B------:R-:W-:Y:S01]  /*bad0*/  ISETP.GE.AND P1, PT, R18, RZ, PT ;  /* 0x000000ff1200720c */ /* 0x000fe20003f26270 */
[----:B------:R-:W-:Y:S01]  /*bae0*/  @!P3 IMAD.IADD R8, R8, 0x1, -R0 ;  /* 0x000000010808b824 */ /* 0x000fe200078e0a00 */
[----:B------:R-:W-:Y:S01]  /*baf0*/  IABS R18, R18 ;  /* 0x0000001200127213 */ /* 0x000fe20000000000 */
[----:B------:R0:W-:Y:S01]  /*bb00*/  STL [R1+0xc4], R5 ;  /* 0x0000c40501007387 */ /* 0x0001e20000100800 */
[----:B------:R-:W-:Y:S01]  /*bb10*/  ISETP.GT.U32.AND P3, PT, R0, R20, PT ;  /* 0x000000140000720c */ /* 0x000fe20003f64070 */
[----:B------:R-:W-:-:S02]  /*bb20*/  VIADD R7, R6, 0x8a ;  /* 0x0000008a06077836 */ /* 0x000fc40000000000 */
[----:B------:R-:W-:-:S03]  /*bb30*/  IMAD.HI.U32 R13, R12, R18, RZ ;  /* 0x000000120c0d7227 */ /* 0x000fc600078e00ff */
[----:B------:R-:W-:Y:S01]  /*bb40*/  IABS R15, R7 ;  /* 0x00000007000f7213 */ /* 0x000fe20000000000 */
[----:B------:R-:W-:Y:S02]  /*bb50*/  @!P2 IMAD.IADD R17, R17, 0x1, -R0 ;  /* 0x000000011111a824 */ /* 0x000fe400078e0a00 */
[----:B0-----:R-:W-:Y:S02]  /*bb60*/  IMAD.MOV.U32 R5, RZ, RZ, R9 ;  /* 0x000000ffff057224 */ /* 0x001fe400078e0009 */
[----:B------:R-:W-:Y:S01]  /*bb70*/  IMAD.MOV R13, RZ, RZ, -R13 ;  /* 0x000000ffff0d7224 */ /* 0x000fe200078e0a0d */
[----:B------:R-:W-:Y:S01]  /*bb80*/  ISETP.GT.U32.AND P2, PT, R0, R17, PT ;  /* 0x000000110000720c */ /* 0x000fe20003f44070 */
[----:B------:R-:W-:Y:S02]  /*bb90*/  VIADD R10, R6, 0x8c ;  /* 0x0000008c060a7836 */ /* 0x000fe40000000000 */
[----:B------:R-:W-:Y:S02]  /*bba0*/  @!P6 IMAD.MOV R5, RZ, RZ, -R5 ;  /* 0x000000ffff05e224 */ /* 0x000fe400078e0a05 */
[----:B------:R-:W-:Y:S01]  /*bbb0*/  IMAD R18, R0, R13, R18 ;  /* 0x0000000d00127224 */ /* 0x000fe200078e0212 */
[----:B------:R-:W-:Y:S01]  /*bbc0*/  IABS R11, R10 ;  /* 0x0000000a000b7213 */ /* 0x000fe20000000000 */
[----:B------:R-:W-:Y:S01]  /*bbd0*/  @!P3 IMAD.IADD R20, R20, 0x1, -R0 ;  /* 0x000000011414b824 */ /* 0x000fe200078e0a00 */
[----:B------:R0:W-:Y:S01]  /*bbe0*/  STL [R1+0x94], R5 ;  /* 0x0000940501007387 */ /* 0x0001e20000100800 */
[----:B------:R-:W-:Y:S01]  /*bbf0*/  IMAD.HI.U32 R9, R12, R15, RZ ;  /* 0x0000000f0c097227 */ /* 0x000fe200078e00ff */
[----:B------:R-:W-:-:S02]  /*bc00*/  ISETP.GE.AND P6, PT, R10, RZ, PT ;  /* 0x000000ff0a00720c */ /* 0x000fc40003fc6270 */
[C---:B------:R-:W-:Y:S01]  /*bc10*/  ISETP.GT.U32.AND P3, PT, R0.reuse, R20, PT ;  /* 0x000000140000720c */ /* 0x040fe20003f64070 */
[----:B------:R-:W-:Y:S01]  /*bc20*/  @!P2 IMAD.IADD R17, R17, 0x1, -R0 ;  /* 0x000000011111a824 */ /* 0x000fe200078e0a00 */
[----:B------:R-:W-:Y:S01]  /*bc30*/  ISETP.GT.U32.AND P2, PT, R0, R18, PT ;  /* 0x000000120000720c */ /* 0x000fe20003f44070 */
[----:B------:R-:W-:-:S04]  /*bc40*/  IMAD.HI.U32 R10, R12, R11, RZ ;  /* 0x0000000b0c0a7227 */ /* 0x000fc800078e00ff */
[----:B0-----:R-:W-:Y:S02]  /*bc50*/  IMAD.MOV.U32 R5, RZ, RZ, R8 ;  /* 0x000000ffff057224 */ /* 0x001fe400078e0008 */
[----:B------:R-:W-:Y:S02]  /*bc60*/  IMAD.MOV R9, RZ, RZ, -R9 ;  /* 0x000000ffff097224 */ /* 0x000fe400078e0a09 */
[----:B------:R-:W-:Y:S01]  /*bc70*/  @!P4 IMAD.MOV R5, RZ, RZ, -R5 ;  /* 0x000000ffff05c224 */ /* 0x000fe200078e0a05 */
[----:B------:R-:W-:Y:S01]  /*bc80*/  ISETP.GE.AND P4, PT, R7, RZ, PT ;  /* 0x000000ff0700720c */ /* 0x000fe20003f86270 */
[----:B------:R-:W-:Y:S02]  /*bc90*/  IMAD.MOV R10, RZ, RZ, -R10 ;  /* 0x000000ffff0a7224 */ /* 0x000fe400078e0a0a */
[----:B------:R-:W-:Y:S01]  /*bca0*/  VIADD R7, R6, 0x88 ;  /* 0x0000008806077836 */ /* 0x000fe20000000000 */
[----:B------:R0:W-:Y:S01]  /*bcb0*/  STL [R1+0x120], R5 ;  /* 0x0001200501007387 */ /* 0x0001e20000100800 */
[----:B------:R-:W-:-:S02]  /*bcc0*/  IMAD R15, R0, R9, R15 ;  /* 0x00000009000f7224 */ /* 0x000fc400078e020f */
[----:B------:R-:W-:Y:S01]  /*bcd0*/  IMAD R11, R0, R10, R11 ;  /* 0x0000000a000b7224 */ /* 0x000fe200078e020b */
[----:B------:R-:W-:Y:S01]  /*bce0*/  IABS R9, R7 ;  /* 0x0000000700097213 */ /* 0x000fe20000000000 */
[--C-:B------:R-:W-:Y:S01]  /*bcf0*/  @!P2 IMAD.IADD R18, R18, 0x1, -R0.reuse ;  /* 0x000000011212a824 */ /* 0x100fe200078e0a00 */
[----:B------:R-:W-:Y:S01]  /*bd00*/  ISETP.GT.U32.AND P2, PT, R0, R15, PT ;  /* 0x0000000f0000720c */ /* 0x000fe20003f44070 */
[----:B------:R-:W-:Y:S01]  /*bd10*/  @!P3 IMAD.IADD R20, R20, 0x1, -R0 ;  /* 0x000000011414b824 */ /* 0x000fe200078e0a00 */
[----:B------:R-:W-:Y:S01]  /*bd20*/  ISETP.GT.U32.AND P3, PT, R0, R11, PT ;  /* 0x0000000b0000720c */ /* 0x000fe20003f64070 */
[----:B------:R-:W-:Y:S02]  /*bd30*/  VIADD R14, R6, 0x84 ;  /* 0x00000084060e7836 */ /* 0x000fe40000000000 */
[----:B0-----:R-:W-:Y:S02]  /*bd40*/  IMAD.MOV.U32 R5, RZ, RZ, R17 ;  /* 0x000000ffff057224 */ /* 0x001fe400078e0011 */
[----:B------:R-:W-:Y:S01]  /*bd50*/  IMAD.HI.U32 R17, R12, R9, RZ ;  /* 0x000000090c117227 */ /* 0x000fe200078e00ff */
[----:B------:R-:W-:-:S03]  /*bd60*/  IABS R16, R14 ;  /* 0x0000000e00107213 */ /* 0x000fc60000000000 */
[----:B------:R-:W-:Y:S01]  /*bd70*/  @!P5 IMAD.MOV R5, RZ, RZ, -R5 ;  /* 0x000000ffff05d224 */ /* 0x000fe200078e0a05 */
[----:B------:R-:W-:Y:S01]  /*bd80*/  ISETP.GT.U32.AND P5, PT, R0, R18, PT ;  /* 0x000000120000720c */ /* 0x000fe20003fa4070 */
[----:B------:R-:W-:Y:S02]  /*bd90*/  IMAD.MOV R17, RZ, RZ, -R17 ;  /* 0x000000ffff117224 */ /* 0x000fe400078e0a11 */
[--C-:B------:R-:W-:Y:S01]  /*bda0*/  @!P2 IMAD.IADD R15, R15, 0x1, -R0.reuse ;  /* 0x000000010f0fa824 */ /* 0x100fe200078e0a00 */
[----:B------:R0:W-:Y:S01]  /*bdb0*/  STL [R1+0x184], R5 ;  /* 0x0001840501007387 */ /* 0x0001e20000100800 */
[--C-:B------:R-:W-:Y:S02]  /*bdc0*/  @!P3 IMAD.IADD R11, R11, 0x1, -R0.reuse ;  /* 0x000000010b0bb824 */ /* 0x100fe400078e0a00 */
[----:B------:R-:W-:Y:S01]  /*bdd0*/  VIADD R8, R6, 0x82 ;  /* 0x0000008206087836 */ /* 0x000fe20000000000 */
[----:B------:R-:W-:Y:S01]  /*bde0*/  ISETP.GT.U32.AND P2, PT, R0, R15, PT ;  /* 0x0000000f0000720c */ /* 0x000fe20003f44070 */
[----:B------:R-:W-:Y:S01]  /*bdf0*/  VIADD R13, R6, 0x86 ;  /* 0x00000086060d7836 */ /* 0x000fe20000000000 */
[----:B------:R-:W-:Y:S01]  /*be00*/  ISETP.GT.U32.AND P3, PT, R0, R11, PT ;  /* 0x0000000b0000720c */ /* 0x000fe20003f64070 */
[----:B------:R-:W-:Y:S01]  /*be10*/  VIADD R25, R6, 0x28 ;  /* 0x0000002806197836 */ /* 0x000fe20000000000 */
[----:B------:R-:W-:Y:S01]  /*be20*/  IABS R10, R8 ;  /* 0x00000008000a7213 */ /* 0x000fe20000000000 */
[----:B------:R-:W-:Y:S01]  /*be30*/  @!P5 IMAD.IADD R18, R18, 0x1, -R0 ;  /* 0x000000011212d824 */ /* 0x000fe200078e0a00 */
[----:B------:R-:W-:Y:S01]  /*be40*/  IABS R19, R13 ;  /* 0x0000000d00137213 */ /* 0x000fe20000000000 */
[----:B0-----:R-:W-:Y:S01]  /*be50*/  IMAD.MOV.U32 R5, RZ, RZ, R20 ;  /* 0x000000ffff057224 */ /* 0x001fe200078e0014 */
[----:B------:R-:W-:Y:S01]  /*be60*/  IABS R25, R25 ;  /* 0x0000001900197213 */ /* 0x000fe20000000000 */
[----:B------:R-:W-:-:S02]  /*be70*/  VIADD R26, R6, 0x24 ;  /* 0x00000024061a7836 */ /* 0x000fc40000000000 */
[----:B------:R-:W-:Y:S01]  /*be80*/  @!P0 IMAD.MOV R5, RZ, RZ, -R5 ;  /* 0x000000ffff058224 */ /* 0x000fe200078e0a05 */
[----:B------:R-:W-:Y:S01]  /*be90*/  ISETP.GE.AND P0, PT, R7, RZ, PT ;  /* 0x000000ff0700720c */ /* 0x000fe20003f06270 */
[----:B------:R-:W-:Y:S02]  /*bea0*/  IMAD R7, R0, R17, R9 ;  /* 0x0000001100077224 */ /* 0x000fe400078e0209 */
[----:B------:R-:W-:Y:S01]  /*beb0*/  IMAD.HI.U32 R9, R12, R16, RZ ;  /* 0x000000100c097227 */ /* 0x000fe200078e00ff */
[----:B------:R0:W-:Y:S02]  /*bec0*/  STL [R1+0x170], R5 ;  /* 0x0001700501007387 */ /* 0x0001e40000100800 */
[----:B------:R-:W-:Y:S01]  /*bed0*/  ISETP.GT.U32.AND P5, PT, R0, R7, PT ;  /* 0x000000070000720c */ /* 0x000fe20003fa4070 */
[----:B------:R-:W-:-:S04]  /*bee0*/  IMAD.HI.U32 R17, R12, R10, RZ ;  /* 0x0000000a0c117227 */ /* 0x000fc800078e00ff */
[----:B------:R-:W-:-:S04]  /*bef0*/  IMAD.HI.U32 R20, R12, R19, RZ ;  /* 0x000000130c147227 */ /* 0x000fc800078e00ff */
[----:B0-----:R-:W-:Y:S02]  /*bf00*/  IMAD.MOV.U32 R5, RZ, RZ, R18 ;  /* 0x000000ffff057224 */ /* 0x001fe400078e0012 */
[----:B------:R-:W-:Y:S02]  /*bf10*/  IMAD.MOV R9, RZ, RZ, -R9 ;  /* 0x000000ffff097224 */ /* 0x000fe400078e0a09 */
[----:B------:R-:W-:Y:S02]  /*bf20*/  @!P1 IMAD.MOV R5, RZ, RZ, -R5 ;  /* 0x000000ffff059224 */ /* 0x000fe400078e0a05 */
[----:B------:R-:W-:Y:S02]  /*bf30*/  IMAD.MOV R17, RZ, RZ, -R17 ;  /* 0x000000ffff117224 */ /* 0x000fe400078e0a11 */
[--C-:B------:R-:W-:Y:S01]  /*bf40*/  @!P5 IMAD.IADD R7, R7, 0x1, -R0.reuse ;  /* 0x000000010707d824 */ /* 0x100fe200078e0a00 */
[----:B------:R0:W-:Y:S01]  /*bf50*/  STL [R1+0x140], R5 ;  /* 0x0001400501007387 */ /* 0x0001e20000100800 */
[----:B------:R-:W-:-:S02]  /*bf60*/  @!P2 IMAD.IADD R15, R15, 0x1, -R0 ;  /* 0x000000010f0fa824 */ /* 0x000fc400078e0a00 */
[----:B------:R-:W-:Y:S01]  /*bf70*/  IMAD.MOV R20, RZ, RZ, -R20 ;  /* 0x000000ffff147224 */ /* 0x000fe200078e0a14 */
[C---:B------:R-:W-:Y:S01]  /*bf80*/  ISETP.GT.U32.AND P5, PT, R0.reuse, R7, PT ;  /* 0x000000070000720c */ /* 0x040fe20003fa4070 */
[----:B------:R-:W-:Y:S02]  /*bf90*/  IMAD R16, R0, R9, R16 ;  /* 0x0000000900107224 */ /* 0x000fe400078e0210 */
[----:B------:R-:W-:Y:S02]  /*bfa0*/  VIADD R9, R6, 0x80 ;  /* 0x0000008006097836 */ /* 0x000fe40000000000 */
[----:B------:R-:W-:Y:S01]  /*bfb0*/  @!P3 IMAD.IADD R11, R11, 0x1, -R0 ;  /* 0x000000010b0bb824 */ /* 0x000fe200078e0a00 */
[----:B------:R-:W-:Y:S01]  /*bfc0*/  ISETP.GE.AND P3, PT, R13, RZ, PT ;  /* 0x000000ff0d00720c */ /* 0x000fe20003f66270 */
[C---:B------:R-:W-:Y:S01]  /*bfd0*/  IMAD R10, R0.reuse, R17, R10 ;  /* 0x00000011000a7224 */ /* 0x040fe200078e020a */
[C---:B------:R-:W-:Y:S01]  /*bfe0*/  ISETP.GT.U32.AND P2, PT, R0.reuse, R16, PT ;  /* 0x000000100000720c */ /* 0x040fe20003f44070 */
[----:B0-----:R-:W-:Y:S01]  /*bff0*/  IMAD.MOV.U32 R5, RZ, RZ, R15 ;  /* 0x000000ffff057224 */ /* 0x001fe200078e000f */
[----:B------:R-:W-:Y:S01]  /*c000*/  IABS R17, R9 ;  /* 0x0000000900117213 */ /* 0x000fe20000000000 */
[----:B------:R-:W-:-:S02]  /*c010*/  IMAD R13, R0, R20, R19 ;  /* 0x00000014000d7224 */ /* 0x000fc400078e0213 */
[----:B------:R-:W-:Y:S01]  /*c020*/  @!P4 IMAD.MOV R5, RZ, RZ, -R5 ;  /* 0x000000ffff05c224 */ /* 0x000fe200078e0a05 */
[C---:B------:R-:W-:Y:S01]  /*c030*/  ISETP.GT.U32.AND P4, PT, R0.reuse, R10, PT ;  /* 0x0000000a0000720c */ /* 0x040fe20003f84070 */
[----:B------:R-:W-:Y:S01]  /*c040*/  IMAD.MOV.U32 R18, RZ, RZ, R11 ;  /* 0x000000ffff127224 */ /* 0x000fe200078e000b */
        /* <DEDUP_REMOVED lines=8> */
[--C-:B------:R-:W-:Y:S01]  /*c0d0*/  @!P5 IMAD.IADD R7, R7, 0x1, -R0.reuse ;  /* 0x000000010707d824 */ /* 0x100fe200078e0a00 */
[----:B------:R0:W-:Y:S01]  /*c0e0*/  STL [R1+0x14c], R5 ;  /* 0x00014c0501007387 */ /* 0x0001e20000100800 */
[----:B------:R-:W-:Y:S01]  /*c0f0*/  @!P2 IMAD.IADD R16, R16, 0x1, -R0 ;  /* 0x000000011010a824 */ /* 0x000fe200078e0a00 */
[----:B------:R-:W-:Y:S01]  /*c100*/  ISETP.GE.AND P5, PT, R8, RZ, PT ;  /* 0x000000ff0800720c */ /* 0x000fe20003fa6270 */
[----:B------:R-:W-:-:S02]  /*c110*/  IMAD.MOV R15, RZ, RZ, -R15 ;  /* 0x000000ffff0f7224 */ /* 0x000fc400078e0a0f */
[--C-:B------:R-:W-:Y:S01]  /*c120*/  @!P4 IMAD.IADD R10, R10, 0x1, -R0.reuse ;  /* 0x000000010a0ac824 */ /* 0x100fe200078e0a00 */
[C---:B------:R-:W-:Y:S01]  /*c130*/  ISETP.GT.U32.AND P4, PT, R0.reuse, R16, PT ;  /* 0x000000100000720c */ /* 0x040fe20003f84070 */
[----:B------:R-:W-:Y:S01]  /*c140*/  @!P1 IMAD.IADD R13, R13, 0x1, -R0 ;  /* 0x000000010d0d9824 */ /* 0x000fe200078e0a00 */
[----:B------:R-:W-:Y:S01]  /*c150*/  ISETP.GE.AND P1, PT, R9, RZ, PT ;  /* 0x000000ff0900720c */ /* 0x000fe20003f26270 */
[C---:B------:R-:W-:Y:S02]  /*c160*/  IMAD R11, R0.reuse, R15, R11 ;  /* 0x0000000f000b7224 */ /* 0x040fe400078e020b */
[----:B0-----:R-:W-:Y:S01]  /*c170*/  IMAD.MOV.U32 R5, RZ, RZ, R7 ;  /* 0x000000ffff057224 */ /* 0x001fe200078e0007 */
[----:B------:R-:W-:Y:S01]  /*c180*/  ISETP.GT.U32.AND P2, PT, R0, R13, PT ;  /* 0x0000000d0000720c */ /* 0x000fe20003f44070 */
[----:B------:R-:W-:-:S04]  /*c190*/  IMAD.HI.U32 R15, R12, R17, RZ ;  /* 0x000000110c0f7227 */ /* 0x000fc800078e00ff */
[----:B------:R-:W-:Y:S01]  /*c1a0*/  @!P0 IMAD.MOV R5, RZ, RZ, -R5 ;  /* 0x000000ffff058224 */ /* 0x000fe200078e0a05 */
[----:B------:R-:W-:Y:S01]  /*c1b0*/  ISETP.GT.U32.AND P0, PT, R0, R10, PT ;  /* 0x0000000a0000720c */ /* 0x000fe20003f04070 */
[----:B------:R-:W-:Y:S02]  /*c1c0*/  IMAD.MOV R15, RZ, RZ, -R15 ;  /* 0x000000ffff0f7224 */ /* 0x000fe400078e0a0f */
[C---:B------:R-:W-:Y:S01]  /*c1d0*/  VIADD R7, R6.reuse, 0x78 ;  /* 0x0000007806077836 */ /* 0x040fe20000000000 */
[----:B------:R0:W-:Y:S01]  /*c1e0*/  STL [R1+0x150], R5 ;  /* 0x0001500501007387 */ /* 0x0001e20000100800 */
[----:B------:R-:W-:Y:S02]  /*c1f0*/  VIADD R9, R6, 0x7c ;  /* 0x0000007c06097836 */ /* 0x000fe40000000000 */
[----:B------:R-:W-:Y:S01]  /*c200*/  IMAD R17, R0, R15, R17 ;  /* 0x0000000f00117224 */ /* 0x000fe200078e0211 */
[----:B------:R-:W-:Y:S01]  /*c210*/  IABS R19, R7 ;  /* 0x0000000700137213 */ /* 0x000fe20000000000 */
[----:B------:R-:W-:Y:S01]  /*c220*/  VIADD R8, R6, 0x7a ;  /* 0x0000007a06087836 */ /* 0x000fe20000000000 */
[----:B------:R-:W-:Y:S01]  /*c230*/  IABS R18, R9 ;  /* 0x0000000900127213 */ /* 0x000fe20000000000 */
[--C-:B------:R-:W-:Y:S01]  /*c240*/  @!P4 IMAD.IADD R16, R16, 0x1, -R0.reuse ;  /* 0x000000011010c824 */ /* 0x100fe200078e0a00 */
[----:B------:R-:W-:Y:S01]  /*c250*/  ISETP.GT.U32.AND P4, PT, R0, R17, PT ;  /* 0x000000110000720c */ /* 0x000fe20003f84070 */
[--C-:B------:R-:W-:Y:S01]  /*c260*/  @!P0 IMAD.IADD R10, R10, 0x1, -R0.reuse ;  /* 0x000000010a0a8824 */ /* 0x100fe200078e0a00 */
[----:B------:R-:W-:Y:S01]  /*c270*/  ISETP.GE.AND P0, PT, R14, RZ, PT ;  /* 0x000000ff0e00720c */ /* 0x000fe20003f06270 */
[----:B------:R-:W-:Y:S01]  /*c280*/  @!P2 IMAD.IADD R13, R13, 0x1, -R0 ;  /* 0x000000010d0da824 */ /* 0x000fe200078e0a00 */
[----:B------:R-:W-:Y:S01]  /*c290*/  ISETP.GT.U32.AND P2, PT, R0, R11, PT ;  /* 0x0000000b0000720c */ /* 0x000fe20003f44070 */
[----:B------:R-:W-:Y:S01]  /*c2a0*/  IMAD.MOV.U32 R14, RZ, RZ, R19 ;  /* 0x000000ffff0e7224 */ /* 0x000fe200078e0013 */
[----:B------:R-:W-:Y:S01]  /*c2b0*/  IABS R15, R8 ;  /* 0x00000008000f7213 */ /* 0x000fe20000000000 */
[----:B------:R-:W-:-:S04]  /*c2c0*/  IMAD.HI.U32 R19, R12, R18, RZ ;  /* 0x000000120c137227 */ /* 0x000fc800078e00ff */
[----:B0-----:R-:W-:Y:S02]  /*c2d0*/  IMAD.MOV.U32 R5, RZ, RZ, R13 ;  /* 0x000000ffff057224 */ /* 0x001fe400078e000d */
[----:B------:R-:W-:-:S04]  /*c2e0*/  IMAD.HI.U32 R20, R12, R15, RZ ;  /* 0x0000000f0c147227 */ /* 0x000fc800078e00ff */
[----:B------:R-:W-:Y:S02]  /*c2f0*/  IMAD.MOV R19, RZ, RZ, -R19 ;  /* 0x000000ffff137224 */ /* 0x000fe400078e0a13 */
[----:B------:R-:W-:Y:S02]  /*c300*/  @!P3 IMAD.MOV R5, RZ, RZ, -R5 ;  /* 0x000000ffff05b224 */ /* 0x000fe400078e0a05 */
[----:B------:R-:W-:Y:S02]  /*c310*/  IMAD.MOV R13, RZ, RZ, -R20 ;  /* 0x000000ffff0d7224 */ /* 0x000fe400078e0a14 */
[----:B------:R-:W-:Y:S01]  /*c320*/  @!P4 IMAD.IADD R17, R17, 0x1, -R0 ;  /* 0x000000011111c824 */ /* 0x000fe200078e0a00 */
[----:B------:R0:W-:Y:S01]  /*c330*/  STL [R1+0x144], R5 ;  /* 0x0001440501007387 */ /* 0x0001e20000100800 */
[C---:B------:R-:W-:Y:S02]  /*c340*/  IMAD R18, R0.reuse, R19, R18 ;  /* 0x0000001300127224 */ /* 0x040fe400078e0212 */
[----:B------:R-:W-:Y:S01]  /*c350*/  @!P2 IMAD.IADD R11, R11, 0x1, -R0 ;  /* 0x000000010b0ba824 */ /* 0x000fe200078e0a00 */
[----:B------:R-:W-:Y:S01]  /*c360*/  ISETP.GE.AND P2, PT, R9, RZ, PT ;  /* 0x000000ff0900720c */ /* 0x000fe20003f46270 */
[C---:B------:R-:W-:Y:S01]  /*c370*/  IMAD R15, R0.reuse, R13, R15 ;  /* 0x0000000d000f7224 */ /* 0x040fe200078e020f */
[C---:B------:R-:W-:Y:S01]  /*c380*/  ISETP.GT.U32.AND P3, PT, R0.reuse, R17, PT ;  /* 0x000000110000720c */ /* 0x040fe20003f64070 */
[----:B------:R-:W-:Y:S01]  /*c390*/  @!P6 IMAD.MOV R16, RZ, RZ, -R16 ;  /* 0x000000ffff10e224 */ /* 0x000fe200078e0a10 */
[----:B------:R-:W-:Y:S01]  /*c3a0*/  ISETP.GT.U32.AND P6, PT, R0, R18, PT ;  /* 0x000000120000720c */ /* 0x000fe20003fc4070 */
[----:B------:R-:W-:Y:S01]  /*c3b0*/  IMAD.HI.U32 R9, R12, R14, RZ ;  /* 0x0000000e0c097227 */ /* 0x000fe200078e00ff */
[----:B------:R-:W-:-:S02]  /*c3c0*/  ISETP.GT.U32.AND P4, PT, R0, R11, PT ;  /* 0x0000000b0000720c */ /* 0x000fc40003f84070 */
[----:B------:R-:W-:Y:S01]  /*c3d0*/  STL [R1+0x134], R16 ;  /* 0x0001341001007387 */ /* 0x000fe20000100800 */
[----:B0-----:R-:W-:Y:S02]  /*c3e0*/  IMAD.MOV.U32 R5, RZ, RZ, R10 ;  /* 0x000000ffff057224 */ /* 0x001fe400078e000a */
[----:B------:R-:W-:Y:S02]  /*c3f0*/  IMAD.MOV R9, RZ, RZ, -R9 ;  /* 0x000000ffff097224 */ /* 0x000fe400078e0a09 */
[----:B------:R-:W-:Y:S01]  /*c400*/  @!P5 IMAD.MOV R5, RZ, RZ, -R5 ;  /* 0x000000ffff05d224 */ /* 0x000fe200078e0a05 */
[C---:B------:R-:W-:Y:S01]  /*c410*/  ISETP.GT.U32.AND P5, PT, R0.reuse, R15, PT ;  /* 0x0000000f0000720c */ /* 0x040fe20003fa4070 */
[----:B------:R-:W-:Y:S02]  /*c420*/  IMAD R14, R0, R9, R14 ;  /* 0x00000009000e7224 */ /* 0x000fe400078e020e */
[----:B------:R-:W-:Y:S01]  /*c430*/  VIADD R19, R6, 0x76 ;  /* 0x0000007606137836 */ /* 0x000fe20000000000 */
[----:B------:R0:W-:Y:S01]  /*c440*/  STL [R1+0x138], R5 ;  /* 0x0001380501007387 */ /* 0x0001e20000100800 */
[--C-:B------:R-:W-:Y:S01]  /*c450*/  @!P3 IMAD.IADD R17, R17, 0x1, -R0.reuse ;  /* 0x000000011111b824 */ /* 0x100fe200078e0a00 */
[----:B------:R-:W-:Y:S01]  /*c460*/  ISETP.GT.U32.AND P3, PT, R0, R14, PT ;  /* 0x0000000e0000720c */ /* 0x000fe20003f64070 */
[--C-:B------:R-:W-:Y:S01]  /*c470*/  @!P6 IMAD.IADD R18, R18, 0x1, -R0.reuse ;  /* 0x000000011212e824 */ /* 0x100fe200078e0a00 */
[----:B------:R-:W-:Y:S01]  /*c480*/  IABS R9, R19 ;  /* 0x0000001300097213 */ /* 0x000fe20000000000 */
[--C-:B------:R-:W-:Y:S01]  /*c490*/  @!P4 IMAD.IADD R11, R11, 0x1, -R0.reuse ;  /* 0x000000010b0bc824 */ /* 0x100fe200078e0a00 */
[----:B------:R-:W-:Y:S01]  /*c4a0*/  ISETP.GE.AND P4, PT, R8, RZ, PT ;  /* 0x000000ff0800720c */ /* 0x000fe20003f86270 */
[----:B------:R-:W-:Y:S01]  /*c4b0*/  VIADD R8, R6, 0x74 ;  /* 0x0000007406087836 */ /* 0x000fe20000000000 */
[----:B------:R-:W-:Y:S01]  /*c4c0*/  ISETP.GE.AND P6, PT, R7, RZ, PT ;  /* 0x000000ff0700720c */ /* 0x000fe20003fc6270 */
[----:B------:R-:W-:Y:S01]  /*c4d0*/  @!P5 IMAD.IADD R15, R15, 0x1, -R0 ;  /* 0x000000010f0fd824 */ /* 0x000fe200078e0a00 */
[----:B------:R-:W-:Y:S01]  /*c4e0*/  ISETP.GT.U32.AND P5, PT, R0, R18, PT ;  /* 0x000000120000720c */ /* 0x000fe20003fa4070 */
[----:B------:R-:W-:Y:S01]  /*c4f0*/  IMAD.HI.U32 R13, R12, R9, RZ ;  /* 0x000000090c0d7227 */ /* 0x000fe200078e00ff */
[----:B------:R-:W-:-:S03]  /*c500*/  IABS R10, R8 ;  /* 0x00000008000a7213 */ /* 0x000fc60000000000 */
[----:B------:R-:W-:Y:S02]  /*c510*/  IMAD.MOV R13, RZ, RZ, -R13 ;  /* 0x000000ffff0d7224 */ /* 0x000fe400078e0a0d */
[----:B------:R-:W-:Y:S01]  /*c520*/  @!P3 IMAD.IADD R14, R14, 0x1, -R0 ;  /* 0x000000010e0eb824 */ /* 0x000fe200078e0a00 */
[C---:B------:R-:W-:Y:S01]  /*c530*/  ISETP.GT.U32.AND P3, PT, R0.reuse, R15, PT ;  /* 0x0000000f0000720c */ /* 0x040fe20003f64070 */
[----:B------:R-:W-:Y:S02]  /*c540*/  IMAD R9, R0, R13, R9 ;  /* 0x0000000d00097224 */ /* 0x000fe400078e0209 */
[----:B0-----:R-:W-:Y:S02]  /*c550*/  IMAD.MOV.U32 R5, RZ, RZ, R11 ;  /* 0x000000ffff057224 */ /* 0x001fe400078e000b */
[----:B------:R-:W-:-:S04]  /*c560*/  IMAD.HI.U32 R11, R12, R10, RZ ;  /* 0x0000000a0c0b7227 */ /* 0x000fc800078e00ff */
[----:B------:R-:W-:Y:S01]  /*c570*/  @!P5 IMAD.IADD R18, R18, 0x1, -R0 ;  /* 0x000000011212d824 */ /* 0x000fe200078e0a00 */
[----:B------:R-:W-:Y:S01]  /*c580*/  ISETP.GT.U32.AND P5, PT, R0, R9, PT ;  /* 0x000000090000720c */ /* 0x000fe20003fa4070 */
[----:B------:R-:W-:Y:S02]  /*c590*/  IMAD.MOV R11, RZ, RZ, -R11 ;  /* 0x000000ffff0b7224 */ /* 0x000fe400078e0a0b */
[----:B------:R-:W-:Y:S02]  /*c5a0*/  VIADD R7, R6, 0x72 ;  /* 0x0000007206077836 */ /* 0x000fe40000000000 */
[C---:B------:R-:W-:Y:S02]  /*c5b0*/  IMAD R10, R0.reuse, R11, R10 ;  /* 0x0000000b000a7224 */ /* 0x040fe400078e020a */
[----:B------:R-:W-:Y:S01]  /*c5c0*/  @!P1 IMAD.MOV R5, RZ, RZ, -R5 ;  /* 0x000000ffff059224 */ /* 0x000fe200078e0a05 */
[----:B------:R-:W-:Y:S01]  /*c5d0*/  ISETP.GT.U32.AND P1, PT, R0, R14, PT ;  /* 0x0000000e0000720c */ /* 0x000fe20003f24070 */
[--C-:B------:R-:W-:Y:S01]  /*c5e0*/  @!P3 IMAD.IADD R15, R15, 0x1, -R0.reuse ;  /* 0x000000010f0fb824 */ /* 0x100fe200078e0a00 */
[----:B------:R-:W-:Y:S01]  /*c5f0*/  IABS R21, R7 ;  /* 0x0000000700157213 */ /* 0x000fe20000000000 */
[----:B------:R-:W-:Y:S01]  /*c600*/  VIADD R13, R6, 0x70 ;  /* 0x00000070060d7836 */ /* 0x000fe20000000000 */
[----:B------:R-:W-:Y:S01]  /*c610*/  ISETP.GT.U32.AND P3, PT, R0, R10, PT ;  /* 0x0000000a0000720c */ /* 0x000fe20003f64070 */
[----:B------:R-:W-:Y:S01]  /*c620*/  @!P5 IMAD.IADD R9, R9, 0x1, -R0 ;  /* 0x000000010909d824 */ /* 0x000fe200078e0a00 */
[----:B------:R0:W-:Y:S01]  /*c630*/  STL [R1+0x13c], R5 ;  /* 0x00013c0501007387 */ /* 0x0001e20000100800 */
[----:B------:R-:W-:Y:S01]  /*c640*/  IMAD.HI.U32 R22, R12, R21, RZ ;  /* 0x000000150c167227 */ /* 0x000fe200078e00ff */
[----:B------:R-:W-:-:S02]  /*c650*/  IABS R11, R13 ;  /* 0x0000000d000b7213 */ /* 0x000fc40000000000 */
[----:B------:R-:W-:Y:S01]  /*c660*/  ISETP.GE.AND P5, PT, R8, RZ, PT ;  /* 0x000000ff0800720c */ /* 0x000fe20003fa6270 */
[----:B------:R-:W-:Y:S01]  /*c670*/  @!P0 IMAD.MOV R17, RZ, RZ, -R17 ;  /* 0x000000ffff118224 */ /* 0x000fe200078e0a11 */
[----:B------:R-:W-:Y:S01]  /*c680*/  ISETP.GT.U32.AND P0, PT, R0, R9, PT ;  /* 0x000000090000720c */ /* 0x000fe20003f04070 */
[----:B------:R-:W-:Y:S02]  /*c690*/  IMAD.MOV R22, RZ, RZ, -R22 ;  /* 0x000000ffff167224 */ /* 0x000fe400078e0a16 */
[----:B------:R-:W-:Y:S01]  /*c6a0*/  @!P1 IMAD.IADD R14, R14, 0x1, -R0 ;  /* 0x000000010e0e9824 */ /* 0x000fe200078e0a00 */
[----:B------:R-:W-:Y:S01]  /*c6b0*/  STL [R1+0x130], R17 ;  /* 0x0001301101007387 */ /* 0x000fe20000100800 */
[----:B0-----:R-:W-:Y:S01]  /*c6c0*/  IMAD.MOV.U32 R5, RZ, RZ, R18 ;  /* 0x000000ffff057224 */ /* 0x001fe200078e0012 */
[----:B------:R-:W-:Y:S01]  /*c6d0*/  ISETP.GE.AND P1, PT, R19, RZ, PT ;  /* 0x000000ff1300720c */ /* 0x000fe20003f26270 */
[----:B------:R-:W-:-:S04]  /*c6e0*/  IMAD.HI.U32 R20, R12, R11, RZ ;  /* 0x0000000b0c147227 */ /* 0x000fc800078e00ff */
[----:B------:R-:W-:Y:S02]  /*c6f0*/  @!P2 IMAD.MOV R5, RZ, RZ, -R5 ;  /* 0x000000ffff05a224 */ /* 0x000fe400078e0a05 */
[----:B------:R-:W-:Y:S02]  /*c700*/  IMAD R8, R0, R22, R21 ;  /* 0x0000001600087224 */ /* 0x000fe400078e0215 */
[----:B------:R-:W-:Y:S01]  /*c710*/  @!P3 IMAD.IADD R10, R10, 0x1, -R0 ;  /* 0x000000010a0ab824 */ /* 0x000fe200078e0a00 */
[----:B------:R0:W-:Y:S01]  /*c720*/  STL [R1+0x12c], R5 ;  /* 0x00012c0501007387 */ /* 0x0001e20000100800 */
[----:B------:R-:W-:Y:S01]  /*c730*/  VIADD R16, R6, 0x6e ;  /* 0x0000006e06107836 */ /* 0x000fe20000000000 */
[C---:B------:R-:W-:Y:S01]  /*c740*/  ISETP.GT.U32.AND P2, PT, R0.reuse, R8, PT ;  /* 0x000000080000720c */ /* 0x040fe20003f44070 */
[----:B------:R-:W-:Y:S01]  /*c750*/  IMAD.MOV R20, RZ, RZ, -R20 ;  /* 0x000000ffff147224 */ /* 0x000fe200078e0a14 */
[C---:B------:R-:W-:Y:S01]  /*c760*/  ISETP.GT.U32.AND P3, PT, R0.reuse, R10, PT ;  /* 0x0000000a0000720c */ /* 0x040fe20003f64070 */
[----:B------:R-:W-:Y:S01]  /*c770*/  @!P4 IMAD.MOV R15, RZ, RZ, -R15 ;  /* 0x000000ffff0fc224 */ /* 0x000fe200078e0a0f */
[----:B------:R-:W-:Y:S01]  /*c780*/  IABS R19, R16 ;  /* 0x0000001000137213 */ /* 0x000fe20000000000 */
[C---:B------:R-:W-:Y:S01]  /*c790*/  IMAD R11, R0.reuse, R20, R11 ;  /* 0x00000014000b7224 */ /* 0x040fe200078e020b */
[----:B------:R-:W-:Y:S01]  /*c7a0*/  ISETP.GE.AND P4, PT, R7, RZ, PT ;  /* 0x000000ff0700720c */ /* 0x000fe20003f86270 */
[----:B------:R-:W-:Y:S01]  /*c7b0*/  @!P0 IMAD.IADD R9, R9, 0x1, -R0 ;  /* 0x0000000109098824 */ /* 0x000fe200078e0a00 */
[----:B------:R-:W-:Y:S01]  /*c7c0*/  STL [R1+0x128], R15 ;  /* 0x0001280f01007387 */ /* 0x000fe20000100800 */
[----:B0-----:R-:W-:Y:S01]  /*c7d0*/  IMAD.MOV.U32 R5, RZ, RZ, R14 ;  /* 0x000000ffff057224 */ /* 0x001fe200078e000e */
[----:B------:R-:W-:Y:S01]  /*c7e0*/  ISETP.GT.U32.AND P0, PT, R0, R11, PT ;  /* 0x0000000b0000720c */ /* 0x000fe20003f04070 */
[----:B------:R-:W-:-:S04]  /*c7f0*/  IMAD.HI.U32 R7, R12, R19, RZ ;  /* 0x000000130c077227 */ /* 0x000fc800078e00ff */
        /* <DEDUP_REMOVED lines=11> */
[----:B------:R-:W-:-:S02]  /*c8b0*/  @!P0 IMAD.IADD R11, R11, 0x1, -R0 ;  /* 0x000000010b0b8824 */ /* 0x000fc400078e0a00 */
[----:B------:R-:W-:Y:S02]  /*c8c0*/  VIADD R14, R6, 0x6a ;  /* 0x0000006a060e7836 */ /* 0x000fe40000000000 */
[----:B0-----:R-:W-:Y:S01]  /*c8d0*/  IMAD.MOV.U32 R5, RZ, RZ, R9 ;  /* 0x000000ffff057224 */ /* 0x001fe200078e0009 */
[----:B------:R-:W-:Y:S01]  /*c8e0*/  ISETP.GT.U32.AND P0, PT, R0, R11, PT ;  /* 0x0000000b0000720c */ /* 0x000fe20003f04070 */
[----:B------:R-:W-:Y:S01]  /*c8f0*/  IMAD.HI.U32 R9, R12, R21, RZ ;  /* 0x000000150c097227 */ /* 0x000fe200078e00ff */
[----:B------:R-:W-:-:S03]  /*c900*/  IABS R20, R14 ;  /* 0x0000000e00147213 */ /* 0x000fc60000000000 */
[----:B------:R-:W-:Y:S01]  /*c910*/  @!P1 IMAD.MOV R5, RZ, RZ, -R5 ;  /* 0x000000ffff059224 */ /* 0x000fe200078e0a05 */
[----:B------:R-:W-:Y:S01]  /*c920*/  ISETP.GT.U32.AND P1, PT, R0, R8, PT ;  /* 0x000000080000720c */ /* 0x000fe20003f24070 */
[----:B------:R-:W-:Y:S02]  /*c930*/  IMAD.MOV R9, RZ, RZ, -R9 ;  /* 0x000000ffff097224 */ /* 0x000fe400078e0a09 */
[----:B------:R-:W-:Y:S01]  /*c940*/  VIADD R13, R6, 0x68 ;  /* 0x00000068060d7836 */ /* 0x000fe20000000000 */
[----:B------:R0:W-:Y:S01]  /*c950*/  STL [R1+0x11c], R5 ;  /* 0x00011c0501007387 */ /* 0x0001e20000100800 */
[----:B------:R-:W-:Y:S02]  /*c960*/  IMAD R21, R0, R9, R21 ;  /* 0x0000000900157224 */ /* 0x000fe400078e0215 */
[----:B------:R-:W-:Y:S01]  /*c970*/  IMAD.HI.U32 R9, R12, R20, RZ ;  /* 0x000000140c097227 */ /* 0x000fe200078e00ff */
[----:B------:R-:W-:-:S03]  /*c980*/  IABS R17, R13 ;  /* 0x0000000d00117213 */ /* 0x000fc60000000000 */
[--C-:B------:R-:W-:Y:S01]  /*c990*/  @!P0 IMAD.IADD R11, R11, 0x1, -R0.reuse ;  /* 0x000000010b0b8824 */ /* 0x100fe200078e0a00 */
[----:B------:R-:W-:Y:S01]  /*c9a0*/  ISETP.GE.AND P0, PT, R14, RZ, PT ;  /* 0x000000ff0e00720c */ /* 0x000fe20003f06270 */
        /* <DEDUP_REMOVED lines=9> */
[----:B------:R-:W-:Y:S02]  /*ca40*/  IMAD.MOV R10, RZ, RZ, -R10 ;  /* 0x000000ffff0a7224 */ /* 0x000fe400078e0a0a */
[C---:B------:R-:W-:Y:S01]  /*ca50*/  IMAD R20, R0.reuse, R14, R20 ;  /* 0x0000000e00147224 */ /* 0x040fe200078e0214 */
[----:B------:R-:W-:Y:S01]  /*ca60*/  IABS R19, R7 ;  /* 0x0000000700137213 */ /* 0x000fe20000000000 */
[----:B------:R-:W-:-:S02]  /*ca70*/  IMAD R17, R0, R10, R17 ;  /* 0x0000000a00117224 */ /* 0x000fc400078e0211 */
[--C-:B------:R-:W-:Y:S02]  /*ca80*/  @!P1 IMAD.IADD R21, R21, 0x1, -R0.reuse ;  /* 0x0000000115159824 */ /* 0x100fe400078e0a00 */
[----:B------:R-:W-:Y:S01]  /*ca90*/  @!P5 IMAD.IADD R22, R22, 0x1, -R0 ;  /* 0x000000011616d824 */ /* 0x000fe200078e0a00 */
[----:B------:R-:W-:Y:S01]  /*caa0*/  ISETP.GE.AND P5, PT, R13, RZ, PT ;  /* 0x000000ff0d00720c */ /* 0x000fe20003fa6270 */
        /* <DEDUP_REMOVED lines=15> */
[----:B------:R-:W-:Y:S01]  /*cba0*/  @!P4 IMAD.IADD R22, R22, 0x1, -R0 ;  /* 0x000000011616c824 */ /* 0x000fe200078e0a00 */
[----:B------:R-:W-:Y:S01]  /*cbb0*/  ISETP.GT.U32.AND P4, PT, R0, R17, PT ;  /* 0x000000110000720c */ /* 0x000fe20003f84070 */
[----:B0-----:R-:W-:Y:S01]  /*cbc0*/  IMAD.MOV.U32 R5, RZ, RZ, R11 ;  /* 0x000000ffff057224 */ /* 0x001fe200078e000b */
[----:B------:R-:W-:Y:S01]  /*cbd0*/  IABS R9, R8 ;  /* 0x0000000800097213 */ /* 0x000fe20000000000 */
[----:B------:R-:W-:-:S02]  /*cbe0*/  IMAD.MOV.U32 R23, RZ, RZ, R22 ;  /* 0x000000ffff177224 */ /* 0x000fc400078e0016 */
[----:B------:R-:W-:Y:S01]  /*cbf0*/  @!P6 IMAD.MOV R5, RZ, RZ, -R5 ;  /* 0x000000ffff05e224 */ /* 0x000fe200078e0a05 */
[----:B------:R-:W-:Y:S01]  /*cc00*/  ISETP.GT.U32.AND P6, PT, R0, R20, PT ;  /* 0x000000140000720c */ /* 0x000fe20003fc4070 */
[----:B------:R-:W-:-:S03]  /*cc10*/  IMAD.HI.U32 R16, R12, R13, RZ ;  /* 0x0000000d0c107227 */ /* 0x000fc600078e00ff */
[----:B------:R0:W-:Y:S01]  /*cc20*/  STL [R1+0x114], R5 ;  /* 0x0001140501007387 */ /* 0x0001e20000100800 */
[----:B------:R-:W-:Y:S02]  /*cc30*/  @!P3 IMAD.MOV R23, RZ, RZ, -R23 ;  /* 0x000000ffff17b224 */ /* 0x000fe400078e0a17 */
[----:B------:R-:W-:Y:S02]  /*cc40*/  @!P4 IMAD.IADD R17, R17, 0x1, -R0 ;  /* 0x000000011111c824 */ /* 0x000fe400078e0a00 */
[----:B------:R-:W-:Y:S01]  /*cc50*/  IMAD.MOV R16, RZ, RZ, -R16 ;  /* 0x000000ffff107224 */ /* 0x000fe200078e0a10 */
[----:B------:R-:W-:Y:S01]  /*cc60*/  STL [R1+0x8c], R23 ;  /* 0x00008c1701007387 */ /* 0x000fe20000100800 */
[--C-:B------:R-:W-:Y:S01]  /*cc70*/  @!P1 IMAD.IADD R19, R19, 0x1, -R0.reuse ;  /* 0x0000000113139824 */ /* 0x100fe200078e0a00 */
[----:B------:R-:W-:Y:S01]  /*cc80*/  ISETP.GT.U32.AND P3, PT, R0, R17, PT ;  /* 0x000000110000720c */ /* 0x000fe20003f64070 */
[----:B------:R-:W-:Y:S01]  /*cc90*/  @!P6 IMAD.IADD R20, R20, 0x1, -R0 ;  /* 0x000000011414e824 */ /* 0x000fe200078e0a00 */
[----:B------:R-:W-:Y:S01]  /*cca0*/  ISETP.GE.AND P6, PT, R7, RZ, PT ;  /* 0x000000ff0700720c */ /* 0x000fe20003fc6270 */
[----:B0-----:R-:W-:Y:S01]  /*ccb0*/  IMAD.MOV.U32 R5, RZ, RZ, R21 ;  /* 0x000000ffff057224 */ /* 0x001fe200078e0015 */
[C---:B------:R-:W-:Y:S01]  /*ccc0*/  ISETP.GT.U32.AND P1, PT, R0.reuse, R19, PT ;  /* 0x000000130000720c */ /* 0x040fe20003f24070 */
[----:B------:R-:W-:Y:S01]  /*ccd0*/  IMAD.MOV.U32 R7, RZ, RZ, R14 ;  /* 0x000000ffff077224 */ /* 0x000fe200078e000e */
[----:B------:R-:W-:Y:S01]  /*cce0*/  ISETP.GT.U32.AND P4, PT, R0, R20, PT ;  /* 0x000000140000720c */ /* 0x000fe20003f84070 */
[----:B------:R-:W-:-:S04]  /*ccf0*/  IMAD.HI.U32 R14, R12, R9, RZ ;  /* 0x000000090c0e7227 */ /* 0x000fc800078e00ff */
[----:B------:R-:W-:Y:S01]  /*cd00*/  @!P2 IMAD.MOV R5, RZ, RZ, -R5 ;  /* 0x000000ffff05a224 */ /* 0x000fe200078e0a05 */
[----:B------:R-:W-:Y:S01]  /*cd10*/  ISETP.GE.AND P2, PT, R10, RZ, PT ;  /* 0x000000ff0a00720c */ /* 0x000fe20003f46270 */
[----:B------:R-:W-:Y:S02]  /*cd20*/  IMAD.MOV R14, RZ, RZ, -R14 ;  /* 0x000000ffff0e7224 */ /* 0x000fe400078e0a0e */
[C---:B------:R-:W-:Y:S01]  /*cd30*/  IMAD R10, R0.reuse, R16, R13 ;  /* 0x00000010000a7224 */ /* 0x040fe200078e020d */
[----:B------:R0:W-:Y:S01]  /*cd40*/  STL [R1+0x88], R5 ;  /* 0x0000880501007387 */ /* 0x0001e20000100800 */
[----:B------:R-:W-:Y:S02]  /*cd50*/  IMAD R9, R0, R14, R9 ;  /* 0x0000000e00097224 */ /* 0x000fe400078e0209 */
[----:B------:R-:W-:Y:S01]  /*cd60*/  @!P4 IMAD.IADD R20, R20, 0x1, -R0 ;  /* 0x000000011414c824 */ /* 0x000fe200078e0a00 */
[----:B------:R-:W-:Y:S01]  /*cd70*/  ISETP.GT.U32.AND P4, PT, R0, R10, PT ;  /* 0x0000000a0000720c */ /* 0x000fe20003f84070 */
[----:B------:R-:W-:-:S04]  /*cd80*/  IMAD.HI.U32 R16, R12, R7, RZ ;  /* 0x000000070c107227 */ /* 0x000fc800078e00ff */
[----:B------:R-:W-:Y:S02]  /*cd90*/  VIADD R11, R6, 0x5e ;  /* 0x0000005e060b7836 */ /* 0x000fe40000000000 */
[----:B------:R-:W-:Y:S01]  /*cda0*/  @!P3 IMAD.IADD R17, R17, 0x1, -R0 ;  /* 0x000000011111b824 */ /* 0x000fe200078e0a00 */
[C---:B------:R-:W-:Y:S01]  /*cdb0*/  ISETP.GT.U32.AND P3, PT, R0.reuse, R9, PT ;  /* 0x000000090000720c */ /* 0x040fe20003f64070 */
[----:B------:R-:W-:Y:S01]  /*cdc0*/  IMAD.MOV R16, RZ, RZ, -R16 ;  /* 0x000000ffff107224 */ /* 0x000fe200078e0a10 */
[----:B------:R-:W-:Y:S01]  /*cdd0*/  IABS R15, R11 ;  /* 0x0000000b000f7213 */ /* 0x000fe20000000000 */
[----:B0-----:R-:W-:Y:S02]  /*cde0*/  IMAD.MOV.U32 R5, RZ, RZ, R20 ;  /* 0x000000ffff057224 */ /* 0x001fe400078e0014 */
[----:B------:R-:W-:Y:S02]  /*cdf0*/  IMAD R7, R0, R16, R7 ;  /* 0x0000001000077224 */ /* 0x000fe400078e0207 */
[----:B------:R-:W-:-:S04]  /*ce00*/  IMAD.HI.U32 R13, R12, R15, RZ ;  /* 0x0000000f0c0d7227 */ /* 0x000fc800078e00ff */
[--C-:B------:R-:W-:Y:S01]  /*ce10*/  @!P4 IMAD.IADD R10, R10, 0x1, -R0.reuse ;  /* 0x000000010a0ac824 */ /* 0x100fe200078e0a00 */
[----:B------:R-:W-:Y:S01]  /*ce20*/  ISETP.GT.U32.AND P4, PT, R0, R7, PT ;  /* 0x000000070000720c */ /* 0x000fe20003f84070 */
[----:B------:R-:W-:Y:S02]  /*ce30*/  IMAD.MOV R13, RZ, RZ, -R13 ;  /* 0x000000ffff0d7224 */ /* 0x000fe400078e0a0d */
[--C-:B------:R-:W-:Y:S01]  /*ce40*/  @!P1 IMAD.IADD R19, R19, 0x1, -R0.reuse ;  /* 0x0000000113139824 */ /* 0x100fe200078e0a00 */
[----:B------:R-:W-:Y:S01]  /*ce50*/  ISETP.GE.AND P1, PT, R8, RZ, PT ;  /* 0x000000ff0800720c */ /* 0x000fe20003f26270 */
[----:B------:R-:W-:Y:S02]  /*ce60*/  VIADD R14, R6, 0x5c ;  /* 0x0000005c060e7836 */ /* 0x000fe40000000000 */
[----:B------:R-:W-:Y:S01]  /*ce70*/  @!P3 IMAD.IADD R9, R9, 0x1, -R0 ;  /* 0x000000010909b824 */ /* 0x000fe200078e0a00 */
[----:B------:R-:W-:Y:S01]  /*ce80*/  ISETP.GT.U32.AND P3, PT, R0, R10, PT ;  /* 0x0000000a0000720c */ /* 0x000fe20003f64070 */
[----:B------:R-:W-:Y:S01]  /*ce90*/  VIADD R8, R6, 0x5a ;  /* 0x0000005a06087836 */ /* 0x000fe20000000000 */
[----:B------:R-:W-:Y:S01]  /*cea0*/  IABS R16, R14 ;  /* 0x0000000e00107213 */ /* 0x000fe20000000000 */
[----:B------:R-:W-:Y:S01]  /*ceb0*/  @!P0 IMAD.MOV R5, RZ, RZ, -R5 ;  /* 0x000000ffff058224 */ /* 0x000fe200078e0a05 */
[C---:B------:R-:W-:Y:S01]  /*cec0*/  ISETP.GT.U32.AND P0, PT, R0.reuse, R9, PT ;  /* 0x000000090000720c */ /* 0x040fe20003f04070 */
[----:B------:R-:W-:Y:S01]  /*ced0*/  IMAD R15, R0, R13, R15 ;  /* 0x0000000d000f7224 */ /* 0x000fe200078e020f */
[----:B------:R-:W-:Y:S01]  /*cee0*/  IABS R13, R8 ;  /* 0x00000008000d7213 */ /* 0x000fe20000000000 */
[----:B------:R-:W-:Y:S01]  /*cef0*/  IMAD.MOV.U32 R20, RZ, RZ, R17 ;  /* 0x000000ffff147224 */ /* 0x000fe200078e0011 */
[----:B------:R0:W-:Y:S01]  /*cf00*/  STL [R1+0xdc], R5 ;  /* 0x0000dc0501007387 */ /* 0x0001e20000100800 */
[----:B------:R-:W-:-:S04]  /*cf10*/  IMAD.HI.U32 R17, R12, R16, RZ ;  /* 0x000000100c117227 */ /* 0x000fc800078e00ff */
[----:B------:R-:W-:Y:S01]  /*cf20*/  @!P5 IMAD.MOV R20, RZ, RZ, -R20 ;  /* 0x000000ffff14d224 */ /* 0x000fe200078e0a14 */
[----:B------:R-:W-:Y:S01]  /*cf30*/  ISETP.GT.U32.AND P5, PT, R0, R15, PT ;  /* 0x0000000f0000720c */ /* 0x000fe20003fa4070 */
[----:B------:R-:W-:Y:S01]  /*cf40*/  @!P4 IMAD.IADD R7, R7, 0x1, -R0 ;  /* 0x000000010707c824 */ /* 0x000fe200078e0a00 */
[----:B------:R-:W-:Y:S01]  /*cf50*/  ISETP.GE.AND P4, PT, R18, RZ, PT ;  /* 0x000000ff1200720c */ /* 0x000fe20003f86270 */
[----:B------:R-:W-:Y:S01]  /*cf60*/  IMAD.HI.U32 R18, R12, R13, RZ ;  /* 0x0000000d0c127227 */ /* 0x000fe200078e00ff */
[----:B------:R-:W-:Y:S03]  /*cf70*/  STL [R1+0xfc], R20 ;  /* 0x0000fc1401007387 */ /* 0x000fe60000100800 */
[----:B0-----:R-:W-:Y:S02]  /*cf80*/  IMAD.MOV.U32 R5, RZ, RZ, R19 ;  /* 0x000000ffff057224 */ /* 0x001fe400078e0013 */
[----:B------:R-:W-:-:S02]  /*cf90*/  IMAD.MOV R17, RZ, RZ, -R17 ;  /* 0x000000ffff117224 */ /* 0x000fc400078e0a11 */
[----:B------:R-:W-:Y:S01]  /*cfa0*/  @!P6 IMAD.MOV R5, RZ, RZ, -R5 ;  /* 0x000000ffff05e224 */ /* 0x000fe200078e0a05 */
[----:B------:R-:W-:Y:S01]  /*cfb0*/  ISETP.GT.U32.AND P6, PT, R0, R7, PT ;  /* 0x000000070000720c */ /* 0x000fe20003fc4070 */
[----:B------:R-:W-:Y:S01]  /*cfc0*/  @!P3 IMAD.IADD R10, R10, 0x1, -R0 ;  /* 0x000000010a0ab824 */ /* 0x000fe200078e0a00 */
[----:B------:R-:W-:Y:S01]  /*cfd0*/  ISETP.GE.AND P3, PT, R11, RZ, PT ;  /* 0x000000ff0b00720c */ /* 0x000fe20003f66270 */
[----:B------:R-:W-:Y:S01]  /*cfe0*/  IMAD.MOV R18, RZ, RZ, -R18 ;  /* 0x000000ffff127224 */ /* 0x000fe200078e0a12 */
[----:B------:R0:W-:Y:S01]  /*cff0*/  STL [R1+0xe0], R5 ;  /* 0x0000e00501007387 */ /* 0x0001e20000100800 */
[----:B------:R-:W-:Y:S02]  /*d000*/  IMAD R11, R0, R17, R16 ;  /* 0x00000011000b7224 */ /* 0x000fe400078e0210 */
[----:B------:R-:W-:Y:S01]  /*d010*/  @!P0 IMAD.IADD R9, R9, 0x1, -R0 ;  /* 0x0000000109098824 */ /* 0x000fe200078e0a00 */
[----:B------:R-:W-:Y:S01]  /*d020*/  ISETP.GE.AND P0, PT, R14, RZ, PT ;  /* 0x000000ff0e00720c */ /* 0x000fe20003f06270 */
[----:B------:R-:W-:-:S02]  /*d030*/  IMAD R13, R0, R18, R13 ;  /* 0x00000012000d7224 */ /* 0x000fc400078e020d */
[----:B------:R-:W-:Y:S02]  /*d040*/  @!P5 IMAD.IADD R15, R15, 0x1, -R0 ;  /* 0x000000010f0fd824 */ /* 0x000fe400078e0a00 */
[----:B------:R-:W-:Y:S01]  /*d050*/  @!P1 IMAD.MOV R9, RZ, RZ, -R9 ;  /* 0x000000ffff099224 */ /* 0x000fe200078e0a09 */
[C---:B------:R-:W-:Y:S01]  /*d060*/  ISETP.GT.U32.AND P1, PT, R0.reuse, R13, PT ;  /* 0x0000000d0000720c */ /* 0x040fe20003f24070 */
[----:B0-----:R-:W-:Y:S01]  /*d070*/  IMAD.MOV.U32 R5, RZ, RZ, R10 ;  /* 0x000000ffff057224 */ /* 0x001fe200078e000a */
[----:B------:R-:W-:Y:S01]  /*d080*/  ISETP.GT.U32.AND P5, PT, R0, R15, PT ;  /* 0x0000000f0000720c */ /* 0x000fe20003fa4070 */
[----:B------:R-:W-:Y:S01]  /*d090*/  @!P6 IMAD.IADD R7, R7, 0x1, -R0 ;  /* 0x000000010707e824 */ /* 0x000fe200078e0a00 */
[----:B------:R-:W-:Y:S01]  /*d0a0*/  ISETP.GE.AND P6, PT, R8, RZ, PT ;  /* 0x000000ff0800720c */ /* 0x000fe20003fc6270 */
[----:B------:R-:W-:Y:S01]  /*d0b0*/  @!P2 IMAD.MOV R5, RZ, RZ, -R5 ;  /* 0x000000ffff05a224 */ /* 0x000fe200078e0a05 */
[----:B------:R-:W-:Y:S01]  /*d0c0*/  ISETP.GT.U32.AND P2, PT, R0, R11, PT ;  /* 0x0000000b0000720c */ /* 0x000fe20003f44070 */
[----:B------:R-:W-:-:S02]  /*d0d0*/  VIADD R10, R6, 0x58 ;  /* 0x00000058060a7836 */ /* 0x000fc40000000000 */
[C---:B------:R-:W-:Y:S01]  /*d0e0*/  VIADD R14, R6.reuse, 0x56 ;  /* 0x00000056060e7836 */ /* 0x040fe20000000000 */
[----:B------:R0:W-:Y:S01]  /*d0f0*/  STL [R1+0xe4], R5 ;  /* 0x0000e40501007387 */ /* 0x0001e20000100800 */
[----:B------:R-:W-:Y:S01]  /*d100*/  VIADD R19, R6, 0x50 ;  /* 0x0000005006137836 */ /* 0x000fe20000000000 */
[----:B------:R-:W-:Y:S01]  /*d110*/  IABS R8, R10 ;  /* 0x0000000a00087213 */ /* 0x000fe20000000000 */
[--C-:B------:R-:W-:Y:S01]  /*d120*/  @!P1 IMAD.IADD R13, R13, 0x1, -R0.reuse ;  /* 0x000000010d0d9824 */ /* 0x100fe200078e0a00 */
[----:B------:R1:W-:Y:S01]  /*d130*/  STL [R1+0xe8], R9 ;  /* 0x0000e80901007387 */ /* 0x0003e20000100800 */
[--C-:B------:R-:W-:Y:S01]  /*d140*/  @!P5 IMAD.IADD R15, R15, 0x1, -R0.reuse ;  /* 0x000000010f0fd824 */ /* 0x100fe200078e0a00 */
[----:B------:R-:W-:Y:S01]  /*d150*/  ISETP.GE.AND P5, PT, R14, RZ, PT ;  /* 0x000000ff0e00720c */ /* 0x000fe20003fa6270 */
[----:B------:R-:W-:Y:S01]  /*d160*/  VIADD R22, R6, 0x4a ;  /* 0x0000004a06167836 */ /* 0x000fe20000000000 */
[----:B------:R-:W-:Y:S01]  /*d170*/  ISETP.GT.U32.AND P1, PT, R0, R13, PT ;  /* 0x0000000d0000720c */ /* 0x000fe20003f24070 */
[----:B------:R-:W-:Y:S01]  /*d180*/  @!P2 IMAD.IADD R11, R11, 0x1, -R0 ;  /* 0x000000010b0ba824 */ /* 0x000fe200078e0a00 */
[----:B------:R-:W-:Y:S01]  /*d190*/  IABS R14, R14 ;  /* 0x0000000e000e7213 */ /* 0x000fe20000000000 */
[----:B0-----:R-:W-:-:S02]  /*d1a0*/  IMAD.MOV.U32 R5, RZ, RZ, R7 ;  /* 0x000000ffff057224 */ /* 0x001fc400078e0007 */
[----:B------:R-:W-:Y:S01]  /*d1b0*/  VIADD R7, R6, 0x54 ;  /* 0x0000005406077836 */ /* 0x000fe20000000000 */
[----:B------:R-:W-:Y:S01]  /*d1c0*/  ISETP.GT.U32.AND P2, PT, R0, R11, PT ;  /* 0x0000000b0000720c */ /* 0x000fe20003f44070 */
[----:B------:R-:W-:Y:S01]  /*d1d0*/  @!P4 IMAD.MOV R5, RZ, RZ, -R5 ;  /* 0x000000ffff05c224 */ /* 0x000fe200078e0a05 */
[----:B------:R-:W-:Y:S01]  /*d1e0*/  ISETP.GE.AND P4, PT, R10, RZ, PT ;  /* 0x000000ff0a00720c */ /* 0x000fe20003f86270 */
[----:B------:R-:W-:Y:S01]  /*d1f0*/  IMAD.HI.U32 R10, R12, R8, RZ ;  /* 0x000000080c0a7227 */ /* 0x000fe200078e00ff */
[----:B-1----:R-:W-:Y:S02]  /*d200*/  IABS R9, R7 ;  /* 0x0000000700097213 */ /* 0x002fe40000000000 */
[----:B------:R0:W-:Y:S01]  /*d210*/  STL [R1+0xf4], R5 ;  /* 0x0000f40501007387 */ /* 0x0001e20000100800 */
[----:B------:R-:W-:Y:S02]  /*d220*/  IMAD.MOV R10, RZ, RZ, -R10 ;  /* 0x000000ffff0a7224 */ /* 0x000fe400078e0a0a */
[----:B------:R-:W-:-:S02]  /*d230*/  @!P1 IMAD.IADD R13, R13, 0x1, -R0 ;  /* 0x000000010d0d9824 */ /* 0x000fc400078e0a00 */
[----:B------:R-:W-:Y:S02]  /*d240*/  VIADD R21, R6, 0x48 ;  /* 0x0000004806157836 */ /* 0x000fe40000000000 */
[----:B------:R-:W-:Y:S02]  /*d250*/  @!P2 IMAD.IADD R11, R11, 0x1, -R0 ;  /* 0x000000010b0ba824 */ /* 0x000fe400078e0a00 */
[----:B0-----:R-:W-:Y:S02]  /*d260*/  IMAD.MOV.U32 R5, RZ, RZ, R15 ;  /* 0x000000ffff057224 */ /* 0x001fe400078e000f */
[----:B------:R-:W-:-:S04]  /*d270*/  IMAD.HI.U32 R15, R12, R14, RZ ;  /* 0x0000000e0c0f7227 */ /* 0x000fc800078e00ff */
[----:B------:R-:W-:Y:S01]  /*d280*/  @!P3 IMAD.MOV R5, RZ, RZ, -R5 ;  /* 0x000000ffff05b224 */ /* 0x000fe200078e0a05 */
[----:B------:R-:W-:Y:S01]  /*d290*/  ISETP.GE.AND P3, PT, R7, RZ, PT ;  /* 0x000000ff0700720c */ /* 0x000fe20003f66270 */
[----:B------:R-:W-:Y:S02]  /*d2a0*/  IMAD R7, R0, R10, R8 ;  /* 0x0000000a00077224 */ /* 0x000fe400078e0208 */
[----:B------:R-:W-:Y:S01]  /*d2b0*/  VIADD R10, R6, 0x52 ;  /* 0x00000052060a7836 */ /* 0x000fe20000000000 */
[----:B------:R0:W-:Y:S01]  /*d2c0*/  STL [R1+0xf8], R5 ;  /* 0x0000f80501007387 */ /* 0x0001e20000100800 */
[----:B------:R-:W-:Y:S01]  /*d2d0*/  IMAD.MOV R15, RZ, RZ, -R15 ;  /* 0x000000ffff0f7224 */ /* 0x000fe200078e0a0f */
[----:B------:R-:W-:Y:S01]  /*d2e0*/  ISETP.GT.U32.AND P2, PT, R0, R7, PT ;  /* 0x000000070000720c */ /* 0x000fe20003f44070 */
[----:B------:R-:W-:Y:S01]  /*d2f0*/  IMAD.HI.U32 R8, R12, R9, RZ ;  /* 0x000000090c087227 */ /* 0x000fe200078e00ff */
[----:B------:R-:W-:Y:S02]  /*d300*/  IABS R20, R10 ;  /* 0x0000000a00147213 */ /* 0x000fe40000000000 */
[----:B------:R-:W-:Y:S01]  /*d310*/  ISETP.GE.AND P1, PT, R10, RZ, PT ;  /* 0x000000ff0a00720c */ /* 0x000fe20003f26270 */
[----:B------:R-:W-:Y:S01]  /*d320*/  IMAD R10, R0, R15, R14 ;  /* 0x0000000f000a7224 */ /* 0x000fe200078e020e */
[----:B------:R-:W-:Y:S01]  /*d330*/  IABS R14, R21 ;  /* 0x00000015000e7213 */ /* 0x000fe20000000000 */
[----:B------:R-:W-:-:S02]  /*d340*/  IMAD.MOV.U32 R16, RZ, RZ, R11 ;  /* 0x000000ffff107224 */ /* 0x000fc400078e000b */
[----:B0-----:R-:W-:Y:S02]  /*d350*/  IMAD.MOV.U32 R5, RZ, RZ, R13 ;  /* 0x000000ffff057224 */ /* 0x001fe400078e000d */
[----:B------:R-:W-:Y:S02]  /*d360*/  IMAD.MOV R8, RZ, RZ, -R8 ;  /* 0x000000ffff087224 */ /* 0x000fe400078e0a08 */
[----:B------:R-:W-:Y:S01]  /*d370*/  @!P6 IMAD.MOV R5, RZ, RZ, -R5 ;  /* 0x000000ffff05e224 */ /* 0x000fe200078e0a05 */
[C---:B------:R-:W-:Y:S01]  /*d380*/  ISETP.GT.U32.AND P6, PT, R0.reuse, R10, PT ;  /* 0x0000000a0000720c */ /* 0x040fe20003fc4070 */
[----:B------:R-:W-:Y:S02]  /*d390*/  @!P2 IMAD.IADD R7, R7, 0x1, -R0 ;  /* 0x000000010707a824 */ /* 0x000fe400078e0a00 */
[----:B------:R-:W-:Y:S01]  /*d3a0*/  @!P0 IMAD.MOV R16, RZ, RZ, -R16 ;  /* 0x000000ffff108224 */ /* 0x000fe200078e0a10 */
[----:B------:R-:W-:Y:S01]  /*d3b0*/  ISETP.GE.AND P0, PT, R19, RZ, PT ;  /* 0x000000ff1300720c */ /* 0x000fe20003f06270 */
[C---:B------:R-:W-:Y:S01]  /*d3c0*/  IMAD R9, R0.reuse, R8, R9 ;  /* 0x0000000800097224 */ /* 0x040fe200078e0209 */
[----:B------:R-:W-:Y:S01]  /*d3d0*/  ISETP.GT.U32.AND P2, PT, R0, R7, PT ;  /* 0x000000070000720c */ /* 0x000fe20003f44070 */
[----:B------:R-:W-:Y:S01]  /*d3e0*/  IMAD.HI.U32 R11, R12, R20, RZ ;  /* 0x000000140c0b7227 */ /* 0x000fe200078e00ff */
[----:B------:R-:W-:Y:S01]  /*d3f0*/  IABS R19, R19 ;  /* 0x0000001300137213 */ /* 0x000fe20000000000 */
[----:B------:R0:W-:Y:S02]  /*d400*/  STL [R1+0xec], R16 ;  /* 0x0000ec1001007387 */ /* 0x0001e40000100800 */
[----:B------:R-:W-:-:S02]  /*d410*/  VIADD R8, R6, 0x4e ;  /* 0x0000004e06087836 */ /* 0x000fc40000000000 */
[----:B------:R-:W-:Y:S01]  /*d420*/  @!P6 IMAD.IADD R10, R10, 0x1, -R0 ;  /* 0x000000010a0ae824 */ /* 0x000fe200078e0a00 */
[----:B------:R1:W-:Y:S01]  /*d430*/  STL [R1+0xf0], R5 ;  /* 0x0000f00501007387 */ /* 0x0003e20000100800 */
[----:B------:R-:W-:Y:S01]  /*d440*/  IMAD.MOV R11, RZ, RZ, -R11 ;  /* 0x000000ffff0b7224 */ /* 0x000fe200078e0a0b */
[----:B------:R-:W-:Y:S01]  /*d450*/  IABS R18, R8 ;  /* 0x0000000800127213 */ /* 0x000fe20000000000 */
[----:B------:R-:W-:Y:S01]  /*d460*/  IMAD.HI.U32 R13, R12, R19, RZ ;  /* 0x000000130c0d7227 */ /* 0x000fe200078e00ff */
[----:B------:R-:W-:-:S03]  /*d470*/  ISETP.GT.U32.AND P6, PT, R0, R10, PT ;  /* 0x0000000a0000720c */ /* 0x000fc60003fc4070 */
[----:B------:R-:W-:Y:S01]  /*d480*/  @!P2 IMAD.IADD R7, R7, 0x1, -R0 ;  /* 0x000000010707a824 */ /* 0x000fe200078e0a00 */
[C---:B------:R-:W-:Y:S01]  /*d490*/  ISETP.GT.U32.AND P2, PT, R0.reuse, R9, PT ;  /* 0x000000090000720c */ /* 0x040fe20003f44070 */
[----:B------:R-:W-:Y:S01]  /*d4a0*/  IMAD R20, R0, R11, R20 ;  /* 0x0000000b00147224 */ /* 0x000fe200078e0214 */
[----:B------:R-:W-:Y:S01]  /*d4b0*/  IABS R11, R22 ;  /* 0x00000016000b7213 */ /* 0x000fe20000000000 */
[----:B------:R-:W-:Y:S02]  /*d4c0*/  VIADD R15, R6, 0x4c ;  /* 0x0000004c060f7836 */ /* 0x000fe40000000000 */
[----:B------:R-:W-:Y:S02]  /*d4d0*/  IMAD.MOV R13, RZ, RZ, -R13 ;  /* 0x000000ffff0d7224 */ /* 0x000fe400078e0a0d */
[----:B------:R-:W-:Y:S01]  /*d4e0*/  IMAD.MOV.U32 R23, RZ, RZ, R7 ;  /* 0x000000ffff177224 */ /* 0x000fe200078e0007 */
[----:B------:R-:W-:Y:S01]  /*d4f0*/  IABS R17, R15 ;  /* 0x0000000f00117213 */ /* 0x000fe20000000000 */
[----:B------:R-:W-:-:S02]  /*d500*/  IMAD R19, R0, R13, R19 ;  /* 0x0000000d00137224 */ /* 0x000fc400078e0213 */
[----:B------:R-:W-:Y:S01]  /*d510*/  @!P6 IMAD.IADD R10, R10, 0x1, -R0 ;  /* 0x000000010a0ae824 */ /* 0x000fe200078e0a00 */
[----:B------:R-:W-:Y:S01]  /*d520*/  ISETP.GT.U32.AND P6, PT, R0, R20, PT ;  /* 0x000000140000720c */ /* 0x000fe20003fc4070 */
[----:B0-----:R-:W-:-:S04]  /*d530*/  IMAD.HI.U32 R16, R12, R18, RZ ;  /* 0x000000120c107227 */ /* 0x001fc800078e00ff */
[----:B------:R-:W-:Y:S02]  /*d540*/  @!P2 IMAD.IADD R9, R9, 0x1, -R0 ;  /* 0x000000010909a824 */ /* 0x000fe400078e0a00 */
[----:B------:R-:W-:Y:S01]  /*d550*/  @!P4 IMAD.MOV R23, RZ, RZ, -R23 ;  /* 0x000000ffff17c224 */ /* 0x000fe200078e0a17 */
[C---:B------:R-:W-:Y:S01]  /*d560*/  ISETP.GT.U32.AND P4, PT, R0.reuse, R19, PT ;  /* 0x000000130000720c */ /* 0x040fe20003f84070 */
[----:B------:R-:W-:Y:S01]  /*d570*/  IMAD.MOV R16, RZ, RZ, -R16 ;  /* 0x000000ffff107224 */ /* 0x000fe200078e0a10 */
[----:B------:R-:W-:Y:S01]  /*d580*/  ISETP.GT.U32.AND P2, PT, R0, R9, PT ;  /* 0x000000090000720c */ /* 0x000fe20003f44070 */
[----:B------:R-:W-:Y:S01]  /*d590*/  IMAD.HI.U32 R13, R12, R17, RZ ;  /* 0x000000110c0d7227 */ /* 0x000fe200078e00ff */
[----:B------:R-:W-:Y:S03]  /*d5a0*/  STL [R1+0xd4], R23 ;  /* 0x0000d41701007387 */ /* 0x000fe60000100800 */
[----:B------:R-:W-:-:S02]  /*d5b0*/  IMAD R18, R0, R16, R18 ;  /* 0x0000001000127224 */ /* 0x000fc400078e0212 */
[----:B------:R-:W-:Y:S02]  /*d5c0*/  IMAD.MOV R16, RZ, RZ, -R13 ;  /* 0x000000ffff107224 */ /* 0x000fe400078e0a0d */
[----:B-1----:R-:W-:Y:S02]  /*d5d0*/  IMAD.MOV.U32 R5, RZ, RZ, R10 ;  /* 0x000000ffff057224 */ /* 0x002fe400078e000a */
[----:B------:R-:W-:Y:S02]  /*d5e0*/  IMAD R17, R0, R16, R17 ;  /* 0x0000001000117224 */ /* 0x000fe400078e0211 */
[--C-:B------:R-:W-:Y:S02]  /*d5f0*/  @!P6 IMAD.IADD R20, R20, 0x1, -R0.reuse ;  /* 0x000000011414e824 */ /* 0x100fe400078e0a00 */
[----:B------:R-:W-:Y:S01]  /*d600*/  @!P5 IMAD.MOV R5, RZ, RZ, -R5 ;  /* 0x000000ffff05d224 */ /* 0x000fe200078e0a05 */
[C---:B------:R-:W-:Y:S01]  /*d610*/  ISETP.GT.U32.AND P5, PT, R0.reuse, R18, PT ;  /* 0x000000120000720c */ /* 0x040fe20003fa4070 */
[----:B------:R-:W-:Y:S01]  /*d620*/  @!P4 IMAD.IADD R19, R19, 0x1, -R0 ;  /* 0x000000011313c824 */ /* 0x000fe200078e0a00 */
[----:B------:R-:W-:Y:S01]  /*d630*/  ISETP.GT.U32.AND P6, PT, R0, R17, PT ;  /* 0x000000110000720c */ /* 0x000fe20003fc4070 */
[----:B------:R-:W-:Y:S01]  /*d640*/  IMAD.HI.U32 R13, R12, R11, RZ ;  /* 0x0000000b0c0d7227 */ /* 0x000fe200078e00ff */
[----:B------:R-:W-:Y:S01]  /*d650*/  ISETP.GT.U32.AND P4, PT, R0, R20, PT ;  /* 0x000000140000720c */ /* 0x000fe20003f84070 */
[----:B------:R0:W-:Y:S02]  /*d660*/  STL [R1+0xd0], R5 ;  /* 0x0000d00501007387 */ /* 0x0001e40000100800 */
[----:B------:R-:W-:-:S04]  /*d670*/  IMAD.HI.U32 R7, R12, R14, RZ ;  /* 0x0000000e0c077227 */ /* 0x000fc800078e00ff */
[----:B------:R-:W-:Y:S01]  /*d680*/  @!P2 IMAD.IADD R9, R9, 0x1, -R0 ;  /* 0x000000010909a824 */ /* 0x000fe200078e0a00 */
[----:B------:R-:W-:Y:S01]  /*d690*/  ISETP.GE.AND P2, PT, R8, RZ, PT ;  /* 0x000000ff0800720c */ /* 0x000fe20003f46270 */
[----:B------:R-:W-:Y:S02]  /*d6a0*/  IMAD.MOV R13, RZ, RZ, -R13 ;  /* 0x000000ffff0d7224 */ /* 0x000fe400078e0a0d */
[----:B------:R-:W-:Y:S02]  /*d6b0*/  IMAD.MOV R10, RZ, RZ, -R7 ;  /* 0x000000ffff0a7224 */ /* 0x000fe400078e0a07 */
[----:B------:R-:W-:Y:S02]  /*d6c0*/  VIADD R8, R6, 0x46 ;  /* 0x0000004606087836 */ /* 0x000fe40000000000 */
[C---:B------:R-:W-:Y:S02]  /*d6d0*/  IMAD R7, R0.reuse, R13, R11 ;  /* 0x0000000d00077224 */ /* 0x040fe400078e020b */
[----:B------:R-:W-:Y:S01]  /*d6e0*/  IMAD R14, R0, R10, R14 ;  /* 0x0000000a000e7224 */ /* 0x000fe200078e020e */
[----:B------:R-:W-:Y:S01]  /*d6f0*/  IABS R10, R8 ;  /* 0x00000008000a7213 */ /* 0x000fe20000000000 */
[----:B------:R-:W-:Y:S01]  /*d700*/  @!P5 IMAD.IADD R18, R18, 0x1, -R0 ;  /* 0x000000011212d824 */ /* 0x000fe200078e0a00 */
[----:B------:R-:W-:Y:S01]  /*d710*/  ISETP.GT.U32.AND P5, PT, R0, R19, PT ;  /* 0x000000130000720c */ /* 0x000fe20003fa4070 */
[----:B0-----:R-:W-:-:S02]  /*d720*/  IMAD.MOV.U32 R5, RZ, RZ, R9 ;  /* 0x000000ffff057224 */ /* 0x001fc400078e0009 */
[--C-:B------:R-:W-:Y:S02]  /*d730*/  @!P6 IMAD.IADD R17, R17, 0x1, -R0.reuse ;  /* 0x000000011111e824 */ /* 0x100fe400078e0a00 */
[----:B------:R-:W-:Y:S01]  /*d740*/  @!P4 IMAD.IADD R20, R20, 0x1, -R0 ;  /* 0x000000011414c824 */ /* 0x000fe200078e0a00 */
[C---:B------:R-:W-:Y:S01]  /*d750*/  ISETP.GT.U32.AND P4, PT, R0.reuse, R7, PT ;  /* 0x000000070000720c */ /* 0x040fe20003f84070 */
[----:B------:R-:W-:Y:S01]  /*d760*/  IMAD.MOV.U32 R9, RZ, RZ, R10 ;  /* 0x000000ffff097224 */ /* 0x000fe200078e000a */
[C---:B------:R-:W-:Y:S01]  /*d770*/  ISETP.GT.U32.AND P6, PT, R0.reuse, R17, PT ;  /* 0x000000110000720c */ /* 0x040fe20003fc4070 */
[----:B------:R-:W-:Y:S01]  /*d780*/  @!P3 IMAD.MOV R5, RZ, RZ, -R5 ;  /* 0x000000ffff05b224 */ /* 0x000fe200078e0a05 */
[----:B------:R-:W-:Y:S01]  /*d790*/  ISETP.GT.U32.AND P3, PT, R0, R18, PT ;  /* 0x000000120000720c */ /* 0x000fe20003f64070 */
[----:B------:R-:W-:-:S03]  /*d7a0*/  IMAD.HI.U32 R23, R12, R9, RZ ;  /* 0x000000090c177227 */ /* 0x000fc600078e00ff */
[----:B------:R0:W-:Y:S01]  /*d7b0*/  STL [R1+0xc8], R5 ;  /* 0x0000c80501007387 */ /* 0x0001e20000100800 */
[C---:B------:R-:W-:Y:S02]  /*d7c0*/  VIADD R11, R6.reuse, 0x44 ;  /* 0x00000044060b7836 */ /* 0x040fe40000000000 */
[----:B------:R-:W-:Y:S02]  /*d7d0*/  VIADD R16, R6, 0x42 ;  /* 0x0000004206107836 */ /* 0x000fe40000000000 */
[----:B------:R-:W-:Y:S01]  /*d7e0*/  IMAD.MOV R23, RZ, RZ, -R23 ;  /* 0x000000ffff177224 */ /* 0x000fe200078e0a17 */
[----:B------:R-:W-:Y:S01]  /*d7f0*/  IABS R10, R11 ;  /* 0x0000000b000a7213 */ /* 0x000fe20000000000 */
[--C-:B------:R-:W-:Y:S01]  /*d800*/  @!P5 IMAD.IADD R19, R19, 0x1, -R0.reuse ;  /* 0x000000011313d824 */ /* 0x100fe200078e0a00 */
[C---:B------:R-:W-:Y:S01]  /*d810*/  ISETP.GT.U32.AND P5, PT, R0.reuse, R14, PT ;  /* 0x0000000e0000720c */ /* 0x040fe20003fa4070 */
[----:B------:R-:W-:Y:S01]  /*d820*/  IMAD R9, R0, R23, R9 ;  /* 0x0000001700097224 */ /* 0x000fe200078e0209 */
[----:B------:R-:W-:Y:S01]  /*d830*/  IABS R13, R16 ;  /* 0x00000010000d7213 */ /* 0x000fe20000000000 */
[----:B------:R-:W-:Y:S01]  /*d840*/  @!P4 IMAD.IADD R7, R7, 0x1, -R0 ;  /* 0x000000010707c824 */ /* 0x000fe200078e0a00 */
[----:B------:R-:W-:Y:S01]  /*d850*/  ISETP.GE.AND P4, PT, R22, RZ, PT ;  /* 0x000000ff1600720c */ /* 0x000fe20003f86270 */
[----:B------:R-:W-:-:S02]  /*d860*/  IMAD.MOV.U32 R24, RZ, RZ, R20 ;  /* 0x000000ffff187224 */ /* 0x000fc400078e0014 */
[----:B------:R-:W-:Y:S01]  /*d870*/  @!P3 IMAD.IADD R18, R18, 0x1, -R0 ;  /* 0x000000011212b824 */ /* 0x000fe200078e0a00 */
[----:B------:R-:W-:Y:S01]  /*d880*/  ISETP.GE.AND P3, PT, R15, RZ, PT ;  /* 0x000000ff0f00720c */ /* 0x000fe20003f66270 */
[----:B------:R-:W-:-:S04]  /*d890*/  IMAD.HI.U32 R23, R12, R10, RZ ;  /* 0x0000000a0c177227 */ /* 0x000fc800078e00ff */
[----:B------:R-:W-:Y:S01]  /*d8a0*/  @!P6 IMAD.IADD R17, R17, 0x1, -R0 ;  /* 0x000000011111e824 */ /* 0x000fe200078e0a00 */
[C---:B------:R-:W-:Y:S01]  /*d8b0*/  ISETP.GT.U32.AND P6, PT, R0.reuse, R9, PT ;  /* 0x000000090000720c */ /* 0x040fe20003fc4070 */
[----:B------:R-:W-:Y:S01]  /*d8c0*/  @!P1 IMAD.MOV R24, RZ, RZ, -R24 ;  /* 0x000000ffff189224 */ /* 0x000fe200078e0a18 */
[----:B------:R-:W-:Y:S01]  /*d8d0*/  ISETP.GT.U32.AND P1, PT, R0, R7, PT ;  /* 0x000000070000720c */ /* 0x000fe20003f24070 */
[----:B------:R-:W-:-:S03]  /*d8e0*/  IMAD.HI.U32 R15, R12, R13, RZ ;  /* 0x0000000d0c0f7227 */ /* 0x000fc600078e00ff */
[----:B------:R-:W-:Y:S01]  /*d8f0*/  STL [R1+0x84], R24 ;  /* 0x0000841801007387 */ /* 0x000fe20000100800 */
[----:B------:R-:W-:Y:S02]  /*d900*/  IMAD.MOV R23, RZ, RZ, -R23 ;  /* 0x000000ffff177224 */ /* 0x000fe400078e0a17 */
[----:B------:R-:W-:Y:S02]  /*d910*/  IMAD.MOV R22, RZ, RZ, -R15 ;  /* 0x000000ffff167224 */ /* 0x000fe400078e0a0f */
[----:B0-----:R-:W-:Y:S02]  /*d920*/  IMAD.MOV.U32 R5, RZ, RZ, R19 ;  /* 0x000000ffff057224 */ /* 0x001fe400078e0013 */
[----:B------:R-:W-:Y:S02]  /*d930*/  IMAD R10, R0, R23, R10 ;  /* 0x00000017000a7224 */ /* 0x000fe400078e020a */
[----:B------:R-:W-:Y:S02]  /*d940*/  IMAD.MOV.U32 R19, RZ, RZ, R18 ;  /* 0x000000ffff137224 */ /* 0x000fe400078e0012 */
[----:B------:R-:W-:Y:S01]  /*d950*/  @!P5 IMAD.IADD R14, R14, 0x1, -R0 ;  /* 0x000000010e0ed824 */ /* 0x000fe200078e0a00 */
[----:B------:R-:W-:Y:S01]  /*d960*/  ISETP.GE.AND P5, PT, R21, RZ, PT ;  /* 0x000000ff1500720c */ /* 0x000fe20003fa6270 */
[----:B------:R-:W-:-:S02]  /*d970*/  IMAD R13, R0, R22, R13 ;  /* 0x00000016000d7224 */ /* 0x000fc400078e020d */
[----:B------:R-:W-:Y:S01]  /*d980*/  @!P0 IMAD.MOV R5, RZ, RZ, -R5 ;  /* 0x000000ffff058224 */ /* 0x000fe200078e0a05 */
[C---:B------:R-:W-:Y:S01]  /*d990*/  ISETP.GT.U32.AND P0, PT, R0.reuse, R14, PT ;  /* 0x0000000e0000720c */ /* 0x040fe20003f04070 */
[----:B------:R-:W-:Y:S01]  /*d9a0*/  @!P2 IMAD.MOV R19, RZ, RZ, -R19 ;  /* 0x000000ffff13a224 */ /* 0x000fe200078e0a13 */
[----:B------:R-:W-:Y:S01]  /*d9b0*/  ISETP.GT.U32.AND P2, PT, R0, R10, PT ;  /* 0x0000000a0000720c */ /* 0x000fe20003f44070 */
[----:B------:R-:W-:Y:S01]  /*d9c0*/  VIADD R15, R6, 0x40 ;  /* 0x00000040060f7836 */ /* 0x000fe20000000000 */
[----:B------:R0:W-:Y:S01]  /*d9d0*/  STL [R1+0x80], R5 ;  /* 0x0000800501007387 */ /* 0x0001e20000100800 */
[--C-:B------:R-:W-:Y:S02]  /*d9e0*/  @!P6 IMAD.IADD R9, R9, 0x1, -R0.reuse ;  /* 0x000000010909e824 */ /* 0x100fe400078e0a00 */
[--C-:B------:R-:W-:Y:S01]  /*d9f0*/  @!P1 IMAD.IADD R7, R7, 0x1, -R0.reuse ;  /* 0x0000000107079824 */ /* 0x100fe200078e0a00 */
[----:B------:R-:W-:Y:S01]  /*da00*/  ISETP.GT.U32.AND P1, PT, R0, R13, PT ;  /* 0x0000000d0000720c */ /* 0x000fe20003f24070 */
[----:B------:R-:W-:Y:S01]  /*da10*/  STL [R1+0x7c], R19 ;  /* 0x00007c1301007387 */ /* 0x000fe20000100800 */
[----:B------:R-:W-:Y:S01]  /*da20*/  IABS R20, R15 ;  /* 0x0000000f00147213 */ /* 0x000fe20000000000 */
[----:B------:R-:W-:Y:S01]  /*da30*/  VIADD R21, R6, 0x30 ;  /* 0x0000003006157836 */ /* 0x000fe20000000000 */
[----:B------:R-:W-:Y:S01]  /*da40*/  ISETP.GT.U32.AND P6, PT, R0, R9, PT ;  /* 0x000000090000720c */ /* 0x000fe20003fc4070 */
[----:B------:R-:W-:Y:S01]  /*da50*/  @!P0 IMAD.IADD R14, R14, 0x1, -R0 ;  /* 0x000000010e0e8824 */ /* 0x000fe200078e0a00 */
[----:B------:R-:W-:Y:S01]  /*da60*/  ISETP.GE.AND P0, PT, R11, RZ, PT ;  /* 0x000000ff0b00720c */ /* 0x000fe20003f06270 */
[----:B0-----:R-:W-:Y:S01]  /*da70*/  IMAD.MOV.U32 R5, RZ, RZ, R17 ;  /* 0x000000ffff057224 */ /* 0x001fe200078e0011 */
[----:B------:R-:W-:Y:S01]  /*da80*/  IABS R21, R21 ;  /* 0x0000001500157213 */ /* 0x000fe20000000000 */
[----:B------:R-:W-:-:S02]  /*da90*/  IMAD.MOV.U32 R18, RZ, RZ, R20 ;  /* 0x000000ffff127224 */ /* 0x000fc400078e0014 */
[----:B------:R-:W-:Y:S01]  /*daa0*/  @!P3 IMAD.MOV R5, RZ, RZ, -R5 ;  /* 0x000000ffff05b224 */ /* 0x000fe200078e0a05 */
[----:B------:R-:W-:Y:S01]  /*dab0*/  ISETP.GE.AND P3, PT, R8, RZ, PT ;  /* 0x000000ff0800720c */ /* 0x000fe20003f66270 */
[----:B------:R-:W-:Y:S02]  /*dac0*/  VIADD R8, R6, 0x3e ;  /* 0x0000003e06087836 */ /* 0x000fe40000000000 */
[--C-:B------:R-:W-:Y:S01]  /*dad0*/  @!P2 IMAD.IADD R10, R10, 0x1, -R0.reuse ;  /* 0x000000010a0aa824 */ /* 0x100fe200078e0a00 */
[----:B------:R0:W-:Y:S01]  /*dae0*/  STL [R1+0x74], R5 ;  /* 0x0000740501007387 */ /* 0x0001e20000100800 */
[----:B------:R-:W-:Y:S01]  /*daf0*/  IMAD.HI.U32 R17, R12, R18, RZ ;  /* 0x000000120c117227 */ /* 0x000fe200078e00ff */
[----:B------:R-:W-:Y:S02]  /*db00*/  IABS R11, R8 ;  /* 0x00000008000b7213 */ /* 0x000fe40000000000 */
[----:B------:R-:W-:Y:S01]  /*db10*/  ISETP.GE.AND P2, PT, R15, RZ, PT ;  /* 0x000000ff0f00720c */ /* 0x000fe20003f46270 */
[----:B------:R-:W-:-:S02]  /*db20*/  @!P1 IMAD.IADD R13, R13, 0x1, -R0 ;  /* 0x000000010d0d9824 */ /* 0x000fc400078e0a00 */
[----:B------:R-:W-:Y:S02]  /*db30*/  IMAD.MOV R17, RZ, RZ, -R17 ;  /* 0x000000ffff117224 */ /* 0x000fe400078e0a11 */
[----:B------:R-:W-:Y:S01]  /*db40*/  @!P6 IMAD.IADD R9, R9, 0x1, -R0 ;  /* 0x000000010909e824 */ /* 0x000fe200078e0a00 */
[----:B------:R-:W-:Y:S01]  /*db50*/  ISETP.GE.AND P6, PT, R16, RZ, PT ;  /* 0x000000ff1000720c */ /* 0x000fe20003fc6270 */
[----:B0-----:R-:W-:Y:S01]  /*db60*/  IMAD.MOV.U32 R5, RZ, RZ, R7 ;  /* 0x000000ffff057224 */ /* 0x001fe200078e0007 */
[----:B------:R-:W-:Y:S01]  /*db70*/  ISETP.GT.U32.AND P1, PT, R0, R13, PT ;  /* 0x0000000d0000720c */ /* 0x000fe20003f24070 */
[----:B------:R-:W-:Y:S02]  /*db80*/  VIADD R7, R6, 0x3c ;  /* 0x0000003c06077836 */ /* 0x000fe40000000000 */
[----:B------:R-:W-:Y:S01]  /*db90*/  @!P4 IMAD.MOV R5, RZ, RZ, -R5 ;  /* 0x000000ffff05c224 */ /* 0x000fe200078e0a05 */
[----:B------:R-:W-:Y:S01]  /*dba0*/  ISETP.GT.U32.AND P4, PT, R0, R10, PT ;  /* 0x0000000a0000720c */ /* 0x000fe20003f84070 */
[----:B------:R-:W-:Y:S01]  /*dbb0*/  IMAD.HI.U32 R16, R12, R11, RZ ;  /* 0x0000000b0c107227 */ /* 0x000fe200078e00ff */
[----:B------:R-:W-:-:S02]  /*dbc0*/  IABS R15, R7 ;  /* 0x00000007000f7213 */ /* 0x000fc40000000000 */
[----:B------:R0:W-:Y:S01]  /*dbd0*/  STL [R1+0x6c], R5 ;  /* 0x00006c0501007387 */ /* 0x0001e20000100800 */
[----:B------:R-:W-:Y:S02]  /*dbe0*/  IMAD R18, R0, R17, R18 ;  /* 0x0000001100127224 */ /* 0x000fe400078e0212 */
[----:B------:R-:W-:Y:S02]  /*dbf0*/  IMAD.MOV.U32 R17, RZ, RZ, R14 ;  /* 0x000000ffff117224 */ /* 0x000fe400078e000e */
[----:B------:R-:W-:Y:S02]  /*dc00*/  IMAD.MOV R14, RZ, RZ, -R16 ;  /* 0x000000ffff0e7224 */ /* 0x000fe400078e0a10 */
[----:B------:R-:W-:Y:S01]  /*dc10*/  @!P5 IMAD.MOV R17, RZ, RZ, -R17 ;  /* 0x000000ffff11d224 */ /* 0x000fe200078e0a11 */
[----:B------:R-:W-:Y:S01]  /*dc20*/  ISETP.GE.AND P5, PT, R8, RZ, PT ;  /* 0x000000ff0800720c */ /* 0x000fe20003fa6270 */
[----:B------:R-:W-:Y:S02]  /*dc30*/  IMAD R11, R0, R14, R11 ;  /* 0x0000000e000b7224 */ /* 0x000fe400078e020b */
[----:B0-----:R-:W-:Y:S01]  /*dc40*/  IMAD.MOV.U32 R5, RZ, RZ, R9 ;  /* 0x000000ffff057224 */ /* 0x001fe200078e0009 */
[----:B------:R-:W-:Y:S01]  /*dc50*/  STL [R1+0xa4], R17 ;  /* 0x0000a41101007387 */ /* 0x000fe20000100800 */
[----:B------:R-:W-:-:S04]  /*dc60*/  IMAD.HI.U32 R8, R12, R15, RZ ;  /* 0x0000000f0c087227 */ /* 0x000fc800078e00ff */
[----:B------:R-:W-:Y:S01]  /*dc70*/  @!P3 IMAD.MOV R5, RZ, RZ, -R5 ;  /* 0x000000ffff05b224 */ /* 0x000fe200078e0a05 */
[----:B------:R-:W-:Y:S01]  /*dc80*/  ISETP.GT.U32.AND P3, PT, R0, R18, PT ;  /* 0x000000120000720c */ /* 0x000fe20003f64070 */
[----:B------:R-:W-:Y:S01]  /*dc90*/  @!P4 IMAD.IADD R10, R10, 0x1, -R0 ;  /* 0x000000010a0ac824 */ /* 0x000fe200078e0a00 */
[----:B------:R-:W-:Y:S01]  /*dca0*/  ISETP.GE.AND P4, PT, R7, RZ, PT ;  /* 0x000000ff0700720c */ /* 0x000fe20003f86270 */
[----:B------:R-:W-:Y:S01]  /*dcb0*/  IMAD.MOV R7, RZ, RZ, -R8 ;  /* 0x000000ffff077224 */ /* 0x000fe200078e0a08 */
[----:B------:R0:W-:Y:S01]  /*dcc0*/  STL [R1+0xbc], R5 ;  /* 0x0000bc0501007387 */ /* 0x0001e20000100800 */
[----:B------:R-:W-:Y:S01]  /*dcd0*/  @!P1 IMAD.IADD R13, R13, 0x1, -R0 ;  /* 0x000000010d0d9824 */ /* 0x000fe200078e0a00 */
[C---:B------:R-:W-:Y:S01]  /*dce0*/  ISETP.GT.U32.AND P1, PT, R0.reuse, R11, PT ;  /* 0x0000000b0000720c */ /* 0x040fe20003f24070 */
[----:B------:R-:W-:Y:S01]  /*dcf0*/  IMAD R15, R0, R7, R15 ;  /* 0x00000007000f7224 */ /* 0x000fe200078e020f */
[----:B------:R-:W-:Y:S01]  /*dd00*/  IABS R8, R4 ;  /* 0x0000000400087213 */ /* 0x000fe20000000000 */
[----:B------:R-:W-:-:S02]  /*dd10*/  VIADD R14, R6, 0x3a ;  /* 0x0000003a060e7836 */ /* 0x000fc40000000000 */
[----:B------:R-:W-:Y:S02]  /*dd20*/  VIADD R9, R6, 0x38 ;  /* 0x0000003806097836 */ /* 0x000fe40000000000 */
[----:B------:R-:W-:Y:S01]  /*dd30*/  @!P3 IMAD.IADD R18, R18, 0x1, -R0 ;  /* 0x000000011212b824 */ /* 0x000fe200078e0a00 */
[C---:B------:R-:W-:Y:S01]  /*dd40*/  ISETP.GT.U32.AND P3, PT, R0.reuse, R15, PT ;  /* 0x0000000f0000720c */ /* 0x040fe20003f64070 */
[----:B0-----:R-:W-:Y:S01]  /*dd50*/  IMAD.MOV.U32 R5, RZ, RZ, R10 ;  /* 0x000000ffff057224 */ /* 0x001fe200078e000a */
[----:B------:R-:W-:Y:S01]  /*dd60*/  IABS R7, R14 ;  /* 0x0000000e00077213 */ /* 0x000fe20000000000 */
[----:B------:R-:W0:Y:S01]  /*dd70*/  I2F.RP R10, R8 ;  /* 0x00000008000a7306 */ /* 0x000e220000209400 */
[----:B------:R-:W-:Y:S01]  /*dd80*/  IABS R16, R9 ;  /* 0x0000000900107213 */ /* 0x000fe20000000000 */
[----:B------:R-:W-:Y:S01]  /*dd90*/  @!P1 IMAD.IADD R11, R11, 0x1, -R0 ;  /* 0x000000010b0b9824 */ /* 0x000fe200078e0a00 */
[----:B------:R-:W-:Y:S01]  /*dda0*/  ISETP.GT.U32.AND P1, PT, R0, R18, PT ;  /* 0x000000120000720c */ /* 0x000fe20003f24070 */
[----:B------:R-:W-:-:S02]  /*ddb0*/  @!P0 IMAD.MOV R5, RZ, RZ, -R5 ;  /* 0x000000ffff058224 */ /* 0x000fc400078e0a05 */
[----:B------:R-:W-:Y:S01]  /*ddc0*/  IMAD.HI.U32 R17, R12, R7, RZ ;  /* 0x000000070c117227 */ /* 0x000fe200078e00ff */
[----:B------:R-:W-:Y:S02]  /*ddd0*/  ISETP.GT.U32.AND P0, PT, R0, R11, PT ;  /* 0x0000000b0000720c */ /* 0x000fe40003f04070 */
[----:B------:R1:W-:Y:S01]  /*dde0*/  STL [R1+0xb4], R5 ;  /* 0x0000b40501007387 */ /* 0x0003e20000100800 */
[----:B------:R-:W-:Y:S01]  /*ddf0*/  @!P3 IMAD.IADD R15, R15, 0x1, -R0 ;  /* 0x000000010f0fb824 */ /* 0x000fe200078e0a00 */
[----:B------:R-:W-:Y:S01]  /*de00*/  ISETP.GE.AND P3, PT, R14, RZ, PT ;  /* 0x000000ff0e00720c */ /* 0x000fe20003f66270 */
[----:B------:R-:W-:Y:S02]  /*de10*/  IMAD.MOV R17, RZ, RZ, -R17 ;  /* 0x000000ffff117224 */ /* 0x000fe400078e0a11 */
[----:B------:R-:W-:Y:S01]  /*de20*/  VIADD R14, R6, 0x34 ;  /* 0x00000034060e7836 */ /* 0x000fe20000000000 */
[----:B0-----:R-:W0:Y:S01]  /*de30*/  MUFU.RCP R10, R10 ;  /* 0x0000000a000a7308 */ /* 0x001e220000001000 */
[----:B------:R-:W-:-:S02]  /*de40*/  IMAD R7, R0, R17, R7 ;  /* 0x0000001100077224 */ /* 0x000fc400078e0207 */
[----:B------:R-:W-:Y:S01]  /*de50*/  @!P1 IMAD.IADD R18, R18, 0x1, -R0 ;  /* 0x0000000112129824 */ /* 0x000fe200078e0a00 */
[----:B------:R-:W-:Y:S01]  /*de60*/  ISETP.GE.AND P1, PT, R9, RZ, PT ;  /* 0x000000ff0900720c */ /* 0x000fe20003f26270 */
[----:B-1----:R-:W-:Y:S01]  /*de70*/  IMAD.MOV.U32 R5, RZ, RZ, R13 ;  /* 0x000000ffff057224 */ /* 0x002fe200078e000d */
[----:B------:R-:W-:Y:S01]  /*de80*/  IABS R17, R14 ;  /* 0x0000000e00117213 */ /* 0x000fe20000000000 */
[----:B------:R-:W-:-:S04]  /*de90*/  IMAD.HI.U32 R13, R12, R16, RZ ;  /* 0x000000100c0d7227 */ /* 0x000fc800078e00ff */
[----:B------:R-:W-:Y:S01]  /*dea0*/  @!P6 IMAD.MOV R5, RZ, RZ, -R5 ;  /* 0x000000ffff05e224 */ /* 0x000fe200078e0a05 */
[C---:B------:R-:W-:Y:S01]  /*deb0*/  ISETP.GT.U32.AND P6, PT, R0.reuse, R15, PT ;  /* 0x0000000f0000720c */ /* 0x040fe20003fc4070 */
[----:B------:R-:W-:Y:S02]  /*dec0*/  IMAD.MOV R13, RZ, RZ, -R13 ;  /* 0x000000ffff0d7224 */ /* 0x000fe400078e0a0d */
[----:B------:R-:W-:Y:S01]  /*ded0*/  @!P0 IMAD.IADD R11, R11, 0x1, -R0 ;  /* 0x000000010b0b8824 */ /* 0x000fe200078e0a00 */
[C---:B------:R-:W-:Y:S01]  /*dee0*/  ISETP.GT.U32.AND P0, PT, R0.reuse, R7, PT ;  /* 0x000000070000720c */ /* 0x040fe20003f04070 */
[----:B------:R-:W-:Y:S01]  /*def0*/  IMAD R16, R0, R13, R16 ;  /* 0x0000000d00107224 */ /* 0x000fe200078e0210 */
[----:B------:R1:W-:Y:S01]  /*df00*/  STL [R1+0xac], R5 ;  /* 0x0000ac0501007387 */ /* 0x0003e20000100800 */
[----:B------:R-:W-:Y:S02]  /*df10*/  VIADD R9, R6, 0x36 ;  /* 0x0000003606097836 */ /* 0x000fe40000000000 */
[----:B0-----:R-:W-:-:S02]  /*df20*/  VIADD R10, R10, 0xffffffe ;  /* 0x0ffffffe0a0a7836 */ /* 0x001fc40000000000 */
[----:B------:R-:W-:Y:S01]  /*df30*/  VIADD R22, R6, 0x2e ;  /* 0x0000002e06167836 */ /* 0x000fe20000000000 */
[----:B------:R-:W-:Y:S01]  /*df40*/  IABS R19, R9 ;  /* 0x0000000900137213 */ /* 0x000fe20000000000 */
[--C-:B------:R-:W-:Y:S01]  /*df50*/  @!P6 IMAD.IADD R15, R15, 0x1, -R0.reuse ;  /* 0x000000010f0fe824 */ /* 0x100fe200078e0a00 */
[----:B------:R-:W-:Y:S01]  /*df60*/  ISETP.GT.U32.AND P6, PT, R0, R16, PT ;  /* 0x000000100000720c */ /* 0x000fe20003fc4070 */
[C---:B------:R-:W-:Y:S01]  /*df70*/  VIADD R20, R6.reuse, 0x2c ;  /* 0x0000002c06147836 */ /* 0x040fe20000000000 */
[----:B------:R-:W-:Y:S01]  /*df80*/  IABS R22, R22 ;  /* 0x0000001600167213 */ /* 0x000fe20000000000 */
[----:B-1----:R-:W-:Y:S02]  /*df90*/  VIADD R5, R6, 0x32 ;  /* 0x0000003206057836 */ /* 0x002fe40000000000 */
[----:B------:R-:W-:Y:S01]  /*dfa0*/  @!P0 IMAD.IADD R7, R7, 0x1, -R0 ;  /* 0x0000000107078824 */ /* 0x000fe200078e0a00 */
[----:B------:R-:W-:Y:S01]  /*dfb0*/  ISETP.GE.AND P0, PT, R9, RZ, PT ;  /* 0x000000ff0900720c */ /* 0x000fe20003f06270 */
[----:B------:R-:W-:Y:S01]  /*dfc0*/  IMAD.HI.U32 R9, R12, R17, RZ ;  /* 0x000000110c097227 */ /* 0x000fe200078e00ff */
[----:B------:R-:W-:-:S02]  /*dfd0*/  IABS R13, R5 ;  /* 0x00000005000d7213 */ /* 0x000fc40000000000 */
[----:B------:R-:W-:Y:S01]  /*dfe0*/  IABS R23, R20 ;  /* 0x0000001400177213 */ /* 0x000fe20000000000 */
[----:B------:R-:W-:Y:S02]  /*dff0*/  IMAD.MOV.U32 R5, RZ, RZ, R18 ;  /* 0x000000ffff057224 */ /* 0x000fe400078e0012 */
[----:B------:R-:W-:Y:S02]  /*e000*/  IMAD.MOV.U32 R18, RZ, RZ, R19 ;  /* 0x000000ffff127224 */ /* 0x000fe400078e0013 */
[----:B------:R-:W-:Y:S01]  /*e010*/  @!P2 IMAD.MOV R5, RZ, RZ, -R5 ;  /* 0x000000ffff05a224 */ /* 0x000fe200078e0a05 */
[----:B------:R-:W-:Y:S01]  /*e020*/  ISETP.GT.U32.AND P2, PT, R0, R7, PT ;  /* 0x000000070000720c */ /* 0x000fe20003f44070 */
[----:B------:R-:W-:-:S03]  /*e030*/  IMAD.HI.U32 R19, R12, R18, RZ ;  /* 0x000000120c137227 */ /* 0x000fc600078e00ff */
[----:B------:R0:W-:Y:S01]  /*e040*/  STL [R1+0x9c], R5 ;  /* 0x00009c0501007387 */ /* 0x0001e20000100800 */
[--C-:B------:R-:W-:Y:S02]  /*e050*/  @!P6 IMAD.IADD R16, R16, 0x1, -R0.reuse ;  /* 0x000000011010e824 */ /* 0x100fe400078e0a00 */
[----:B------:R-:W-:Y:S02]  /*e060*/  IMAD.MOV R19, RZ, RZ, -R19 ;  /* 0x000000ffff137224 */ /* 0x000fe400078e0a13 */
[----:B------:R-:W-:Y:S01]  /*e070*/  IMAD.MOV R9, RZ, RZ, -R9 ;  /* 0x000000ffff097224 */ /* 0x000fe200078e0a09 */
[----:B------:R-:W-:Y:S01]  /*e080*/  ISETP.GT.U32.AND P6, PT, R0, R16, PT ;  /* 0x000000100000720c */ /* 0x000fe20003fc4070 */
[----:B------:R-:W-:Y:S02]  /*e090*/  @!P4 IMAD.MOV R15, RZ, RZ, -R15 ;  /* 0x000000ffff0fc224 */ /* 0x000fe400078e0a0f */
[----:B------:R-:W-:Y:S02]  /*e0a0*/  @!P2 IMAD.IADD R7, R7, 0x1, -R0 ;  /* 0x000000010707a824 */ /* 0x000fe400078e0a00 */
[----:B0-----:R-:W-:-:S02]  /*e0b0*/  IMAD.MOV.U32 R5, RZ, RZ, R11 ;  /* 0x000000ffff057224 */ /* 0x001fc400078e000b */
[----:B------:R-:W-:Y:S02]  /*e0c0*/  IMAD R17, R0, R9, R17 ;  /* 0x0000000900117224 */ /* 0x000fe400078e0211 */
[----:B------:R-:W-:Y:S01]  /*e0d0*/  @!P5 IMAD.MOV R5, RZ, RZ, -R5 ;  /* 0x000000ffff05d224 */ /* 0x000fe200078e0a05 */
[----:B------:R-:W-:Y:S01]  /*e0e0*/  ISETP.GE.AND P5, PT, R14, RZ, PT ;  /* 0x000000ff0e00720c */ /* 0x000fe20003fa6270 */
[----:B------:R-:W-:Y:S02]  /*e0f0*/  IMAD R14, R0, R19, R18 ;  /* 0x00000013000e7224 */ /* 0x000fe400078e0212 */
[----:B------:R-:W-:Y:S01]  /*e100*/  @!P6 IMAD.IADD R16, R16, 0x1, -R0 ;  /* 0x000000011010e824 */ /* 0x000fe200078e0a00 */
[----:B------:R-:W-:Y:S01]  /*e110*/  ISETP.GT.U32.AND P6, PT, R0, R17, PT ;  /* 0x000000110000720c */ /* 0x000fe20003fc4070 */
[----:B------:R-:W-:Y:S01]  /*e120*/  IMAD.HI.U32 R11, R12, R13, RZ ;  /* 0x0000000d0c0b7227 */ /* 0x000fe200078e00ff */
[----:B------:R-:W-:Y:S01]  /*e130*/  ISETP.GT.U32.AND P2, PT, R0, R14, PT ;  /* 0x0000000e0000720c */ /* 0x000fe20003f44070 */
[----:B------:R0:W-:Y:S02]  /*e140*/  STL [R1+0x64], R5 ;  /* 0x0000640501007387 */ /* 0x0001e40000100800 */
[----:B------:R-:W-:-:S02]  /*e150*/  IMAD.MOV R11, RZ, RZ, -R11 ;  /* 0x000000ffff0b7224 */ /* 0x000fc400078e0a0b */
[----:B------:R-:W-:Y:S01]  /*e160*/  IMAD.HI.U32 R19, R12, R21, RZ ;  /* 0x000000150c137227 */ /* 0x000fe200078e00ff */
[----:B------:R1:W-:Y:S03]  /*e170*/  STL [R1+0x50], R15 ;  /* 0x0000500f01007387 */ /* 0x0003e60000100800 */
[----:B------:R-:W-:Y:S02]  /*e180*/  IMAD R13, R0, R11, R13 ;  /* 0x0000000b000d7224 */ /* 0x000fe400078e020d */
[--C-:B------:R-:W-:Y:S01]  /*e190*/  @!P6 IMAD.IADD R17, R17, 0x1, -R0.reuse ;  /* 0x000000011111e824 */ /* 0x100fe200078e0a00 */
[----:B------:R-:W2:Y:S01]  /*e1a0*/  F2I.FTZ.U32.TRUNC.NTZ R11, R10 ;  /* 0x0000000a000b7305 */ /* 0x000ea2000021f000 */
[----:B------:R-:W-:Y:S02]  /*e1b0*/  @!P2 IMAD.IADD R14, R14, 0x1, -R0 ;  /* 0x000000010e0ea824 */ /* 0x000fe400078e0a00 */
[----:B------:R-:W-:Y:S01]  /*e1c0*/  IMAD.MOV R19, RZ, RZ, -R19 ;  /* 0x000000ffff137224 */ /* 0x000fe200078e0a13 */
[----:B------:R-:W-:Y:S01]  /*e1d0*/  ISETP.GT.U32.AND P6, PT, R0, R17, PT ;  /* 0x000000110000720c */ /* 0x000fe20003fc4070 */
[----:B------:R-:W-:Y:S01]  /*e1e0*/  IMAD.HI.U32 R18, R12, R22, RZ ;  /* 0x000000160c127227 */ /* 0x000fe200078e00ff */
[----:B------:R-:W-:-:S03]  /*e1f0*/  ISETP.GT.U32.AND P2, PT, R0, R14, PT ;  /* 0x0000000e0000720c */ /* 0x000fc60003f44070 */
[----:B------:R-:W-:Y:S02]  /*e200*/  IMAD R21, R0, R19, R21 ;  /* 0x0000001300157224 */ /* 0x000fe400078e0215 */
[----:B0-----:R-:W-:Y:S02]  /*e210*/  VIADD R5, R6, 0x2a ;  /* 0x0000002a06057836 */ /* 0x001fe40000000000 */
[----:B------:R-:W-:Y:S02]  /*e220*/  IMAD.MOV R18, RZ, RZ, -R18 ;  /* 0x000000ffff127224 */ /* 0x000fe400078e0a12 */
[----:B--2---:R-:W-:Y:S01]  /*e230*/  IMAD.MOV R24, RZ, RZ, -R11 ;  /* 0x000000ffff187224 */ /* 0x004fe200078e0a0b */
[----:B------:R-:W-:Y:S01]  /*e240*/  IABS R20, R5 ;  /* 0x0000000500147213 */ /* 0x000fe20000000000 */
[--C-:B------:R-:W-:Y:S01]  /*e250*/  @!P6 IMAD.IADD R17, R17, 0x1, -R0.reuse ;  /* 0x000000011111e824 */ /* 0x100fe200078e0a00 */
[----:B------:R-:W-:Y:S01]  /*e260*/  ISETP.GT.U32.AND P6, PT, R0, R21, PT ;  /* 0x000000150000720c */ /* 0x000fe20003fc4070 */
[----:B------:R-:W-:Y:S01]  /*e270*/  @!P2 IMAD.IADD R14, R14, 0x1, -R0 ;  /* 0x000000010e0ea824 */ /* 0x000fe200078e0a00 */
[----:B------:R-:W-:Y:S01]  /*e280*/  ISETP.GT.U32.AND P2, PT, R0, R13, PT ;  /* 0x0000000d0000720c */ /* 0x000fe20003f44070 */
[----:B------:R-:W-:-:S02]  /*e290*/  IMAD.MOV.U32 R10, RZ, RZ, RZ ;  /* 0x000000ffff0a7224 */ /* 0x000fc400078e00ff */
[----:B------:R-:W-:Y:S02]  /*e2a0*/  IMAD R24, R24, R8, RZ ;  /* 0x0000000818187224 */ /* 0x000fe400078e02ff */
[----:B------:R-:W-:-:S04]  /*e2b0*/  IMAD.HI.U32 R9, R12, R23, RZ ;  /* 0x000000170c097227 */ /* 0x000fc800078e00ff */
[C---:B------:R-:W-:Y:S02]  /*e2c0*/  IMAD R22, R0.reuse, R18, R22 ;  /* 0x0000001200167224 */ /* 0x040fe400078e0216 */
[--C-:B------:R-:W-:Y:S02]  /*e2d0*/  @!P6 IMAD.IADD R21, R21, 0x1, -R0.reuse ;  /* 0x000000011515e824 */ /* 0x100fe400078e0a00 */
[----:B------:R-:W-:Y:S02]  /*e2e0*/  @!P2 IMAD.IADD R13, R13, 0x1, -R0 ;  /* 0x000000010d0da824 */ /* 0x000fe400078e0a00 */
[----:B------:R-:W-:Y:S01]  /*e2f0*/  IMAD.HI.U32 R24, R11, R24, R10 ;  /* 0x000000180b187227 */ /* 0x000fe200078e000a */
[C---:B------:R-:W-:Y:S02]  /*e300*/  ISETP.GT.U32.AND P6, PT, R0.reuse, R21, PT ;  /* 0x000000150000720c */ /* 0x040fe40003fc4070 */
[----:B------:R-:W-:Y:S01]  /*e310*/  ISETP.GT.U32.AND P2, PT, R0, R13, PT ;  /* 0x0000000d0000720c */ /* 0x000fe20003f44070 */
[----:B------:R-:W-:-:S02]  /*e320*/  IMAD.MOV R11, RZ, RZ, -R9 ;  /* 0x000000ffff0b7224 */ /* 0x000fc400078e0a09 */
[----:B------:R-:W-:-:S04]  /*e330*/  IMAD.HI.U32 R10, R12, R20, RZ ;  /* 0x000000140c0a7227 */ /* 0x000fc800078e00ff */
[----:B------:R-:W-:Y:S02]  /*e340*/  IMAD R23, R0, R11, R23 ;  /* 0x0000000b00177224 */ /* 0x000fe400078e0217 */
[----:B------:R-:W-:Y:S02]  /*e350*/  VIADD R5, R6, 0x26 ;  /* 0x0000002606057836 */ /* 0x000fe40000000000 */
[----:B------:R-:W-:Y:S02]  /*e360*/  IMAD.MOV R9, RZ, RZ, -R10 ;  /* 0x000000ffff097224 */ /* 0x000fe400078e0a0a */
[--C-:B------:R-:W-:Y:S01]  /*e370*/  @!P2 IMAD.IADD R13, R13, 0x1, -R0.reuse ;  /* 0x000000010d0da824 */ /* 0x100fe200078e0a00 */
[C---:B------:R-:W-:Y:S01]  /*e380*/  ISETP.GT.U32.AND P2, PT, R0.reuse, R22, PT ;  /* 0x000000160000720c */ /* 0x040fe20003f44070 */
[----:B------:R-:W-:Y:S01]  /*e390*/  @!P6 IMAD.IADD R21, R21, 0x1, -R0 ;  /* 0x000000011515e824 */ /* 0x000fe200078e0a00 */
[C---:B------:R-:W-:Y:S01]  /*e3a0*/  ISETP.GT.U32.AND P6, PT, R0.reuse, R23, PT ;  /* 0x000000170000720c */ /* 0x040fe20003fc4070 */
[----:B------:R-:W-:Y:S01]  /*e3b0*/  IMAD R20, R0, R9, R20 ;  /* 0x0000000900147224 */ /* 0x000fe200078e0214 */
[----:B------:R-:W-:Y:S01]  /*e3c0*/  IABS R19, R5 ;  /* 0x0000000500137213 */ /* 0x000fe20000000000 */
[----:B------:R-:W-:Y:S01]  /*e3d0*/  IMAD.HI.U32 R11, R12, R25, RZ ;  /* 0x000000190c0b7227 */ /* 0x000fe200078e00ff */
[----:B------:R-:W-:-:S03]  /*e3e0*/  IABS R9, R26 ;  /* 0x0000001a00097213 */ /* 0x000fc60000000000 */
[----:B------:R-:W-:Y:S02]  /*e3f0*/  IMAD.MOV R11, RZ, RZ, -R11 ;  /* 0x000000ffff0b7224 */ /* 0x000fe400078e0a0b */
[----:B------:R-:W-:-:S04]  /*e400*/  IMAD.HI.U32 R10, R12, R19, RZ ;  /* 0x000000130c0a7227 */ /* 0x000fc800078e00ff */
[----:B------:R-:W-:Y:S01]  /*e410*/  @!P2 IMAD.IADD R22, R22, 0x1, -R0 ;  /* 0x000000011616a824 */ /* 0x000fe200078e0a00 */
[C---:B------:R-:W-:Y:S01]  /*e420*/  ISETP.GT.U32.AND P2, PT, R0.reuse, R20, PT ;  /* 0x000000140000720c */ /* 0x040fe20003f44070 */
[C---:B------:R-:W-:Y:S02]  /*e430*/  IMAD R25, R0.reuse, R11, R25 ;  /* 0x0000000b00197224 */ /* 0x040fe400078e0219 */
[----:B------:R-:W-:Y:S02]  /*e440*/  IMAD.MOV R10, RZ, RZ, -R10 ;  /* 0x000000ffff0a7224 */ /* 0x000fe400078e0a0a */
[----:B------:R-:W-:Y:S01]  /*e450*/  @!P6 IMAD.IADD R23, R23, 0x1, -R0 ;  /* 0x000000011717e824 */ /* 0x000fe200078e0a00 */
[C---:B------:R-:W-:Y:S01]  /*e460*/  ISETP.GT.U32.AND P6, PT, R0.reuse, R25, PT ;  /* 0x000000190000720c */ /* 0x040fe20003fc4070 */
[----:B------:R-:W-:Y:S02]  /*e470*/  IMAD R19, R0, R10, R19 ;  /* 0x0000000a00137224 */ /* 0x000fe400078e0213 */
[----:B------:R-:W-:-:S04]  /*e480*/  IMAD.HI.U32 R26, R12, R9, RZ ;  /* 0x000000090c1a7227 */ /* 0x000fc800078e00ff */
[----:B------:R-:W-:Y:S02]  /*e490*/  VIADD R18, R6, 0x22 ;  /* 0x0000002206127836 */ /* 0x000fe40000000000 */
[----:B------:R-:W-:Y:S02]  /*e4a0*/  IMAD.MOV R26, RZ, RZ, -R26 ;  /* 0x000000ffff1a7224 */ /* 0x000fe400078e0a1a */
[--C-:B------:R-:W-:Y:S01]  /*e4b0*/  @!P2 IMAD.IADD R20, R20, 0x1, -R0.reuse ;  /* 0x000000011414a824 */ /* 0x100fe200078e0a00 */
[C---:B------:R-:W-:Y:S01]  /*e4c0*/  ISETP.GT.U32.AND P2, PT, R0.reuse, R19, PT ;  /* 0x000000130000720c */ /* 0x040fe20003f44070 */
[----:B------:R-:W-:Y:S01]  /*e4d0*/  IMAD R9, R0, R26, R9 ;  /* 0x0000001a00097224 */ /* 0x000fe200078e0209 */
[----:B------:R-:W-:Y:S01]  /*e4e0*/  IABS R10, R18 ;  /* 0x00000012000a7213 */ /* 0x000fe20000000000 */
[----:B------:R-:W-:Y:S01]  /*e4f0*/  @!P6 IMAD.IADD R25, R25, 0x1, -R0 ;  /* 0x000000011919e824 */ /* 0x000fe200078e0a00 */
[----:B------:R-:W-:Y:S01]  /*e500*/  IABS R18, R6 ;  /* 0x0000000600127213 */ /* 0x000fe20000000000 */
[----:B------:R-:W-:Y:S01]  /*e510*/  VIADD R5, R6, 0x20 ;  /* 0x0000002006057836 */ /* 0x000fe20000000000 */
[----:B------:R-:W-:Y:S01]  /*e520*/  ISETP.GT.U32.AND P6, PT, R0, R9, PT ;  /* 0x000000090000720c */ /* 0x000fe20003fc4070 */
[----:B------:R-:W-:Y:S01]  /*e530*/  IMAD.HI.U32 R29, R12, R10, RZ ;  /* 0x0000000a0c1d7227 */ /* 0x000fe200078e00ff */
[----:B------:R-:W-:-:S02]  /*e540*/  IABS R26, R28 ;  /* 0x0000001c001a7213 */ /* 0x000fc40000000000 */
[----:B------:R-:W-:Y:S01]  /*e550*/  IABS R11, R5 ;  /* 0x00000005000b7213 */ /* 0x000fe20000000000 */
[----:B------:R-:W-:Y:S01]  /*e560*/  IMAD.MOV R29, RZ, RZ, -R29 ;  /* 0x000000ffff1d7224 */ /* 0x000fe200078e0a1d */
[C---:B------:R-:W-:Y:S01]  /*e570*/  ISETP.GT.U32.AND P4, PT, R0.reuse, R20, PT ;  /* 0x000000140000720c */ /* 0x040fe20003f84070 */
[----:B------:R-:W-:Y:S01]  /*e580*/  @!P2 IMAD.IADD R19, R19, 0x1, -R0 ;  /* 0x000000011313a824 */ /* 0x000fe200078e0a00 */
[C---:B------:R-:W-:Y:S01]  /*e590*/  ISETP.GT.U32.AND P2, PT, R0.reuse, R22, PT ;  /* 0x000000160000720c */ /* 0x040fe20003f44070 */
[----:B------:R-:W-:Y:S02]  /*e5a0*/  IMAD R10, R0, R29, R10 ;  /* 0x0000001d000a7224 */ /* 0x000fe400078e020a */
[----:B------:R-:W-:-:S04]  /*e5b0*/  IMAD.HI.U32 R29, R12, R18, RZ ;  /* 0x000000120c1d7227 */ /* 0x000fc800078e00ff */
[----:B------:R-:W-:Y:S01]  /*e5c0*/  @!P3 IMAD.MOV R7, RZ, RZ, -R7 ;  /* 0x000000ffff07b224 */ /* 0x000fe200078e0a07 */
[----:B------:R-:W-:Y:S01]  /*e5d0*/  ISETP.GT.U32.AND P3, PT, R0, R23, PT ;  /* 0x000000170000720c */ /* 0x000fe20003f64070 */
[----:B------:R-:W-:-:S03]  /*e5e0*/  IMAD.HI.U32 R27, R12, R11, RZ ;  /* 0x0000000b0c1b7227 */ /* 0x000fc600078e00ff */
[----:B------:R-:W-:Y:S01]  /*e5f0*/  STL [R1+0x48], R7 ;  /* 0x0000480701007387 */ /* 0x000fe20000100800 */
[----:B-1----:R-:W-:Y:S02]  /*e600*/  IMAD.MOV.U32 R15, RZ, RZ, R16 ;  /* 0x000000ffff0f7224 */ /* 0x002fe400078e0010 */
[----:B------:R-:W-:Y:S01]  /*e610*/  @!P6 IMAD.IADD R9, R9, 0x1, -R0 ;  /* 0x000000010909e824 */ /* 0x000fe200078e0a00 */
[C---:B------:R-:W-:Y:S01]  /*e620*/  ISETP.GT.U32.AND P6, PT, R0.reuse, R19, PT ;  /* 0x000000130000720c */ /* 0x040fe20003fc4070 */
[----:B------:R-:W-:Y:S02]  /*e630*/  IMAD.MOV R29, RZ, RZ, -R29 ;  /* 0x000000ffff1d7224 */ /* 0x000fe400078e0a1d */
[----:B------:R-:W-:Y:S02]  /*e640*/  IMAD.MOV R27, RZ, RZ, -R27 ;  /* 0x000000ffff1b7224 */ /* 0x000fe400078e0a1b */
[----:B------:R-:W-:Y:S01]  /*e650*/  @!P1 IMAD.MOV R15, RZ, RZ, -R15 ;  /* 0x000000ffff0f9224 */ /* 0x000fe200078e0a0f */
[C---:B------:R-:W-:Y:S01]  /*e660*/  ISETP.GT.U32.AND P1, PT, R0.reuse, R25, PT ;  /* 0x000000190000720c */ /* 0x040fe20003f24070 */
[----:B------:R-:W-:-:S02]  /*e670*/  IMAD R18, R0, R29, R18 ;  /* 0x0000001d00127224 */ /* 0x000fc400078e0212 */
[----:B------:R-:W-:Y:S01]  /*e680*/  IMAD.HI.U32 R29, R24, R26, RZ ;  /* 0x0000001a181d7227 */ /* 0x000fe200078e00ff */
[----:B------:R0:W-:Y:S03]  /*e690*/  STL [R1+0x40], R15 ;  /* 0x0000400f01007387 */ /* 0x0001e60000100800 */
[--C-:B------:R-:W-:Y:S01]  /*e6a0*/  @!P2 IMAD.IADD R22, R22, 0x1, -R0.reuse ;  /* 0x000000011616a824 */ /* 0x100fe200078e0a00 */
[C---:B------:R-:W-:Y:S01]  /*e6b0*/  ISETP.GT.U32.AND P2, PT, R0.reuse, R10, PT ;  /* 0x0000000a0000720c */ /* 0x040fe20003f44070 */
[C---:B------:R-:W-:Y:S01]  /*e6c0*/  IMAD R11, R0.reuse, R27, R11 ;  /* 0x0000001b000b7224 */ /* 0x040fe200078e020b */
[----:B------:R-:W-:Y:S01]  /*e6d0*/  IABS R27, R3 ;  /* 0x00000003001b7213 */ /* 0x000fe20000000000 */
[----:B------:R-:W-:Y:S02]  /*e6e0*/  IMAD.MOV R29, RZ, RZ, -R29 ;  /* 0x000000ffff1d7224 */ /* 0x000fe400078e0a1d */
[----:B------:R-:W-:Y:S01]  /*e6f0*/  @!P3 IMAD.IADD R23, R23, 0x1, -R0 ;  /* 0x000000011717b824 */ /* 0x000fe200078e0a00 */
[----:B------:R-:W-:Y:S01]  /*e700*/  ISETP.GT.U32.AND P3, PT, R0, R11, PT ;  /* 0x0000000b0000720c */ /* 0x000fe20003f64070 */
[----:B0-----:R-:W-:-:S02]  /*e710*/  VIADD R15, R6, 0x32 ;  /* 0x00000032060f7836 */ /* 0x001fc40000000000 */
[----:B------:R-:W-:Y:S02]  /*e720*/  IMAD.MOV.U32 R7, RZ, RZ, R14 ;  /* 0x000000ffff077224 */ /* 0x000fe400078e000e */
[----:B------:R-:W-:Y:S02]  /*e730*/  IMAD R26, R8, R29, R26 ;  /* 0x0000001d081a7224 */ /* 0x000fe400078e021a */
[--C-:B------:R-:W-:Y:S01]  /*e740*/  @!P6 IMAD.IADD R19, R19, 0x1, -R0.reuse ;  /* 0x000000011313e824 */ /* 0x100fe200078e0a00 */
[----:B------:R-:W-:Y:S01]  /*e750*/  ISETP.GE.AND P6, PT, R15, RZ, PT ;  /* 0x000000ff0f00720c */ /* 0x000fe20003fc6270 */
[----:B------:R-:W-:Y:S02]  /*e760*/  VIADD R15, R6, 0x30 ;  /* 0x00000030060f7836 */ /* 0x000fe40000000000 */
[----:B------:R-:W-:Y:S01]  /*e770*/  @!P0 IMAD.MOV R7, RZ, RZ, -R7 ;  /* 0x000000ffff078224 */ /* 0x000fe200078e0a07 */
[----:B------:R-:W-:Y:S01]  /*e780*/  ISETP.GT.U32.AND P0, PT, R0, R9, PT ;  /* 0x000000090000720c */ /* 0x000fe20003f04070 */
[--C-:B------:R-:W-:Y:S01]  /*e790*/  @!P4 IMAD.IADD R20, R20, 0x1, -R0.reuse ;  /* 0x000000011414c824 */ /* 0x100fe200078e0a00 */
[----:B------:R-:W-:Y:S01]  /*e7a0*/  ISETP.GT.U32.AND P4, PT, R0, R18, PT ;  /* 0x000000120000720c */ /* 0x000fe20003f84070 */
[--C-:B------:R-:W-:Y:S01]  /*e7b0*/  @!P1 IMAD.IADD R25, R25, 0x1, -R0.reuse ;  /* 0x0000000119199824 */ /* 0x100fe200078e0a00 */
[----:B------:R-:W-:Y:S01]  /*e7c0*/  ISETP.GT.U32.AND P1, PT, R8, R26, PT ;  /* 0x0000001a0800720c */ /* 0x000fe20003f24070 */
[----:B------:R-:W-:Y:S01]  /*e7d0*/  IMAD.HI.U32 R24, R24, R27, RZ ;  /* 0x0000001b18187227 */ /* 0x000fe200078e00ff */
[----:B------:R0:W-:Y:S03]  /*e7e0*/  STL [R1+0x3c], R7 ;  /* 0x00003c0701007387 */ /* 0x0001e60000100800 */
[----:B------:R-:W-:Y:S01]  /*e7f0*/  @!P2 IMAD.IADD R10, R10, 0x1, -R0 ;  /* 0x000000010a0aa824 */ /* 0x000fe200078e0a00 */
[----:B------:R-:W-:Y:S01]  /*e800*/  ISETP.GE.AND P2, PT, R15, RZ, PT ;  /* 0x000000ff0f00720c */ /* 0x000fe20003f46270 */
[----:B------:R-:W-:-:S02]  /*e810*/  VIADD R15, R6, 0x2e ;  /* 0x0000002e060f7836 */ /* 0x000fc40000000000 */
[----:B------:R-:W-:Y:S02]  /*e820*/  IMAD.MOV R24, RZ, RZ, -R24 ;  /* 0x000000ffff187224 */ /* 0x000fe400078e0a18 */
[--C-:B------:R-:W-:Y:S01]  /*e830*/  @!P3 IMAD.IADD R11, R11, 0x1, -R0.reuse ;  /* 0x000000010b0bb824 */ /* 0x100fe200078e0a00 */
[----:B------:R-:W-:Y:S01]  /*e840*/  ISETP.GE.AND P3, PT, R15, RZ, PT ;  /* 0x000000ff0f00720c */ /* 0x000fe20003f66270 */
[----:B------:R-:W-:Y:S02]  /*e850*/  IMAD R27, R8, R24, R27 ;  /* 0x00000018081b7224 */ /* 0x000fe400078e021b */
[C---:B------:R-:W-:Y:S02]  /*e860*/  VIADD R16, R6.reuse, 0x2c ;  /* 0x0000002c06107836 */ /* 0x040fe40000000000 */
[----:B------:R-:W-:Y:S02]  /*e870*/  VIADD R15, R6, 0x2a ;  /* 0x0000002a060f7836 */ /* 0x000fe40000000000 */
[--C-:B------:R-:W-:Y:S01]  /*e880*/  @!P0 IMAD.IADD R9, R9, 0x1, -R0.reuse ;  /* 0x0000000109098824 */ /* 0x100fe200078e0a00 */
[----:B------:R-:W-:Y:S01]  /*e890*/  ISETP.GT.U32.AND P0, PT, R8, R27, PT ;  /* 0x0000001b0800720c */ /* 0x000fe20003f04070 */
[----:B------:R-:W-:Y:S01]  /*e8a0*/  @!P4 IMAD.IADD R18, R18, 0x1, -R0 ;  /* 0x000000011212c824 */ /* 0x000fe200078e0a00 */
[----:B------:R-:W-:Y:S01]  /*e8b0*/  ISETP.GE.AND P4, PT, R16, RZ, PT ;  /* 0x000000ff1000720c */ /* 0x000fe20003f86270 */
[----:B------:R-:W-:Y:S01]  /*e8c0*/  @!P1 IMAD.IADD R26, R26, 0x1, -R8 ;  /* 0x000000011a1a9824 */ /* 0x000fe200078e0a08 */
[----:B------:R-:W-:Y:S01]  /*e8d0*/  ISETP.GE.AND P1, PT, R15, RZ, PT ;  /* 0x000000ff0f00720c */ /* 0x000fe20003f26270 */
[----:B------:R-:W-:-:S02]  /*e8e0*/  IMAD.MOV.U32 R16, RZ, RZ, R17 ;  /* 0x000000ffff107224 */ /* 0x000fc400078e0011 */
[----:B------:R-:W-:Y:S02]  /*e8f0*/  IMAD.MOV.U32 R15, RZ, RZ, R13 ;  /* 0x000000ffff0f7224 */ /* 0x000fe400078e000d */
[----:B------:R-:W-:Y:S02]  /*e900*/  IMAD.MOV.U32 R13, RZ, RZ, R21 ;  /* 0x000000ffff0d7224 */ /* 0x000fe400078e0015 */
[----:B------:R-:W-:Y:S01]  /*e910*/  @!P5 IMAD.MOV R16, RZ, RZ, -R16 ;  /* 0x000000ffff10d224 */ /* 0x000fe200078e0a10 */
[C---:B------:R-:W-:Y:S01]  /*e920*/  ISETP.GT.U32.AND P5, PT, R0.reuse, R11, PT ;  /* 0x0000000b0000720c */ /* 0x040fe20003fa4070 */
[----:B------:R-:W-:Y:S02]  /*e930*/  @!P6 IMAD.MOV R15, RZ, RZ, -R15 ;  /* 0x000000ffff0fe224 */ /* 0x000fe400078e0a0f */
[----:B------:R-:W-:Y:S01]  /*e940*/  @!P2 IMAD.MOV R13, RZ, RZ, -R13 ;  /* 0x000000ffff0da224 */ /* 0x000fe200078e0a0d */
[----:B------:R1:W-:Y:S01]  /*e950*/  STL [R1+0x2c], R16 ;  /* 0x00002c1001007387 */ /* 0x0003e20000100800 */
[----:B------:R-:W-:Y:S01]  /*e960*/  @!P0 IMAD.IADD R27, R27, 0x1, -R8 ;  /* 0x000000011b1b8824 */ /* 0x000fe200078e0a08 */
[----:B------:R-:W-:Y:S01]  /*e970*/  ISETP.GT.U32.AND P2, PT, R0, R18, PT ;  /* 0x000000120000720c */ /* 0x000fe20003f44070 */
[----:B------:R-:W-:Y:S01]  /*e980*/  IMAD.MOV.U32 R17, RZ, RZ, R23 ;  /* 0x000000ffff117224 */ /* 0x000fe200078e0017 */
[----:B------:R2:W-:Y:S01]  /*e990*/  STL [R1+0x28], R15 ;  /* 0x0000280f01007387 */ /* 0x0005e20000100800 */
[----:B0-----:R-:W-:Y:S01]  /*e9a0*/  VIADD R7, R6, 0x1e ;  /* 0x0000001e06077836 */ /* 0x001fe20000000000 */
[----:B------:R-:W-:Y:S01]  /*e9b0*/  ISETP.GT.U32.AND P0, PT, R0, R10, PT ;  /* 0x0000000a0000720c */ /* 0x000fe20003f04070 */
[----:B------:R-:W-:Y:S01]  /*e9c0*/  @!P4 IMAD.MOV R17, RZ, RZ, -R17 ;  /* 0x000000ffff11c224 */ /* 0x000fe200078e0a11 */
[----:B------:R0:W-:Y:S01]  /*e9d0*/  STL [R1+0x24], R13 ;  /* 0x0000240d01007387 */ /* 0x0001e20000100800 */
[C---:B------:R-:W-:Y:S01]  /*e9e0*/  VIADD R21, R6.reuse, 0x1c ;  /* 0x0000001c06157836 */ /* 0x040fe20000000000 */
[----:B------:R-:W-:Y:S01]  /*e9f0*/  IABS R14, R7 ;  /* 0x00000007000e7213 */ /* 0x000fe20000000000 */
[----:B-1----:R-:W-:-:S02]  /*ea00*/  VIADD R16, R6, 0x28 ;  /* 0x0000002806107836 */ /* 0x002fc40000000000 */
[----:B------:R-:W-:Y:S02]  /*ea10*/  @!P5 IMAD.IADD R11, R11, 0x1, -R0 ;  /* 0x000000010b0bd824 */ /* 0x000fe400078e0a00 */
[----:B--2---:R-:W-:Y:S01]  /*ea20*/  IMAD.MOV.U32 R15, RZ, RZ, R22 ;  /* 0x000000ffff0f7224 */ /* 0x004fe200078e0016 */
[----:B------:R-:W-:Y:S01]  /*ea30*/  ISETP.GE.AND P4, PT, R16, RZ, PT ;  /* 0x000000ff1000720c */ /* 0x000fe20003f86270 */
[----:B------:R-:W-:Y:S01]  /*ea40*/  @!P2 IMAD.IADD R18, R18, 0x1, -R0 ;  /* 0x000000011212a824 */ /* 0x000fe200078e0a00 */
[----:B------:R-:W-:Y:S01]  /*ea50*/  ISETP.GE.AND P2, PT, R5, RZ, PT ;  /* 0x000000ff0500720c */ /* 0x000fe20003f46270 */
[----:B0-----:R-:W-:Y:S02]  /*ea60*/  IMAD.MOV.U32 R13, RZ, RZ, R20 ;  /* 0x000000ffff0d7224 */ /* 0x001fe400078e0014 */
[----:B------:R-:W-:Y:S01]  /*ea70*/  @!P3 IMAD.MOV R15, RZ, RZ, -R15 ;  /* 0x000000ffff0fb224 */ /* 0x000fe200078e0a0f */
[C---:B------:R-:W-:Y:S01]  /*ea80*/  ISETP.GT.U32.AND P3, PT, R8.reuse, R26, PT ;  /* 0x0000001a0800720c */ /* 0x040fe20003f64070 */
[----:B------:R-:W-:Y:S01]  /*ea90*/  @!P1 IMAD.MOV R13, RZ, RZ, -R13 ;  /* 0x000000ffff0d9224 */ /* 0x000fe200078e0a0d */
[----:B------:R-:W-:Y:S01]  /*eaa0*/  ISETP.GT.U32.AND P1, PT, R8, R27, PT ;  /* 0x0000001b0800720c */ /* 0x000fe20003f24070 */
[----:B------:R-:W-:Y:S01]  /*eab0*/  VIADD R16, R6, 0x24 ;  /* 0x0000002406107836 */ /* 0x000fe20000000000 */
[----:B------:R0:W-:Y:S01]  /*eac0*/  STL [R1+0x1c], R15 ;  /* 0x00001c0f01007387 */ /* 0x0001e20000100800 */
[----:B------:R-:W-:-:S02]  /*ead0*/  @!P0 IMAD.IADD R10, R10, 0x1, -R0 ;  /* 0x000000010a0a8824 */ /* 0x000fc400078e0a00 */
[----:B------:R-:W-:Y:S01]  /*eae0*/  VIADD R23, R6, 0x18 ;  /* 0x0000001806177836 */ /* 0x000fe20000000000 */
[----:B------:R-:W-:Y:S01]  /*eaf0*/  STL [R1+0x14], R17 ;  /* 0x0000141101007387 */ /* 0x000fe20000100800 */
[----:B------:R-:W-:Y:S01]  /*eb00*/  ISETP.GE.AND P0, PT, R16, RZ, PT ;  /* 0x000000ff1000720c */ /* 0x000fe20003f06270 */
[----:B------:R-:W-:Y:S02]  /*eb10*/  VIADD R22, R6, 0x1a ;  /* 0x0000001a06167836 */ /* 0x000fe40000000000 */
[----:B------:R1:W-:Y:S01]  /*eb20*/  STL [R1+0x8], R13 ;  /* 0x0000080d01007387 */ /* 0x0003e20000100800 */
[--C-:B------:R-:W-:Y:S01]  /*eb30*/  @!P3 IMAD.IADD R26, R26, 0x1, -R8.reuse ;  /* 0x000000011a1ab824 */ /* 0x100fe200078e0a08 */
[----:B------:R-:W-:Y:S01]  /*eb40*/  ISETP.GE.AND P3, PT, R7, RZ, PT ;  /* 0x000000ff0700720c */ /* 0x000fe20003f66270 */
[----:B------:R-:W-:Y:S01]  /*eb50*/  @!P1 IMAD.IADD R27, R27, 0x1, -R8 ;  /* 0x000000011b1b9824 */ /* 0x000fe200078e0a08 */
[C---:B------:R-:W-:Y:S01]  /*eb60*/  ISETP.GE.AND P1, PT, R6.reuse, RZ, PT ;  /* 0x000000ff0600720c */ /* 0x040fe20003f26270 */
[----:B0-----:R-:W-:Y:S01]  /*eb70*/  VIADD R15, R6, 0x26 ;  /* 0x00000026060f7836 */ /* 0x001fe20000000000 */
[----:B------:R-:W-:Y:S01]  /*eb80*/  STL [R1+0x2190], R11 ;  /* 0x0021900b01007387 */ /* 0x000fe20000100800 */
[----:B------:R-:W-:-:S02]  /*eb90*/  IMAD.MOV.U32 R7, RZ, RZ, R25 ;  /* 0x000000ffff077224 */ /* 0x000fc400078e0019 */
[----:B------:R-:W-:Y:S01]  /*eba0*/  IMAD.MOV.U32 R8, RZ, RZ, R19 ;  /* 0x000000ffff087224 */ /* 0x000fe200078e0013 */
[----:B------:R-:W-:Y:S01]  /*ebb0*/  ISETP.GE.AND P6, PT, R15, RZ, PT ;  /* 0x000000ff0f00720c */ /* 0x000fe20003fc6270 */
[----:B-1----:R-:W-:-:S04]  /*ebc0*/  IMAD.HI.U32 R13, R12, R14, RZ ;  /* 0x0000000e0c0d7227 */ /* 0x002fc800078e00ff */
[----:B------:R-:W-:Y:S02]  /*ebd0*/  IMAD.MOV R13, RZ, RZ, -R13 ;  /* 0x000000ffff0d7224 */ /* 0x000fe400078e0a0d */
[----:B------:R-:W-:Y:S02]  /*ebe0*/  @!P1 IMAD.MOV R18, RZ, RZ, -R18 ;  /* 0x000000ffff129224 */ /* 0x000fe400078e0a12 */
[----:B------:R-:W-:Y:S01]  /*ebf0*/  IMAD R13, R0, R13, R14 ;  /* 0x0000000d000d7224 */ /* 0x000fe200078e020e */
[----:B------:R-:W-:Y:S01]  /*ec00*/  LOP3.LUT R14, RZ, R4, RZ, 0x33, !PT ;  /* 0x00000004ff0e7212 */ /* 0x000fe200078e33ff */
[----:B------:R-:W-:Y:S02]  /*ec10*/  VIADD R15, R6, 0x22 ;  /* 0x00000022060f7836 */ /* 0x000fe40000000000 */
[----:B------:R-:W-:Y:S01]  /*ec20*/  @!P4 IMAD.MOV R7, RZ, RZ, -R7 ;  /* 0x000000ffff07c224 */ /* 0x000fe200078e0a07 */
[----:B------:R-:W-:Y:S01]  /*ec30*/  ISETP.GT.U32.AND P1, PT, R0, R13, PT ;  /* 0x0000000d0000720c */ /* 0x000fe20003f24070 */
[----:B------:R-:W-:Y:S01]  /*ec40*/  @!P6 IMAD.MOV R8, RZ, RZ, -R8 ;  /* 0x000000ffff08e224 */ /* 0x000fe200078e0a08 */
[----:B------:R-:W-:Y:S01]  /*ec50*/  ISETP.GE.AND P5, PT, R15, RZ, PT ;  /* 0x000000ff0f00720c */ /* 0x000fe20003fa6270 */
[----:B------:R-:W-:Y:S01]  /*ec60*/  @!P0 IMAD.MOV R9, RZ, RZ, -R9 ;  /* 0x000000ffff098224 */ /* 0x000fe200078e0a09 */
[----:B------:R-:W-:Y:S01]  /*ec70*/  ISETP.GE.AND P4, PT, R28, RZ, PT ;  /* 0x000000ff1c00720c */ /* 0x000fe20003f86270 */
[----:B------:R-:W-:Y:S01]  /*ec80*/  STL [R1+0x20d0], R7 ;  /* 0x0020d00701007387 */ /* 0x000fe20000100800 */
[----:B------:R-:W-:Y:S01]  /*ec90*/  ISETP.GE.AND P0, PT, R3, RZ, PT ;  /* 0x000000ff0300720c */ /* 0x000fe20003f06270 */
[C---:B------:R-:W-:Y:S01]  /*eca0*/  VIADD R15, R6.reuse, 0x16 ;  /* 0x00000016060f7836 */ /* 0x040fe20000000000 */
[----:B------:R-:W-:Y:S01]  /*ecb0*/  ISETP.GE.AND P6, PT, R21, RZ, PT ;  /* 0x000000ff1500720c */ /* 0x000fe20003fc6270 */
[----:B------:R-:W-:Y:S01]  /*ecc0*/  STL [R1+0x20d4], R8 ;  /* 0x0020d40801007387 */ /* 0x000fe20000100800 */
[----:B------:R-:W-:Y:S01]  /*ecd0*/  IABS R21, R21 ;  /* 0x0000001500157213 */ /* 0x000fe20000000000 */
[----:B------:R-:W-:-:S02]  /*ece0*/  VIADD R5, R6, 0x12 ;  /* 0x0000001206057836 */ /* 0x000fc40000000000 */
[----:B------:R-:W-:Y:S01]  /*ecf0*/  @!P1 IMAD.IADD R13, R13, 0x1, -R0 ;  /* 0x000000010d0d9824 */ /* 0x000fe200078e0a00 */
[----:B------:R-:W-:Y:S01]  /*ed00*/  STL [R1+0x2058], R28 ;  /* 0x0020581c01007387 */ /* 0x000fe20000100800 */
[----:B------:R-:W-:-:S03]  /*ed10*/  IMAD.HI.U32 R17, R12, R21, RZ ;  /* 0x000000150c117227 */ /* 0x000fc600078e00ff */
[----:B------:R-:W-:Y:S01]  /*ed20*/  ISETP.GT.U32.AND P1, PT, R0, R13, PT ;  /* 0x0000000d0000720c */ /* 0x000fe20003f24070 */
[----:B------:R-:W-:Y:S01]  /*ed30*/  IMAD.MOV R19, RZ, RZ, -R17 ;  /* 0x000000ffff137224 */ /* 0x000fe200078e0a11 */
[----:B------:R-:W-:Y:S01]  /*ed40*/  STL [R1+0x20d8], R9 ;  /* 0x0020d80901007387 */ /* 0x000fe20000100800 */
[----:B------:R-:W-:Y:S01]  /*ed50*/  @!P5 IMAD.MOV R10, RZ, RZ, -R10 ;  /* 0x000000ffff0ad224 */ /* 0x000fe200078e0a0a */
[----:B------:R-:W-:Y:S01]  /*ed60*/  ISETP.NE.AND P5, PT, R4, RZ, PT ;  /* 0x000000ff0400720c */ /* 0x000fe20003fa5270 */
[----:B------:R-:W-:Y:S01]  /*ed70*/  @!P4 IMAD.MOV R26, RZ, RZ, -R26 ;  /* 0x000000ffff1ac224 */ /* 0x000fe200078e0a1a */
[----:B------:R0:W-:Y:S01]  /*ed80*/  STL.64 [R1+0x2050], R2 ;  /* 0x0020500201007387 */ /* 0x0001e20000100a00 */
[----:B------:R-:W-:Y:S01]  /*ed90*/  @!P0 IMAD.MOV R27, RZ, RZ, -R27 ;  /* 0x000000ffff1b8224 */ /* 0x000fe200078e0a1b */
[----:B------:R-:W-:Y:S01]  /*eda0*/  ISETP.GE.AND P0, PT, R23, RZ, PT ;  /* 0x000000ff1700720c */ /* 0x000fe20003f06270 */
[----:B------:R-:W-:Y:S01]  /*edb0*/  IMAD R21, R0, R19, R21 ;  /* 0x0000001300157224 */ /* 0x000fe200078e0215 */
[----:B------:R-:W-:Y:S01]  /*edc0*/  IABS R23, R23 ;  /* 0x0000001700177213 */ /* 0x000fe20000000000 */
[----:B------:R-:W-:Y:S01]  /*edd0*/  STL [R1+0x20dc], R10 ;  /* 0x0020dc0a01007387 */ /* 0x000fe20000100800 */
[----:B------:R-:W-:Y:S01]  /*ede0*/  ISETP.GE.AND P4, PT, R22, RZ, PT ;  /* 0x000000ff1600720c */ /* 0x000fe20003f86270 */
[----:B------:R-:W-:Y:S01]  /*edf0*/  @!P1 IMAD.IADD R13, R13, 0x1, -R0 ;  /* 0x000000010d0d9824 */ /* 0x000fe200078e0a00 */
[----:B------:R-:W-:Y:S01]  /*ee00*/  IABS R22, R22 ;  /* 0x0000001600167213 */ /* 0x000fe20000000000 */
[----:B------:R-:W-:Y:S01]  /*ee10*/  STL [R1+0x20e0], R18 ;  /* 0x0020e01201007387 */ /* 0x000fe20000100800 */
[----:B------:R-:W-:Y:S01]  /*ee20*/  IABS R4, R15 ;  /* 0x0000000f00047213 */ /* 0x000fe20000000000 */
[----:B------:R-:W-:Y:S01]  /*ee30*/  IMAD.MOV.U32 R19, RZ, RZ, R13 ;  /* 0x000000ffff137224 */ /* 0x000fe200078e000d */
[----:B0-----:R-:W-:Y:S01]  /*ee40*/  SEL R2, R14, R26, !P5 ;  /* 0x0000001a0e027207 */ /* 0x001fe20006800000 */
[----:B------:R-:W-:Y:S01]  /*ee50*/  IMAD.HI.U32 R16, R12, R22, RZ ;  /* 0x000000160c107227 */ /* 0x000fe200078e00ff */
[----:B------:R-:W-:-:S02]  /*ee60*/  SEL R3, R14, R27, !P5 ;  /* 0x0000001b0e037207 */ /* 0x000fc40006800000 */
[----:B------:R-:W-:Y:S01]  /*ee70*/  ISETP.GE.AND P5, PT, R15, RZ, PT ;  /* 0x000000ff0f00720c */ /* 0x000fe20003fa6270 */
[----:B------:R-:W-:Y:S01]  /*ee80*/  @!P3 IMAD.MOV R19, RZ, RZ, -R19 ;  /* 0x000000ffff13b224 */ /* 0x000fe200078e0a13 */
[----:B------:R-:W-:Y:S01]  /*ee90*/  STL [R1+0x20e4], R2 ;  /* 0x0020e40201007387 */ /* 0x000fe20000100800 */
[----:B------:R-:W-:Y:S01]  /*eea0*/  IMAD.HI.U32 R14, R12, R23, RZ ;  /* 0x000000170c0e7227 */ /* 0x000fe200078e00ff */
[----:B------:R-:W-:Y:S02]  /*eeb0*/  ISETP.GT.U32.AND P1, PT, R0, R21, PT ;  /* 0x000000150000720c */ /* 0x000fe40003f24070 */
[----:B------:R-:W-:Y:S01]  /*eec0*/  STL [R1+0x20e8], R3 ;  /* 0x0020e80301007387 */ /* 0x000fe20000100800 */
[----:B------:R-:W-:-:S03]  /*eed0*/  IMAD.HI.U32 R17, R12, R4, RZ ;  /* 0x000000040c117227 */ /* 0x000fc600078e00ff */
[----:B------:R0:W-:Y:S01]  /*eee0*/  STL [R1+0x20ec], R19 ;  /* 0x0020ec1301007387 */ /* 0x0001e20000100800 */
[----:B------:R-:W-:Y:S02]  /*eef0*/  IMAD.MOV R14, RZ, RZ, -R14 ;  /* 0x000000ffff0e7224 */ /* 0x000fe400078e0a0e */
[----:B------:R-:W-:Y:S02]  /*ef00*/  IMAD.MOV R16, RZ, RZ, -R16 ;  /* 0x000000ffff107224 */ /* 0x000fe400078e0a10 */
[----:B------:R-:W-:Y:S02]  /*ef10*/  IMAD.MOV R17, RZ, RZ, -R17 ;  /* 0x000000ffff117224 */ /* 0x000fe400078e0a11 */
[----:B------:R-:W-:Y:S01]  /*ef20*/  IMAD R23, R0, R14, R23 ;  /* 0x0000000e00177224 */ /* 0x000fe200078e0217 */
[----:B------:R-:W-:Y:S01]  /*ef30*/  IABS R14, R5 ;  /* 0x00000005000e7213 */ /* 0x000fe20000000000 */
[C---:B------:R-:W-:Y:S02]  /*ef40*/  VIADD R11, R6.reuse, 0x14 ;  /* 0x00000014060b7836 */ /* 0x040fe40000000000 */
[----:B0-----:R-:W-:-:S02]  /*ef50*/  VIADD R19, R6, 0x10 ;  /* 0x0000001006137836 */ /* 0x001fc40000000000 */
[C---:B------:R-:W-:Y:S01]  /*ef60*/  VIADD R3, R6.reuse, 0xe ;  /* 0x0000000e06037836 */ /* 0x040fe20000000000 */
[----:B------:R-:W-:Y:S01]  /*ef70*/  IABS R13, R11 ;  /* 0x0000000b000d7213 */ /* 0x000fe20000000000 */
[----:B------:R-:W-:Y:S01]  /*ef80*/  VIADD R2, R6, 0xc ;  /* 0x0000000c06027836 */ /* 0x000fe20000000000 */
[----:B------:R-:W-:Y:S01]  /*ef90*/  IABS R15, R19 ;  /* 0x00000013000f7213 */ /* 0x000fe20000000000 */
[C---:B------:R-:W-:Y:S01]  /*efa0*/  IMAD R22, R0.reuse, R16, R22 ;  /* 0x0000001000167224 */ /* 0x040fe200078e0216 */
[----:B------:R-:W-:Y:S01]  /*efb0*/  IABS R16, R3 ;  /* 0x0000000300107213 */ /* 0x000fe20000000000 */
[----:B------:R-:W-:Y:S01]  /*efc0*/  IMAD R4, R0, R17, R4 ;  /* 0x0000001100047224 */ /* 0x000fe200078e0204 */
[----:B------:R-:W-:Y:S01]  /*efd0*/  IABS R17, R2 ;  /* 0x0000000200117213 */ /* 0x000fe20000000000 */
[----:B------:R-:W-:Y:S01]  /*efe0*/  IMAD.HI.U32 R25, R12, R15, RZ ;  /* 0x0000000f0c197227 */ /* 0x000fe200078e00ff */
[----:B------:R0:W-:Y:S01]  /*eff0*/  STL [R1+0x2194], R11 ;  /* 0x0021940b01007387 */ /* 0x0001e20000100800 */
[----:B------:R-:W-:-:S02]  /*f000*/  ISETP.GT.U32.AND P3, PT, R0, R22, PT ;  /* 0x000000160000720c */ /* 0x000fc40003f64070 */
[----:B------:R-:W-:-:S04]  /*f010*/  IMAD.HI.U32 R26, R12, R14, RZ ;  /* 0x0000000e0c1a7227 */ /* 0x000fc800078e00ff */
[----:B------:R-:W-:Y:S02]  /*f020*/  IMAD.MOV R25, RZ, RZ, -R25 ;  /* 0x000000ffff197224 */ /* 0x000fe400078e0a19 */
[----:B------:R-:W-:Y:S02]  /*f030*/  VIADD R9, R6, 0x6 ;  /* 0x0000000606097836 */ /* 0x000fe40000000000 */
[----:B------:R-:W-:-:S04]  /*f040*/  IMAD.HI.U32 R27, R12, R13, RZ ;  /* 0x0000000d0c1b7227 */ /* 0x000fc800078e00ff */
[----:B------:R-:W-:-:S04]  /*f050*/  IMAD.HI.U32 R24, R12, R16, RZ ;  /* 0x000000100c187227 */ /* 0x000fc800078e00ff */
[----:B------:R-:W-:-:S04]  /*f060*/  IMAD.HI.U32 R20, R12, R17, RZ ;  /* 0x000000110c147227 */ /* 0x000fc800078e00ff */
[----:B------:R-:W-:Y:S02]  /*f070*/  IMAD.MOV R26, RZ, RZ, -R26 ;  /* 0x000000ffff1a7224 */ /* 0x000fe400078e0a1a */
[----:B------:R-:W-:Y:S02]  /*f080*/  VIADD R10, R6, 0x8 ;  /* 0x00000008060a7836 */ /* 0x000fe40000000000 */
[----:B------:R-:W-:Y:S01]  /*f090*/  IMAD R15, R0, R25, R15 ;  /* 0x00000019000f7224 */ /* 0x000fe200078e020f */
[----:B------:R-:W-:Y:S01]  /*f0a0*/  IABS R25, R9 ;  /* 0x0000000900197213 */ /* 0x000fe20000000000 */
[----:B------:R-:W-:Y:S02]  /*f0b0*/  IMAD.MOV R27, RZ, RZ, -R27 ;  /* 0x000000ffff1b7224 */ /* 0x000fe400078e0a1b */
[----:B------:R-:W-:Y:S02]  /*f0c0*/  IMAD.MOV R24, RZ, RZ, -R24 ;  /* 0x000000ffff187224 */ /* 0x000fe400078e0a18 */
[----:B------:R-:W-:-:S02]  /*f0d0*/  IMAD.MOV R20, RZ, RZ, -R20 ;  /* 0x000000ffff147224 */ /* 0x000fc400078e0a14 */
[----:B------:R-:W-:Y:S01]  /*f0e0*/  IMAD R14, R0, R26, R14 ;  /* 0x0000001a000e7224 */ /* 0x000fe200078e020e */
[----:B------:R-:W-:Y:S01]  /*f0f0*/  IABS R26, R10 ;  /* 0x0000000a001a7213 */ /* 0x000fe20000000000 */
[C---:B------:R-:W-:Y:S02]  /*f100*/  VIADD R18, R6.reuse, 0xa ;  /* 0x0000000a06127836 */ /* 0x040fe40000000000 */
[C---:B------:R-:W-:Y:S02]  /*f110*/  VIADD R28, R6.reuse, 0x4 ;  /* 0x00000004061c7836 */ /* 0x040fe40000000000 */
[----:B------:R-:W-:Y:S02]  /*f120*/  VIADD R8, R6, 0x2 ;  /* 0x0000000206087836 */ /* 0x000fe40000000000 */
[C---:B------:R-:W-:Y:S01]  /*f130*/  IMAD R13, R0.reuse, R27, R13 ;  /* 0x0000001b000d7224 */ /* 0x040fe200078e020d */
[----:B------:R-:W-:Y:S01]  /*f140*/  IABS R27, R28 ;  /* 0x0000001c001b7213 */ /* 0x000fe20000000000 */
[C---:B------:R-:W-:Y:S01]  /*f150*/  IMAD R16, R0.reuse, R24, R16 ;  /* 0x0000001800107224 */ /* 0x040fe200078e0210 */
[----:B------:R-:W-:Y:S01]  /*f160*/  IABS R24, R8 ;  /* 0x0000000800187213 */ /* 0x000fe20000000000 */
[----:B------:R-:W-:Y:S01]  /*f170*/  IMAD R17, R0, R20, R17 ;  /* 0x0000001400117224 */ /* 0x000fe200078e0211 */
[----:B------:R-:W-:Y:S01]  /*f180*/  IABS R20, R18 ;  /* 0x0000001200147213 */ /* 0x000fe20000000000 */
[----:B------:R-:W-:-:S04]  /*f190*/  IMAD.HI.U32 R7, R12, R25, RZ ;  /* 0x000000190c077227 */ /* 0x000fc800078e00ff */
[C---:B------:R-:W-:Y:S01]  /*f1a0*/  IMAD.HI.U32 R6, R12.reuse, R26, RZ ;  /* 0x0000001a0c067227 */ /* 0x040fe200078e00ff */
[----:B------:R1:W-:Y:S03]  /*f1b0*/  STL [R1], R7 ;  /* 0x0000000701007387 */ /* 0x0003e60000100800 */
[----:B------:R-:W-:-:S04]  /*f1c0*/  IMAD.HI.U32 R29, R12, R20, RZ ;  /* 0x000000140c1d7227 */ /* 0x000fc800078e00ff */
[----:B0-----:R-:W-:-:S04]  /*f1d0*/  IMAD.HI.U32 R11, R12, R27, RZ ;  /* 0x0000001b0c0b7227 */ /* 0x001fc800078e00ff */
[----:B-1----:R-:W-:-:S04]  /*f1e0*/  IMAD.HI.U32 R7, R12, R24, RZ ;  /* 0x000000180c077227 */ /* 0x002fc800078e00ff */
[----:B------:R-:W-:Y:S02]  /*f1f0*/  IMAD.MOV R12, RZ, RZ, -R6 ;  /* 0x000000ffff0c7224 */ /* 0x000fe400078e0a06 */
[----:B------:R-:W2:Y:S01]  /*f200*/  LDL.LU R6, [R1] ;  /* 0x0000000001067983 */ /* 0x000ea20000300800 */
[----:B------:R-:W-:Y:S02]  /*f210*/  IMAD.MOV R11, RZ, RZ, -R11 ;  /* 0x000000ffff0b7224 */ /* 0x000fe400078e0a0b */
[--C-:B------:R-:W-:Y:S02]  /*f220*/  @!P1 IMAD.IADD R21, R21, 0x1, -R0.reuse ;  /* 0x0000000115159824 */ /* 0x100fe400078e0a00 */
[C---:B------:R-:W-:Y:S02]  /*f230*/  IMAD R27, R0.reuse, R11, R27 ;  /* 0x0000000b001b7224 */ /* 0x040fe400078e021b */
[----:B------:R-:W3:Y:S01]  /*f240*/  LDL.LU R11, [R1+0x2194] ;  /* 0x00219400010b7983 */ /* 0x000ee20000300800 */
[----:B------:R-:W-:Y:S01]  /*f250*/  ISETP.GT.U32.AND P1, PT, R0, R21, PT ;  /* 0x000000150000720c */ /* 0x000fe20003f24070 */
[----:B------:R-:W-:-:S02]  /*f260*/  @!P3 IMAD.IADD R22, R22, 0x1, -R0 ;  /* 0x000000011616b824 */ /* 0x000fc400078e0a00 */
[----:B------:R-:W-:-:S03]  /*f270*/  IMAD.MOV R29, RZ, RZ, -R29 ;  /* 0x000000ffff1d7224 */ /* 0x000fc600078e0a1d */
[----:B------:R-:W-:-:S07]  /*f280*/  ISETP.GT.U32.AND P3, PT, R0, R22, PT ;  /* 0x000000160000720c */ /* 0x000fce0003f64070 */
[----:B------:R-:W-:Y:S01]  /*f290*/  @!P1 IMAD.IADD R21, R21, 0x1, -R0 ;  /* 0x0000000115159824 */ /* 0x000fe200078e0a00 */
[----:B------:R-:W-:-:S05]  /*f2a0*/  ISETP.GT.U32.AND P1, PT, R0, R23, PT ;  /* 0x000000170000720c */ /* 0x000fca0003f24070 */
[----:B------:R-:W-:Y:S01]  /*f2b0*/  @!P3 IMAD.IADD R22, R22, 0x1, -R0 ;  /* 0x000000011616b824 */ /* 0x000fe200078e0a00 */
[----:B------:R-:W-:-:S07]  /*f2c0*/  ISETP.GT.U32.AND P3, PT, R0, R4, PT ;  /* 0x000000040000720c */ /* 0x000fce0003f64070 */
[----:B------:R-:W-:-:S05]  /*f2d0*/  @!P1 IMAD.IADD R23, R23, 0x1, -R0 ;  /* 0x0000000117179824 */ /* 0x000fca00078e0a00 */
[----:B------:R-:W-:Y:S01]  /*f2e0*/  ISETP.GT.U32.AND P1, PT, R0, R23, PT ;  /* 0x000000170000720c */ /* 0x000fe20003f24070 */
[----:B------:R-:W-:-:S05]  /*f2f0*/  @!P3 IMAD.IADD R4, R4, 0x1, -R0 ;  /* 0x000000010404b824 */ /* 0x000fca00078e0a00 */
[----:B------:R-:W-:-:S07]  /*f300*/  ISETP.GT.U32.AND P3, PT, R0, R4, PT ;  /* 0x000000040000720c */ /* 0x000fce0003f64070 */
[----:B------:R-:W-:Y:S01]  /*f310*/  @!P1 IMAD.IADD R23, R23, 0x1, -R0 ;  /* 0x0000000117179824 */ /* 0x000fe200078e0a00 */
[----:B------:R-:W-:-:S05]  /*f320*/  ISETP.GT.U32.AND P1, PT, R0, R13, PT ;  /* 0x0000000d0000720c */ /* 0x000fca0003f24070 */
[----:B------:R-:W-:Y:S01]  /*f330*/  @!P3 IMAD.IADD R4, R4, 0x1, -R0 ;  /* 0x000000010404b824 */ /* 0x000fe200078e0a00 */
[----:B------:R-:W-:-:S07]  /*f340*/  ISETP.GT.U32.AND P3, PT, R0, R14, PT ;  /* 0x0000000e0000720c */ /* 0x000fce0003f64070 */
[----:B------:R-:W-:Y:S01]  /*f350*/  @!P1 IMAD.IADD R13, R13, 0x1, -R0 ;  /* 0x000000010d0d9824 */ /* 0x000fe200078e0a00 */
[----:B------:R-:W-:-:S05]  /*f360*/  ISETP.GT.U32.AND P1, PT, R0, R15, PT ;  /* 0x0000000f0000720c */ /* 0x000fca0003f24070 */
[----:B------:R-:W-:Y:S01]  /*f370*/  @!P3 IMAD.IADD R14, R14, 0x1, -R0 ;  /* 0x000000010e0eb824 */ /* 0x000fe200078e0a00 */
[----:B------:R-:W-:-:S07]  /*f380*/  ISETP.GT.U32.AND P3, PT, R0, R16, PT ;  /* 0x000000100000720c */ /* 0x000fce0003f64070 */
[----:B------:R-:W-:Y:S01]  /*f390*/  @!P1 IMAD.IADD R15, R15, 0x1, -R0 ;  /* 0x000000010f0f9824 */ /* 0x000fe200078e0a00 */
[C---:B------:R-:W-:Y:S01]  /*f3a0*/  ISETP.GT.U32.AND P1, PT, R0.reuse, R17, PT ;  /* 0x000000110000720c */ /* 0x040fe20003f24070 */
[----:B------:R-:W-:Y:S01]  /*f3b0*/  @!P6 IMAD.MOV R21, RZ, RZ, -R21 ;  /* 0x000000ffff15e224 */ /* 0x000fe200078e0a15 */
[----:B------:R-:W-:Y:S01]  /*f3c0*/  ISETP.GT.U32.AND P6, PT, R0, R14, PT ;  /* 0x0000000e0000720c */ /* 0x000fe20003fc4070 */
[----:B------:R-:W-:Y:S02]  /*f3d0*/  @!P4 IMAD.MOV R22, RZ, RZ, -R22 ;  /* 0x000000ffff16c224 */ /* 0x000fe400078e0a16 */
[----:B------:R-:W-:Y:S01]  /*f3e0*/  @!P3 IMAD.IADD R16, R16, 0x1, -R0 ;  /* 0x000000011010b824 */ /* 0x000fe200078e0a00 */
[C---:B------:R-:W-:Y:S02]  /*f3f0*/  ISETP.GT.U32.AND P3, PT, R0.reuse, R13, PT ;  /* 0x0000000d0000720c */ /* 0x040fe40003f64070 */
[C---:B------:R-:W-:Y:S01]  /*f400*/  ISETP.GT.U32.AND P4, PT, R0.reuse, R15, PT ;  /* 0x0000000f0000720c */ /* 0x040fe20003f84070 */
[----:B------:R-:W-:-:S02]  /*f410*/  IMAD R26, R0, R12, R26 ;  /* 0x0000000c001a7224 */ /* 0x000fc400078e021a */
[----:B------:R-:W-:Y:S02]  /*f420*/  IMAD R20, R0, R29, R20 ;  /* 0x0000001d00147224 */ /* 0x000fe400078e0214 */
[----:B------:R-:W-:Y:S02]  /*f430*/  @!P1 IMAD.IADD R17, R17, 0x1, -R0 ;  /* 0x0000000111119824 */ /* 0x000fe400078e0a00 */
[----:B------:R-:W-:-:S03]  /*f440*/  IMAD.MOV.U32 R12, RZ, RZ, R4 ;  /* 0x000000ffff0c7224 */ /* 0x000fc600078e0004 */
[C---:B------:R-:W-:Y:S01]  /*f450*/  ISETP.GT.U32.AND P1, PT, R0.reuse, R17, PT ;  /* 0x000000110000720c */ /* 0x040fe20003f24070 */
[----:B------:R-:W-:Y:S01]  /*f460*/  @!P5 IMAD.MOV R12, RZ, RZ, -R12 ;  /* 0x000000ffff0cd224 */ /* 0x000fe200078e0a0c */
[C---:B------:R-:W-:Y:S01]  /*f470*/  ISETP.GT.U32.AND P5, PT, R0.reuse, R20, PT ;  /* 0x000000140000720c */ /* 0x040fe20003fa4070 */
[--C-:B------:R-:W-:Y:S01]  /*f480*/  @!P3 IMAD.IADD R13, R13, 0x1, -R0.reuse ;  /* 0x000000010d0db824 */ /* 0x100fe200078e0a00 */
[----:B------:R-:W-:Y:S01]  /*f490*/  ISETP.GT.U32.AND P3, PT, R0, R26, PT ;  /* 0x0000001a0000720c */ /* 0x000fe20003f64070 */
[--C-:B------:R-:W-:Y:S02]  /*f4a0*/  @!P6 IMAD.IADD R14, R14, 0x1, -R0.reuse ;  /* 0x000000010e0ee824 */ /* 0x100fe400078e0a00 */
[----:B------:R-:W-:Y:S01]  /*f4b0*/  @!P4 IMAD.IADD R15, R15, 0x1, -R0 ;  /* 0x000000010f0fc824 */ /* 0x000fe200078e0a00 */
[C---:B------:R-:W-:Y:S01]  /*f4c0*/  ISETP.GT.U32.AND P4, PT, R0.reuse, R27, PT ;  /* 0x0000001b0000720c */ /* 0x040fe20003f84070 */
[----:B------:R-:W-:Y:S01]  /*f4d0*/  @!P0 IMAD.MOV R23, RZ, RZ, -R23 ;  /* 0x000000ffff178224 */ /* 0x000fe200078e0a17 */
[----:B------:R-:W-:-:S03]  /*f4e0*/  ISETP.GT.U32.AND P0, PT, R0, R16, PT ;  /* 0x000000100000720c */ /* 0x000fc60003f04070 */
[--C-:B------:R-:W-:Y:S02]  /*f4f0*/  @!P1 IMAD.IADD R17, R17, 0x1, -R0.reuse ;  /* 0x0000000111119824 */ /* 0x100fe400078e0a00 */
[--C-:B------:R-:W-:Y:S01]  /*f500*/  @!P5 IMAD.IADD R20, R20, 0x1, -R0.reuse ;  /* 0x000000011414d824 */ /* 0x100fe200078e0a00 */
[----:B------:R-:W-:Y:S01]  /*f510*/  ISETP.GE.AND P5, PT, R5, RZ, PT ;  /* 0x000000ff0500720c */ /* 0x000fe20003fa6270 */
[--C-:B------:R-:W-:Y:S01]  /*f520*/  @!P3 IMAD.IADD R26, R26, 0x1, -R0.reuse ;  /* 0x000000011a1ab824 */ /* 0x100fe200078e0a00 */
[----:B------:R-:W-:Y:S01]  /*f530*/  ISETP.GE.AND P3, PT, R19, RZ, PT ;  /* 0x000000ff1300720c */ /* 0x000fe20003f66270 */
[----:B------:R0:W-:Y:S02]  /*f540*/  STL [R1+0x20f0], R21 ;  /* 0x0020f01501007387 */ /* 0x0001e40000100800 */
[--C-:B------:R-:W-:Y:S01]  /*f550*/  @!P4 IMAD.IADD R27, R27, 0x1, -R0.reuse ;  /* 0x000000011b1bc824 */ /* 0x100fe200078e0a00 */
[----:B------:R-:W-:Y:S01]  /*f560*/  ISETP.GE.AND P4, PT, R2, RZ, PT ;  /* 0x000000ff0200720c */ /* 0x000fe20003f86270 */
[----:B------:R-:W-:Y:S01]  /*f570*/  STL [R1+0x20f4], R22 ;  /* 0x0020f41601007387 */ /* 0x000fe20000100800 */
[----:B------:R-:W-:-:S03]  /*f580*/  @!P0 IMAD.IADD R16, R16, 0x1, -R0 ;  /* 0x0000000110108824 */ /* 0x000fc600078e0a00 */
[----:B------:R-:W-:Y:S02]  /*f590*/  STL [R1+0x20f8], R23 ;  /* 0x0020f81701007387 */ /* 0x000fe40000100800 */
[----:B------:R-:W-:Y:S02]  /*f5a0*/  @!P5 IMAD.MOV R14, RZ, RZ, -R14 ;  /* 0x000000ffff0ed224 */ /* 0x000fe400078e0a0e */
[----:B------:R-:W-:Y:S01]  /*f5b0*/  STL [R1+0x20fc], R12 ;  /* 0x0020fc0c01007387 */ /* 0x000fe20000100800 */
[----:B------:R-:W-:-:S03]  /*f5c0*/  @!P3 IMAD.MOV R15, RZ, RZ, -R15 ;  /* 0x000000ffff0fb224 */ /* 0x000fc600078e0a0f */
[----:B------:R-:W-:Y:S01]  /*f5d0*/  @!P4 IMAD.MOV R17, RZ, RZ, -R17 ;  /* 0x000000ffff11c224 */ /* 0x000fe200078e0a11 */
[----:B------:R-:W-:Y:S01]  /*f5e0*/  ISETP.GE.AND P4, PT, R18, RZ, PT ;  /* 0x000000ff1200720c */ /* 0x000fe20003f86270 */
[----:B--2---:R-:W-:-:S04]  /*f5f0*/  IMAD.MOV R6, RZ, RZ, -R6 ;  /* 0x000000ffff067224 */ /* 0x004fc800078e0a06 */
[C---:B------:R-:W-:Y:S02]  /*f600*/  IMAD R25, R0.reuse, R6, R25 ;  /* 0x0000000600197224 */ /* 0x040fe400078e0219 */
[----:B------:R-:W-:Y:S02]  /*f610*/  IMAD.MOV R6, RZ, RZ, -R7 ;  /* 0x000000ffff067224 */ /* 0x000fe400078e0a07 */
[----:B------:R-:W1:Y:S01]  /*f620*/  S2R R7, SR_TID.X ;  /* 0x0000000000077919 */ /* 0x000e620000002100 */
[C---:B------:R-:W-:Y:S01]  /*f630*/  ISETP.GT.U32.AND P6, PT, R0.reuse, R25, PT ;  /* 0x000000190000720c */ /* 0x040fe20003fc4070 */
[----:B------:R-:W-:Y:S01]  /*f640*/  IMAD R24, R0, R6, R24 ;  /* 0x0000000600187224 */ /* 0x000fe200078e0218 */
[----:B---3--:R-:W-:-:S11]  /*f650*/  ISETP.GE.AND P1, PT, R11, RZ, PT ;  /* 0x000000ff0b00720c */ /* 0x008fd60003f26270 */
[----:B------:R-:W-:Y:S01]  /*f660*/  @!P6 IMAD.IADD R25, R25, 0x1, -R0 ;  /* 0x000000011919e824 */ /* 0x000fe200078e0a00 */
[----:B------:R-:W-:Y:S01]  /*f670*/  ISETP.GE.AND P6, PT, R3, RZ, PT ;  /* 0x000000ff0300720c */ /* 0x000fe20003fc6270 */
[C---:B-1----:R-:W-:Y:S01]  /*f680*/  IMAD.SHL.U32 R29, R7.reuse, 0x8, RZ ;  /* 0x00000008071d7824 */ /* 0x042fe200078e00ff */
[----:B------:R-:W-:-:S04]  /*f690*/  LOP3.LUT R6, R7, 0x7, RZ, 0xc0, !PT ;  /* 0x0000000707067812 */ /* 0x000fc800078ec0ff */
[----:B------:R-:W-:Y:S01]  /*f6a0*/  LOP3.LUT R29, R29, 0x30, RZ, 0xc0, !PT ;  /* 0x000000301d1d7812 */ /* 0x000fe200078ec0ff */
[----:B0-----:R-:W-:-:S04]  /*f6b0*/  IMAD.SHL.U32 R21, R7, 0x2, RZ ;  /* 0x0000000207157824 */ /* 0x001fc800078e00ff */
[----:B------:R-:W-:Y:S02]  /*f6c0*/  IMAD R29, R6, 0x40, R29 ;  /* 0x00000040061d7824 */ /* 0x000fe400078e021d */
[----:B------:R-:W-:-:S03]  /*f6d0*/  @!P1 IMAD.MOV R13, RZ, RZ, -R13 ;  /* 0x000000ffff0d9224 */ /* 0x000fc600078e0a0d */
[----:B------:R-:W-:Y:S01]  /*f6e0*/  LOP3.LUT R29, R29, 0x30, R21, 0x78, !PT ;  /* 0x000000301d1d7812 */ /* 0x000fe200078e7815 */
[----:B------:R-:W-:-:S04]  /*f6f0*/  @!P6 IMAD.MOV R16, RZ, RZ, -R16 ;  /* 0x000000ffff10e224 */ /* 0x000fc800078e0a10 */
[----:B------:R-:W-:Y:S04]  /*f700*/  STL [R1+0x205c], R29 ;  /* 0x00205c1d01007387 */ /* 0x000fe80000100800 */
[----:B------:R-:W2:Y:S04]  /*f710*/  LDL.LU R11, [R1+0x2190] ;  /* 0x00219000010b7983 */ /* 0x000ea80000300800 */
[----:B------:R-:W3:Y:S04]  /*f720*/  LDL.LU R5, [R1+0x218c] ;  /* 0x00218c0001057983 */ /* 0x000ee80000300800 */
[----:B------:R-:W-:Y:S04]  /*f730*/  STL [R1+0x2100], R13 ;  /* 0x0021000d01007387 */ /* 0x000fe80000100800 */
[----:B------:R-:W-:Y:S04]  /*f740*/  STL [R1+0x2104], R14 ;  /* 0x0021040e01007387 */ /* 0x000fe80000100800 */
[----:B------:R-:W-:Y:S01]  /*f750*/  STL [R1+0x2108], R15 ;  /* 0x0021080f01007387 */ /* 0x000fe20000100800 */
[----:B------:R-:W-:-:S03]  /*f760*/  ISETP.GT.U32.AND P0, PT, R0, R24, PT ;  /* 0x000000180000720c */ /* 0x000fc60003f04070 */
[----:B------:R0:W-:Y:S04]  /*f770*/  STL [R1+0x210c], R16 ;  /* 0x00210c1001007387 */ /* 0x0001e80000100800 */
[----:B------:R-:W-:Y:S01]  /*f780*/  STL [R1+0x2110], R17 ;  /* 0x0021101101007387 */ /* 0x000fe20000100800 */
[----:B------:R-:W-:-:S03]  /*f790*/  IMAD R6, R6, 0x110, RZ ;  /* 0x0000011006067824 */ /* 0x000fc600078e02ff */
[----:B0-----:R-:W3:Y:S04]  /*f7a0*/  LDL.LU R16, [R1+0x5c] ;  /* 0x00005c0001107983 */ /* 0x001ee80000300800 */
[----:B------:R-:W3:Y:S04]  /*f7b0*/  LDL.LU R15, [R1+0x60] ;  /* 0x00006000010f7983 */ /* 0x000ee80000300800 */
[----:B------:R-:W3:Y:S04]  /*f7c0*/  LDL.LU R14, [R1+0x68] ;  /* 0x00006800010e7983 */ /* 0x000ee80000300800 */
[----:B------:R-:W3:Y:S01]  /*f7d0*/  LDL.LU R13, [R1+0x394] ;  /* 0x00039400010d7983 */ /* 0x000ee20000300800 */
[----:B------:R-:W-:Y:S01]  /*f7e0*/  LOP3.LUT R4, R6, 0x10, R21, 0x78, !PT ;  /* 0x0000001006047812 */ /* 0x000fe200078e7815 */
[----:B------:R-:W-:-:S02]  /*f7f0*/  IMAD.SHL.U32 R22, R7, 0x80, RZ ;  /* 0x0000008007167824 */ /* 0x000fc400078e00ff */
[----:B------:R-:W3:Y:S01]  /*f800*/  LDL.LU R6, [R1+0x39c] ;  /* 0x00039c0001067983 */ /* 0x000ee20000300800 */
[----:B------:R-:W-:-:S03]  /*f810*/  @!P0 IMAD.IADD R24, R24, 0x1, -R0 ;  /* 0x0000000118188824 */ /* 0x000fc600078e0a00 */
[----:B------:R-:W3:Y:S01]  /*f820*/  LDL.LU R29, [R1+0x3c4] ;  /* 0x0003c400011d7983 */ /* 0x000ee20000300800 */
[----:B------:R-:W-:-:S03]  /*f830*/  ISETP.GT.U32.AND P0, PT, R0, R20, PT ;  /* 0x000000140000720c */ /* 0x000fc60003f04070 */
[----:B------:R-:W3:Y:S01]  /*f840*/  LDL.LU R12, [R1+0x3d0] ;  /* 0x0003d000010c7983 */ /* 0x000ee20000300800 */
[----:B------:R-:W-:Y:S02]  /*f850*/  ISETP.GT.U32.AND P1, PT, R0, R26, PT ;  /* 0x0000001a0000720c */ /* 0x000fe40003f24070 */
[----:B------:R-:W-:Y:S01]  /*f860*/  LOP3.LUT R4, R4, 0x800, R22, 0xf8, !PT ;  /* 0x0000080004047812 */ /* 0x000fe200078ef816 */
[----:B------:R-:W3:Y:S04]  /*f870*/  LDL.LU R23, [R1+0x3d4] ;  /* 0x0003d40001177983 */ /* 0x000ee80000300800 */
[----:B------:R-:W3:Y:S04]  /*f880*/  LDL.LU R22, [R1+0x3dc] ;  /* 0x0003dc0001167983 */ /* 0x000ee80000300800 */
[----:B------:R-:W3:Y:S04]  /*f890*/  LDL.LU R21, [R1+0x3e0] ;  /* 0x0003e00001157983 */ /* 0x000ee80000300800 */
[----:B------:R-:W3:Y:S04]  /*f8a0*/  LDL.LU R19, [R1+0x3e4] ;  /* 0x0003e40001137983 */ /* 0x000ee80000300800 */
[----:B------:R-:W3:Y:S01]  /*f8b0*/  LDL.LU R3, [R1+0x3d8] ;  /* 0x0003d80001037983 */ /* 0x000ee20000300800 */
[----:B------:R-:W-:-:S03]  /*f8c0*/  @!P0 IMAD.IADD R20, R20, 0x1, -R0 ;  /* 0x0000000114148824 */ /* 0x000fc600078e0a00 */
[----:B------:R-:W3:Y:S01]  /*f8d0*/  LDL.LU R2, [R1+0x3cc] ;  /* 0x0003cc0001027983 */ /* 0x000ee20000300800 */
[----:B------:R-:W-:Y:S01]  /*f8e0*/  ISETP.GE.AND P0, PT, R10, RZ, PT ;  /* 0x000000ff0a00720c */ /* 0x000fe20003f06270 */
[----:B------:R-:W-:Y:S01]  /*f8f0*/  @!P1 IMAD.IADD R26, R26, 0x1, -R0 ;  /* 0x000000011a1a9824 */ /* 0x000fe200078e0a00 */
[----:B------:R-:W-:Y:S01]  /*f900*/  ISETP.GE.AND P1, PT, R9, RZ, PT ;  /* 0x000000ff0900720c */ /* 0x000fe20003f26270 */
[----:B------:R-:W3:Y:S04]  /*f910*/  LDL.LU R18, [R1+0x3c8] ;  /* 0x0003c80001127983 */ /* 0x000ee80000300800 */
[----:B------:R-:W3:Y:S04]  /*f920*/  LDL.LU R10, [R1+0x70] ;  /* 0x00007000010a7983 */ /* 0x000ee80000300800 */
[----:B------:R-:W3:Y:S01]  /*f930*/  LDL.LU R9, [R1+0x78] ;  /* 0x0000780001097983 */ /* 0x000ee20000300800 */
[----:B------:R-:W-:-:S02]  /*f940*/  ISETP.GT.U32.AND P3, PT, R0, R25, PT ;  /* 0x000000190000720c */ /* 0x000fc40003f64070 */
[C---:B------:R-:W-:Y:S02]  /*f950*/  ISETP.GT.U32.AND P6, PT, R0.reuse, R27, PT ;  /* 0x0000001b0000720c */ /* 0x040fe40003fc4070 */
[----:B------:R-:W-:Y:S02]  /*f960*/  ISETP.GT.U32.AND P5, PT, R0, R24, PT ;  /* 0x000000180000720c */ /* 0x000fe40003fa4070 */
[----:B------:R-:W-:-:S07]  /*f970*/  LOP3.LUT R7, R7, 0x1f, RZ, 0xc0, !PT ;  /* 0x0000001f07077812 */ /* 0x000fce00078ec0ff */
[--C-:B------:R-:W-:Y:S01]  /*f980*/  @!P3 IMAD.IADD R25, R25, 0x1, -R0.reuse ;  /* 0x000000011919b824 */ /* 0x100fe200078e0a00 */
[----:B------:R-:W-:Y:S01]  /*f990*/  ISETP.GE.AND P3, PT, R28, RZ, PT ;  /* 0x000000ff1c00720c */ /* 0x000fe20003f66270 */
[----:B------:R-:W-:Y:S01]  /*f9a0*/  @!P6 IMAD.IADD R27, R27, 0x1, -R0 ;  /* 0x000000011b1be824 */ /* 0x000fe200078e0a00 */
[----:B------:R-:W-:Y:S01]  /*f9b0*/  ISETP.GE.AND P6, PT, R8, RZ, PT ;  /* 0x000000ff0800720c */ /* 0x000fe20003fc6270 */
[----:B------:R-:W-:Y:S01]  /*f9c0*/  IMAD R28, R7, UR8, RZ ;  /* 0x00000008071c7c24 */ /* 0x000fe2000f8e02ff */
[----:B------:R-:W3:Y:S01]  /*f9d0*/  LDL.LU R8, [R1+0x90] ;  /* 0x0000900001087983 */ /* 0x000ee20000300800 */
[----:B------:R-:W-:Y:S02]  /*f9e0*/  @!P4 IMAD.MOV R20, RZ, RZ, -R20 ;  /* 0x000000ffff14c224 */ /* 0x000fe400078e0a14 */
[----:B------:R-:W-:Y:S01]  /*f9f0*/  @!P5 IMAD.IADD R24, R24, 0x1, -R0 ;  /* 0x000000011818d824 */ /* 0x000fe200078e0a00 */
[----:B----4-:R-:W-:Y:S01]  /*fa00*/  LEA R4, P5, R28, UR10, 0x1 ;  /* 0x0000000a1c047c11 */ /* 0x010fe2000f8a08ff */
[----:B------:R-:W-:Y:S01]  /*fa10*/  @!P0 IMAD.MOV R26, RZ, RZ, -R26 ;  /* 0x000000ffff1a8224 */ /* 0x000fe200078e0a1a */
[----:B------:R-:W4:Y:S01]  /*fa20*/  LDL.LU R7, [R1+0x98] ;  /* 0x0000980001077983 */ /* 0x000f220000300800 */
[----:B------:R-:W-:-:S02]  /*fa30*/  @!P1 IMAD.MOV R25, RZ, RZ, -R25 ;  /* 0x000000ffff199224 */ /* 0x000fc400078e0a19 */
[----:B------:R-:W-:Y:S01]  /*fa40*/  @!P3 IMAD.MOV R27, RZ, RZ, -R27 ;  /* 0x000000ffff1bb224 */ /* 0x000fe200078e0a1b */
[----:B------:R-:W-:Y:S01]  /*fa50*/  STL [R1+0x2114], R20 ;  /* 0x0021141401007387 */ /* 0x000fe20000100800 */
[----:B------:R-:W-:-:S03]  /*fa60*/  @!P6 IMAD.MOV R24, RZ, RZ, -R24 ;  /* 0x000000ffff18e224 */ /* 0x000fc600078e0a18 */
[----:B------:R-:W-:Y:S04]  /*fa70*/  STL [R1+0x2118], R28 ;  /* 0x0021181c01007387 */ /* 0x000fe80000100800 */
[----:B------:R-:W-:Y:S04]  /*fa80*/  STL [R1+0x2098], R4 ;  /* 0x0020980401007387 */ /* 0x000fe80000100800 */
[----:B------:R-:W-:Y:S04]  /*fa90*/  STL [R1+0x211c], R26 ;  /* 0x00211c1a01007387 */ /* 0x000fe80000100800 */
[----:B------:R-:W-:Y:S04]  /*faa0*/  STL [R1+0x2120], R25 ;  /* 0x0021201901007387 */ /* 0x000fe80000100800 */
[----:B------:R-:W-:Y:S04]  /*fab0*/  STL [R1+0x2124], R27 ;  /* 0x0021241b01007387 */ /* 0x000fe80000100800 */
[----:B------:R-:W-:Y:S01]  /*fac0*/  STL [R1+0x2128], R24 ;  /* 0x0021281801007387 */ /* 0x000fe20000100800 */
[----:B--2---:R-:W-:Y:S01]  /*fad0*/  @!P2 IMAD.MOV R11, RZ, RZ, -R11 ;  /* 0x000000ffff0ba224 */ /* 0x004fe200078e0a0b */
[----:B---3--:R-:W-:-:S02]  /*fae0*/  ISETP.NE.AND P4, PT, R5, RZ, PT ;  /* 0x000000ff0500720c */ /* 0x008fc40003f85270 */
[----:B------:R-:W-:Y:S02]  /*faf0*/  LOP3.LUT R0, RZ, R5, RZ, 0x33, !PT ;  /* 0x00000005ff007212 */ /* 0x000fe400078e33ff */
[----:B------:R0:W-:Y:S02]  /*fb00*/  STL [R1+0x212c], R11 ;  /* 0x00212c0b01007387 */ /* 0x0001e40000100800 */
[C---:B------:R-:W-:Y:S02]  /*fb10*/  SEL R5, R0.reuse, R16, !P4 ;  /* 0x0000001000057207 */ /* 0x040fe40006000000 */
[----:B0-----:R-:W-:-:S03]  /*fb20*/  SEL R11, R0, R15, !P4 ;  /* 0x0000000f000b7207 */ /* 0x001fc60006000000 */
[----:B------:R0:W-:Y:S01]  /*fb30*/  STL [R1+0xc], R5 ;  /* 0x00000c0501007387 */ /* 0x0001e20000100800 */
[----:B------:R-:W-:-:S03]  /*fb40*/  SEL R4, R0, R14, !P4 ;  /* 0x0000000e00047207 */ /* 0x000fc60006000000 */
[----:B------:R-:W-:Y:S01]  /*fb50*/  STL [R1+0x4], R11 ;  /* 0x0000040b01007387 */ /* 0x000fe20000100800 */
[C---:B0-----:R-:W-:Y:S02]  /*fb60*/  SEL R5, R0.reuse, R13, !P4 ;  /* 0x0000000d00057207 */ /* 0x041fe40006000000 */
[----:B------:R-:W-:-:S03]  /*fb70*/  SEL R6, R0, R6, !P4 ;  /* 0x0000000600067207 */ /* 0x000fc60006000000 */
[----:B------:R0:W-:Y:S04]  /*fb80*/  STL [R1+0x2130], R5 ;  /* 0x0021300501007387 */ /* 0x0001e80000100800 */
[----:B------:R1:W-:Y:S01]  /*fb90*/  STL [R1], R4 ;  /* 0x0000000401007387 */ /* 0x0003e20000100800 */
[----:B0-----:R-:W-:-:S03]  /*fba0*/  SEL R5, R0, R29, !P4 ;  /* 0x0000001d00057207 */ /* 0x001fc60006000000 */
[----:B------:R0:W-:Y:S01]  /*fbb0*/  STL [R1+0x2134], R6 ;  /* 0x0021340601007387 */ /* 0x0001e20000100800 */
[----:B-1----:R-:W-:-:S03]  /*fbc0*/  SEL R4, R0, R12, !P4 ;  /* 0x0000000c00047207 */ /* 0x002fc60006000000 */
[----:B------:R1:W-:Y:S04]  /*fbd0*/  STL [R1+0x10], R5 ;  /* 0x0000100501007387 */ /* 0x0003e80000100800 */
[----:B------:R2:W-:Y:S01]  /*fbe0*/  STL [R1+0x18], R4 ;  /* 0x0000180401007387 */ /* 0x0005e20000100800 */
[C---:B0-----:R-:W-:Y:S02]  /*fbf0*/  SEL R6, R0.reuse, R23, !P4 ;  /* 0x0000001700067207 */ /* 0x041fe40006000000 */
[----:B-1----:R-:W-:-:S03]  /*fc00*/  SEL R5, R0, R22, !P4 ;  /* 0x0000001600057207 */ /* 0x002fc60006000000 */
[----:B------:R0:W-:Y:S01]  /*fc10*/  STL [R1+0x20], R6 ;  /* 0x0000200601007387 */ /* 0x0001e20000100800 */
[----:B--2---:R-:W-:-:S03]  /*fc20*/  SEL R4, R0, R21, !P4 ;  /* 0x0000001500047207 */ /* 0x004fc60006000000 */
[----:B------:R1:W-:Y:S04]  /*fc30*/  STL [R1+0x30], R5 ;  /* 0x0000300501007387 */ /* 0x0003e80000100800 */
[----:B------:R2:W-:Y:S01]  /*fc40*/  STL [R1+0x44], R4 ;  /* 0x0000440401007387 */ /* 0x0005e20000100800 */
[C---:B0-----:R-:W-:Y:S02]  /*fc50*/  SEL R6, R0.reuse, R19, !P4 ;  /* 0x0000001300067207 */ /* 0x041fe40006000000 */
[----:B-1----:R-:W-:-:S03]  /*fc60*/  SEL R5, R0, R3, !P4 ;  /* 0x0000000300057207 */ /* 0x002fc60006000000 */
[----:B------:R-:W-:Y:S01]  /*fc70*/  STL [R1+0x4c], R6 ;  /* 0x00004c0601007387 */ /* 0x000fe20000100800 */
[----:B--2---:R-:W-:-:S03]  /*fc80*/  SEL R4, R0, R2, !P4 ;  /* 0x0000000200047207 */ /* 0x004fc60006000000 */
[----:B------:R-:W-:Y:S01]  /*fc90*/  STL [R1+0x58], R5 ;  /* 0x0000580501007387 */ /* 0x000fe20000100800 */
[C---:B------:R-:W-:Y:S02]  /*fca0*/  SEL R3, R0.reuse, R18, !P4 ;  /* 0x0000001200037207 */ /* 0x040fe40006000000 */
[C---:B------:R-:W-:Y:S01]  /*fcb0*/  SEL R2, R0.reuse, R10, !P4 ;  /* 0x0000000a00027207 */ /* 0x040fe20006000000 */
[----:B------:R0:W-:Y:S04]  /*fcc0*/  STL [R1+0x60], R4 ;  /* 0x0000600401007387 */ /* 0x0001e80000100800 */
[----:B------:R1:W-:Y:S01]  /*fcd0*/  STL [R1+0x68], R3 ;  /* 0x0000680301007387 */ /* 0x0003e20000100800 */
[----:B0-----:R-:W-:-:S03]  /*fce0*/  SEL R4, R0, R9, !P4 ;  /* 0x0000000900047207 */ /* 0x001fc60006000000 */
[----:B------:R4:W-:Y:S04]  /*fcf0*/  STL [R1+0x70], R2 ;  /* 0x0000700201007387 */ /* 0x0009e80000100800 */
[----:B------:R-:W-:Y:S04]  /*fd00*/  STL [R1+0x78], R4 ;  /* 0x0000780401007387 */ /* 0x000fe80000100800 */
[----:B------:R-:W2:Y:S01]  /*fd10*/  LDL.LU R6, [R1+0xb8] ;  /* 0x0000b80001067983 */ /* 0x000ea20000300800 */
[C---:B-1----:R-:W-:Y:S02]  /*fd20*/  SEL R3, R0.reuse, R8, !P4 ;  /* 0x0000000800037207 */ /* 0x042fe40006000000 */
[----:B----4-:R-:W-:-:S03]  /*fd30*/  SEL R2, R0, R7, !P4 ;  /* 0x0000000700027207 */ /* 0x010fc60006000000 */
[----:B------:R-:W-:Y:S04]  /*fd40*/  STL [R1+0x90], R3 ;  /* 0x0000900301007387 */ /* 0x000fe80000100800 */
[----:B--2---:R0:W-:Y:S04]  /*fd50*/  STL [R1+0x2180], R6 ;  /* 0x0021800601007387 */ /* 0x0041e80000100800 */
[----:B------:R-:W-:Y:S04]  /*fd60*/  STL [R1+0x98], R2 ;  /* 0x0000980201007387 */ /* 0x000fe80000100800 */
[----:B0-----:R-:W2:Y:S04]  /*fd70*/  LDL.LU R6, [R1+0xb0] ;  /* 0x0000b00001067983 */ /* 0x001ea80000300800 */
[----:B--2---:R0:W-:Y:S04]  /*fd80*/  STL [R1+0x2184], R6 ;  /* 0x0021840601007387 */ /* 0x0041e80000100800 */
[----:B0-----:R-:W2:Y:S04]  /*fd90*/  LDL.LU R6, [R1+0xa8] ;  /* 0x0000a80001067983 */ /* 0x001ea80000300800 */
[----:B--2---:R0:W-:Y:S04]  /*fda0*/  STL [R1+0x2188], R6 ;  /* 0x0021880601007387 */ /* 0x0041e80000100800 */
[----:B0-----:R-:W2:Y:S04]  /*fdb0*/  LDL.LU R6, [R1+0xa0] ;  /* 0x0000a00001067983 */ /* 0x001ea80000300800 */
[----:B------:R-:W3:Y:S04]  /*fdc0*/  LDL.LU R5, [R1+0xc0] ;  /* 0x0000c00001057983 */ /* 0x000ee80000300800 */
[----:B------:R-:W4:Y:S04]  /*fdd0*/  LDL.LU R11, [R1+0x100] ;  /* 0x00010000010b7983 */ /* 0x000f280000300800 */
[----:B------:R-:W3:Y:S04]  /*fde0*/  LDL.LU R24, [R1+0x108] ;  /* 0x0001080001187983 */ /* 0x000ee80000300800 */
        /* <DEDUP_REMOVED lines=23> */
[----:B------:R-:W3:Y:S01]  /*ff60*/  LDL.LU R7, [R1+0x1fc] ;  /* 0x0001fc0001077983 */ /* 0x000ee20000300800 */
[----:B--2---:R-:W-:-:S05]  /*ff70*/  SEL R6, R0, R6, !P4 ;  /* 0x0000000600067207 */ /* 0x004fca0006000000 */
[----:B------:R0:W-:Y:S04]  /*ff80*/  STL [R1+0xa0], R6 ;  /* 0x0000a00601007387 */ /* 0x0001e80000100800 */
[----:B0-----:R-:W2:Y:S02]  /*ff90*/  LDL.LU R6, [R1+0x2188] ;  /* 0x0021880001067983 */ /* 0x001ea40000300800 */
[----:B--2---:R-:W-:-:S05]  /*ffa0*/  SEL R6, R0, R6, !P4 ;  /* 0x0000000600067207 */ /* 0x004fca0006000000 */
[----:B------:R0:W-:Y:S04]  /*ffb0*/  STL [R1+0xa8], R6 ;  /* 0x0000a80601007387 */ /* 0x0001e80000100800 */
[----:B0-----:R-:W2:Y:S02]  /*ffc0*/  LDL.LU R6, [R1+0x2184] ;  /* 0x0021840001067983 */ /* 0x001ea40000300800 */
[----:B--2---:R-:W-:-:S05]  /*ffd0*/  SEL R6, R0, R6, !P4 ;  /* 0x0000000600067207 */ /* 0x004fca0006000000 */
[----:B------:R0:W-:Y:S04]  /*ffe0*/  STL [R1+0xb0], R6 ;  /* 0x0000b00601007387 */ /* 0x0001e80000100800 */
[----:B0-----:R-:W2:Y:S01]  /*fff0*/  LDL.LU R6, [R1+0x2180] ;  /* 0x0021800001067983 */ /* 0x001ea20000300800 */
[C---:B---3--:R-:W-:Y:S02]  /*10000*/  SEL R5, R0.reuse, R5, !P4 ;  /* 0x0000000500057207 */ /* 0x048fe40006000000 */
[C---:B------:R-:W-:Y:S02]  /*10010*/  SEL R4, R0.reuse, R4, !P4 ;  /* 0x0000000400047207 */ /* 0x040fe40006000000 */
[----:B--2---:R-:W-:-:S05]  /*10020*/  SEL R6, R0, R6, !P4 ;  /* 0x0000000600067207 */ /* 0x004fca0006000000 */
[----:B------:R4:W-:Y:S04]  /*10030*/  STL [R1+0xb8], R6 ;  /* 0x0000b80601007387 */ /* 0x0009e80000100800 */
[----:B------:R0:W-:Y:S01]  /*10040*/  STL [R1+0xc0], R5 ;  /* 0x0000c00501007387 */ /* 0x0001e20000100800 */
[C---:B----4-:R-:W-:Y:S02]  /*10050*/  SEL R6, R0.reuse, R11, !P4 ;  /* 0x0000000b00067207 */ /* 0x050fe40006000000 */
[----:B0-----:R-:W-:-:S03]  /*10060*/  SEL R5, R0, R24, !P4 ;  /* 0x0000001800057207 */ /* 0x001fc60006000000 */
[----:B------:R0:W-:Y:S01]  /*10070*/  STL [R1+0x100], R6 ;  /* 0x0001000601007387 */ /* 0x0001e20000100800 */
[----:B------:R-:W-:-:S03]  /*10080*/  SEL R11, R0, R27, !P4 ;  /* 0x0000001b000b7207 */ /* 0x000fc60006000000 */
[----:B------:R1:W-:Y:S01]  /*10090*/  STL [R1+0x108], R5 ;  /* 0x0001080501007387 */ /* 0x0003e20000100800 */
[----:B0-----:R-:W-:-:S03]  /*100a0*/  SEL R6, R0, R25, !P4 ;  /* 0x0000001900067207 */ /* 0x001fc60006000000 */
[----:B------:R-:W-:Y:S01]  /*100b0*/  STL [R1+0x110], R11 ;  /* 0x0001100b01007387 */ /* 0x000fe20000100800 */
[----:B-1----:R-:W-:-:S03]  /*100c0*/  SEL R5, R0, R26, !P4 ;  /* 0x0000001a00057207 */ /* 0x002fc60006000000 */
[----:B------:R0:W-:Y:S04]  /*100d0*/  STL [R1+0x118], R6 ;  /* 0x0001180601007387 */ /* 0x0001e80000100800 */
        /* <DEDUP_REMOVED lines=40> */
[----:B0-----:R-:W-:-:S03]  /*10360*/  SEL R2, R0, R7, !P4 ;  /* 0x0000000700027207 */ /* 0x001fc60006000000 */
        /* <DEDUP_REMOVED lines=540> */
[C---:B----4-:R-:W-:Y:S02]  /*12530*/  SEL R11, R0.reuse, R11, !P4 ;  /* 0x0000000b000b7207 */ /* 0x050fe40006000000 */
[C---:B------:R-:W-:Y:S02]  /*12540*/  SEL R24, R0.reuse, R24, !P4 ;  /* 0x0000001800187207 */ /* 0x040fe40006000000 */
[----:B------:R-:W-:-:S02]  /*12550*/  SEL R27, R0, R27, !P4 ;  /* 0x0000001b001b7207 */ /* 0x000fc40006000000 */
[C---:B------:R-:W-:Y:S02]  /*12560*/  SEL R25, R0.reuse, R25, !P4 ;  /* 0x0000001900197207 */ /* 0x040fe40006000000 */
[C---:B------:R-:W-:Y:S02]  /*12570*/  SEL R26, R0.reuse, R26, !P4 ;  /* 0x0000001a001a7207 */ /* 0x040fe40006000000 */
[C---:B------:R-:W-:Y:S02]  /*12580*/  SEL R28, R0.reuse, R28, !P4 ;  /* 0x0000001c001c7207 */ /* 0x040fe40006000000 */
[C---:B------:R-:W-:Y:S02]  /*12590*/  SEL R20, R0.reuse, R20, !P4 ;  /* 0x0000001400147207 */ /* 0x040fe40006000000 */
        /* <DEDUP_REMOVED lines=17> */
[----:B--2---:R-:W-:-:S05]  /*126b0*/  SEL R6, R0, R6, !P4 ;  /* 0x0000000600067207 */ /* 0x004fca0006000000 */
[----:B------:R0:W-:Y:S04]  /*126c0*/  STL [R1+0x138], R6 ;  /* 0x0001380601007387 */ /* 0x0001e80000100800 */
[----:B0-----:R-:W2:Y:S04]  /*126d0*/  LDL.LU R6, [R1+0x2134] ;  /* 0x0021340001067983 */ /* 0x001ea80000300800 */
[----:B------:R0:W-:Y:S04]  /*126e0*/  STL [R1+0x134], R5 ;  /* 0x0001340501007387 */ /* 0x0001e80000100800 */
[----:B0-----:R-:W3:Y:S04]  /*126f0*/  LDL.LU R5, [R1+0x2130] ;  /* 0x0021300001057983 */ /* 0x001ee80000300800 */
[----:B------:R0:W-:Y:S04]  /*12700*/  STL [R1+0x130], R11 ;  /* 0x0001300b01007387 */ /* 0x0001e80000100800 */
[----:B0-----:R-:W4:Y:S04]  /*12710*/  LDL.LU R11, [R1+0x212c] ;  /* 0x00212c00010b7983 */ /* 0x001f280000300800 */
[----:B------:R0:W-:Y:S04]  /*12720*/  STL [R1+0x12c], R24 ;  /* 0x00012c1801007387 */ /* 0x0001e80000100800 */
[----:B0-----:R-:W2:Y:S04]  /*12730*/  LDL.LU R24, [R1+0x2128] ;  /* 0x0021280001187983 */ /* 0x001ea80000300800 */
        /* <DEDUP_REMOVED lines=43> */
[----:B0-----:R-:W3:Y:S01]  /*129f0*/  LDL.LU R7, [R1+0x20d0] ;  /* 0x0020d00001077983 */ /* 0x001ee20000300800 */
[----:B------:R-:W-:-:S05]  /*12a00*/  SEL R4, R0, R4, !P4 ;  /* 0x0000000400047207 */ /* 0x000fca0006000000 */
[----:B------:R0:W-:Y:S02]  /*12a10*/  STL [R1+0xbc], R4 ;  /* 0x0000bc0401007387 */ /* 0x0001e40000100800 */
[----:B0-----:R-:W-:-:S05]  /*12a20*/  SEL R4, R0, R29, !P4 ;  /* 0x0000001d00047207 */ /* 0x001fca0006000000 */
[----:B------:R2:W-:Y:S02]  /*12a30*/  STL [R1+0xb4], R4 ;  /* 0x0000b40401007387 */ /* 0x0005e40000100800 */
[C---:B--2---:R-:W-:Y:S02]  /*12a40*/  SEL R4, R0.reuse, R8, !P4 ;  /* 0x0000000800047207 */ /* 0x044fe40006000000 */
[C---:B------:R-:W-:Y:S02]  /*12a50*/  SEL R8, R0.reuse, R10, !P4 ;  /* 0x0000000a00087207 */ /* 0x040fe40006000000 */
[C---:B---3--:R-:W-:Y:S02]  /*12a60*/  SEL R29, R0.reuse, R7, !P4 ;  /* 0x00000007001d7207 */ /* 0x048fe40006000000 */
[----:B------:R-:W-:-:S03]  /*12a70*/  SEL R7, R0, R9, !P4 ;  /* 0x0000000900077207 */ /* 0x000fc60006000000 */
[----:B------:R-:W-:Y:S04]  /*12a80*/  STL [R1+0xac], R29 ;  /* 0x0000ac1d01007387 */ /* 0x000fe80000100800 */
[----:B------:R0:W-:Y:S04]  /*12a90*/  STL [R1+0xa4], R4 ;  /* 0x0000a40401007387 */ /* 0x0001e80000100800 */
[----:B------:R1:W-:Y:S01]  /*12aa0*/  STL [R1+0x9c], R7 ;  /* 0x00009c0701007387 */ /* 0x0003e20000100800 */
[----:B0-----:R-:W-:-:S03]  /*12ab0*/  SEL R4, R0, R18, !P4 ;  /* 0x0000001200047207 */ /* 0x001fc60006000000 */
[----:B------:R0:W-:Y:S01]  /*12ac0*/  STL [R1+0x94], R8 ;  /* 0x0000940801007387 */ /* 0x0001e20000100800 */
[----:B-1----:R-:W-:-:S03]  /*12ad0*/  SEL R7, R0, R19, !P4 ;  /* 0x0000001300077207 */ /* 0x002fc60006000000 */
[----:B------:R1:W-:Y:S01]  /*12ae0*/  STL [R1+0x8c], R4 ;  /* 0x00008c0401007387 */ /* 0x0003e20000100800 */
        /* <DEDUP_REMOVED lines=21> */
[----:B------:R-:W-:Y:S04]  /*12c40*/  STL [R1+0x48], R8 ;  /* 0x0000480801007387 */ /* 0x000fe80000100800 */
[----:B------:R1:W-:Y:S01]  /*12c50*/  STL [R1+0x40], R4 ;  /* 0x0000400401007387 */ /* 0x0003e20000100800 */
[----:B0-----:R-:W-:Y:S01]  /*12c60*/  IMAD R7, R2, UR13, RZ ;  /* 0x0000000d02077c24 */ /* 0x001fe2000f8e02ff */
[C---:B------:R-:W-:Y:S02]  /*12c70*/  SEL R2, R0.reuse, R25, !P4 ;  /* 0x0000001900027207 */ /* 0x040fe40006000000 */
[----:B------:R-:W2:Y:S01]  /*12c80*/  LDL.LU R18, [R1+0xc] ;  /* 0x00000c0001127983 */ /* 0x000ea20000300800 */
[----:B-1----:R-:W-:-:S03]  /*12c90*/  SEL R4, R0, R27, !P4 ;  /* 0x0000001b00047207 */ /* 0x002fc60006000000 */
[----:B------:R0:W-:Y:S04]  /*12ca0*/  STL [R1+0x3c], R2 ;  /* 0x00003c0201007387 */ /* 0x0001e80000100800 */
[----:B------:R-:W-:Y:S04]  /*12cb0*/  STL [R1+0x209c], R4 ;  /* 0x00209c0401007387 */ /* 0x000fe80000100800 */
[----:B------:R-:W3:Y:S01]  /*12cc0*/  LDL.LU R21, [R1+0x4] ;  /* 0x0000040001157983 */ /* 0x000ee20000300800 */
[----:B0-----:R-:W-:-:S03]  /*12cd0*/  SEL R2, R0, R24, !P4 ;  /* 0x0000001800027207 */ /* 0x001fc60006000000 */
[----:B------:R-:W3:Y:S01]  /*12ce0*/  LDL.LU R19, [R1] ;  /* 0x0000000001137983 */ /* 0x000ee20000300800 */
[----:B------:R-:W-:Y:S01]  /*12cf0*/  IMAD R8, R3, UR13, RZ ;  /* 0x0000000d03087c24 */ /* 0x000fe2000f8e02ff */
[----:B----4-:R-:W-:Y:S02]  /*12d00*/  SEL R3, R0, R11, !P4 ;  /* 0x0000000b00037207 */ /* 0x010fe40006000000 */
[----:B------:R-:W-:Y:S04]  /*12d10*/  STL [R1+0x34], R2 ;  /* 0x0000340201007387 */ /* 0x000fe80000100800 */
[----:B------:R-:W4:Y:S04]  /*12d20*/  LDL.LU R26, [R1+0x10] ;  /* 0x00001000011a7983 */ /* 0x000f280000300800 */
[----:B------:R-:W-:Y:S04]  /*12d30*/  STL [R1+0x28], R3 ;  /* 0x0000280301007387 */ /* 0x000fe80000100800 */
[----:B------:R-:W4:Y:S04]  /*12d40*/  LDL.LU R20, [R1+0x18] ;  /* 0x0000180001147983 */ /* 0x000f280000300800 */
[----:B------:R-:W4:Y:S04]  /*12d50*/  LDL.LU R22, [R1+0x20] ;  /* 0x0000200001167983 */ /* 0x000f280000300800 */
[----:B------:R-:W4:Y:S04]  /*12d60*/  LDL.LU R17, [R1+0x30] ;  /* 0x0000300001117983 */ /* 0x000f280000300800 */
[----:B------:R-:W4:Y:S01]  /*12d70*/  LDL.LU R16, [R1+0x44] ;  /* 0x0000440001107983 */ /* 0x000f220000300800 */
[----:B------:R-:W-:-:S02]  /*12d80*/  LEA.HI.X.SX32 R0, R28, UR11, 0x1, P5 ;  /* 0x0000000b1c007c11 */ /* 0x000fc4000a8f0eff */
[C---:B------:R-:W-:Y:S01]  /*12d90*/  LEA R29, P1, R8.reuse, UR14, 0x1 ;  /* 0x0000000e081d7c11 */ /* 0x040fe2000f8208ff */
[----:B------:R-:W4:Y:S04]  /*12da0*/  LDL.LU R15, [R1+0x4c] ;  /* 0x00004c00010f7983 */ /* 0x000f280000300800 */
[----:B------:R0:W-:Y:S04]  /*12db0*/  STL [R1+0x2094], R0 ;  /* 0x0020940001007387 */ /* 0x0001e80000100800 */
[----:B------:R-:W-:Y:S04]  /*12dc0*/  STL [R1+0x1634], R29 ;  /* 0x0016341d01007387 */ /* 0x000fe80000100800 */
[----:B------:R-:W-:Y:S04]  /*12dd0*/  STL [R1+0x2060], R29 ;  /* 0x0020601d01007387 */ /* 0x000fe80000100800 */
[----:B------:R-:W4:Y:S04]  /*12de0*/  LDL.LU R14, [R1+0x58] ;  /* 0x00005800010e7983 */ /* 0x000f280000300800 */
[----:B------:R-:W4:Y:S01]  /*12df0*/  LDL.LU R13, [R1+0x60] ;  /* 0x00006000010d7983 */ /* 0x000f220000300800 */
[----:B------:R-:W-:Y:S01]  /*12e00*/  UIMAD UR9, UR7, 0x1f, URZ ;  /* 0x0000001f070978a4 */ /* 0x000fe2000f8e02ff */
[----:B0-----:R-:W-:-:S02]  /*12e10*/  LEA.HI.X.SX32 R0, R8, UR15, 0x1, P1 ;  /* 0x0000000f08007c11 */ /* 0x001fc400088f0eff */
[----:B------:R-:W-:-:S03]  /*12e20*/  LEA R2, P0, R7, UR14, 0x1 ;  /* 0x0000000e07027c11 */ /* 0x000fc6000f8008ff */
[----:B------:R2:W-:Y:S01]  /*12e30*/  STL [R1+0x1630], R0 ;  /* 0x0016300001007387 */ /* 0x0005e20000100800 */
[----:B------:R-:W-:Y:S01]  /*12e40*/  IMAD.U32 R28, RZ, RZ, UR9 ;  /* 0x00000009ff1c7e24 */ /* 0x000fe2000f8e00ff */
[----:B------:R-:W-:Y:S02]  /*12e50*/  LEA.HI.X.SX32 R3, R7, UR15, 0x1, P0 ;  /* 0x0000000f07037c11 */ /* 0x000fe400080f0eff */
[----:B------:R-:W4:Y:S04]  /*12e60*/  LDL.LU R12, [R1+0x68] ;  /* 0x00006800010c7983 */ /* 0x000f280000300800 */
[----:B------:R-:W4:Y:S04]  /*12e70*/  LDL.LU R9, [R1+0x70] ;  /* 0x0000700001097983 */ /* 0x000f280000300800 */
[----:B------:R-:W4:Y:S04]  /*12e80*/  LDL.LU R10, [R1+0x78] ;  /* 0x00007800010a7983 */ /* 0x000f280000300800 */
[----:B------:R-:W4:Y:S04]  /*12e90*/  LDL.LU R23, [R1+0x90] ;  /* 0x0000900001177983 */ /* 0x000f280000300800 */
[----:B------:R-:W-:Y:S04]  /*12ea0*/  STL [R1+0x2064], R28 ;  /* 0x0020641c01007387 */ /* 0x000fe80000100800 */
[----:B------:R-:W-:Y:S04]  /*12eb0*/  STL.64 [R1+0x1620], R2 ;  /* 0x0016200201007387 */ /* 0x000fe80000100a00 */
[----:B------:R3:W-:Y:S04]  /*12ec0*/  STL [R1+0x206c], R2 ;  /* 0x00206c0201007387 */ /* 0x0007e80000100800 */
[----:B------:R-:W-:Y:S01]  /*12ed0*/  STL [R1+0x2068], R3 ;  /* 0x0020680301007387 */ /* 0x000fe20000100800 */
[----:B--2---:R-:W-:-:S03]  /*12ee0*/  IMAD R0, R18, UR12, RZ ;  /* 0x0000000c12007c24 */ /* 0x004fc6000f8e02ff */
[----:B------:R-:W2:Y:S04]  /*12ef0*/  LDL.LU R18, [R1+0x98] ;  /* 0x0000980001127983 */ /* 0x000ea80000300800 */
[----:B------:R0:W-:Y:S01]  /*12f00*/  STL [R1+0x2c], R0 ;  /* 0x00002c0001007387 */ /* 0x0001e20000100800 */
[----:B---3--:R-:W-:Y:S02]  /*12f10*/  IMAD R2, R21, UR12, RZ ;  /* 0x0000000c15027c24 */ /* 0x008fe4000f8e02ff */
[----:B0-----:R-:W-:Y:S02]  /*12f20*/  IMAD R0, R19, UR12, RZ ;  /* 0x0000000c13007c24 */ /* 0x001fe4000f8e02ff */
[----:B------:R-:W3:Y:S04]  /*12f30*/  LDL.LU R19, [R1+0xa0] ;  /* 0x0000a00001137983 */ /* 0x000ee80000300800 */
[----:B------:R0:W-:Y:S01]  /*12f40*/  STL [R1+0x24], R2 ;  /* 0x0000240201007387 */ /* 0x0001e20000100800 */
[----:B----4-:R-:W-:-:S03]  /*12f50*/  IMAD R3, R26, UR12, RZ ;  /* 0x0000000c1a037c24 */ /* 0x010fc6000f8e02ff */
[----:B------:R1:W-:Y:S04]  /*12f60*/  STL [R1+0x1c], R0 ;  /* 0x00001c0001007387 */ /* 0x0003e80000100800 */
[----:B------:R-:W4:Y:S01]  /*12f70*/  LDL.LU R21, [R1+0xa8] ;  /* 0x0000a80001157983 */ /* 0x000f220000300800 */
[----:B0-----:R-:W-:Y:S02]  /*12f80*/  IMAD R2, R5, UR12, RZ ;  /* 0x0000000c05027c24 */ /* 0x001fe4000f8e02ff */
[----:B-1----:R-:W-:-:S03]  /*12f90*/  IMAD R0, R6, UR12, RZ ;  /* 0x0000000c06007c24 */ /* 0x002fc6000f8e02ff */
[----:B------:R-:W-:Y:S04]  /*12fa0*/  STL [R1+0x14], R2 ;  /* 0x0000140201007387 */ /* 0x000fe80000100800 */
[----:B------:R0:W-:Y:S04]  /*12fb0*/  STL [R1+0xc], R0 ;  /* 0x00000c0001007387 */ /* 0x0001e80000100800 */
[----:B------:R-:W-:Y:S01]  /*12fc0*/  STL [R1+0x8], R3 ;  /* 0x0000080301007387 */ /* 0x000fe20000100800 */
[----:B0-----:R-:W-:-:S03]  /*12fd0*/  IMAD R0, R22, UR12, RZ ;  /* 0x0000000c16007c24 */ /* 0x001fc6000f8e02ff */
[----:B------:R-:W4:Y:S01]  /*12fe0*/  LDL.LU R22, [R1+0xb0] ;  /* 0x0000b00001167983 */ /* 0x000f220000300800 */
[----:B------:R-:W-:Y:S02]  /*12ff0*/  IMAD R2, R20, UR12, RZ ;  /* 0x0000000c14027c24 */ /* 0x000fe4000f8e02ff */
[----:B------:R-:W-:Y:S02]  /*13000*/  IMAD R27, R17, UR12, RZ ;  /* 0x0000000c111b7c24 */ /* 0x000fe4000f8e02ff */
[----:B------:R-:W-:Y:S01]  /*13010*/  IMAD R26, R16, UR12, RZ ;  /* 0x0000000c101a7c24 */ /* 0x000fe2000f8e02ff */
[----:B------:R-:W-:Y:S04]  /*13020*/  STL [R1+0x4], R2 ;  /* 0x0000040201007387 */ /* 0x000fe80000100800 */
[----:B------:R0:W-:Y:S04]  /*13030*/  STL [R1], R0 ;  /* 0x0000000001007387 */ /* 0x0001e80000100800 */
[----:B------:R-:W-:Y:S04]  /*13040*/  STL [R1+0x208c], R27 ;  /* 0x00208c1b01007387 */ /* 0x000fe80000100800 */
[----:B------:R-:W-:Y:S04]  /*13050*/  STL [R1+0x2088], R26 ;  /* 0x0020881a01007387 */ /* 0x000fe80000100800 */
[----:B------:R-:W4:Y:S01]  /*13060*/  LDL.LU R16, [R1+0xb8] ;  /* 0x0000b80001107983 */ /* 0x000f220000300800 */
[----:B------:R-:W-:-:S02]  /*13070*/  IMAD R5, R15, UR12, RZ ;  /* 0x0000000c0f057c24 */ /* 0x000fc4000f8e02ff */
[----:B------:R-:W-:Y:S02]  /*13080*/  IMAD R6, R14, UR12, RZ ;  /* 0x0000000c0e067c24 */ /* 0x000fe4000f8e02ff */
[----:B------:R-:W-:Y:S01]  /*13090*/  IMAD R7, R13, UR12, RZ ;  /* 0x0000000c0d077c24 */ /* 0x000fe2000f8e02ff */
[----:B------:R-:W-:Y:S04]  /*130a0*/  STL [R1+0x2084], R5 ;  /* 0x0020840501007387 */ /* 0x000fe80000100800 */
[----:B------:R-:W-:Y:S04]  /*130b0*/  STL [R1+0x2080], R6 ;  /* 0x0020800601007387 */ /* 0x000fe80000100800 */
[----:B------:R-:W-:Y:S04]  /*130c0*/  STL [R1+0x207c], R7 ;  /* 0x00207c0701007387 */ /* 0x000fe80000100800 */
[----:B------:R-:W4:Y:S01]  /*130d0*/  LDL.LU R17, [R1+0xc0] ;  /* 0x0000c00001117983 */ /* 0x000f220000300800 */
[----:B------:R-:W-:-:S02]  /*130e0*/  IMAD R8, R12, UR12, RZ ;  /* 0x0000000c0c087c24 */ /* 0x000fc4000f8e02ff */
[----:B------:R-:W-:Y:S02]  /*130f0*/  IMAD R9, R9, UR12, RZ ;  /* 0x0000000c09097c24 */ /* 0x000fe4000f8e02ff */
[----:B------:R-:W-:Y:S02]  /*13100*/  IMAD R10, R10, UR12, RZ ;  /* 0x0000000c0a0a7c24 */ /* 0x000fe4000f8e02ff */
[----:B------:R-:W-:Y:S01]  /*13110*/  IMAD R11, R23, UR12, RZ ;  /* 0x0000000c170b7c24 */ /* 0x000fe2000f8e02ff */
[----:B------:R-:W-:Y:S04]  /*13120*/  STL [R1+0x2078], R8 ;  /* 0x0020780801007387 */ /* 0x000fe80000100800 */
[----:B------:R-:W-:Y:S04]  /*13130*/  STL [R1+0x2074], R9 ;  /* 0x0020740901007387 */ /* 0x000fe80000100800 */
[----:B------:R-:W-:Y:S04]  /*13140*/  STL [R1+0x2090], R10 ;  /* 0x0020900a01007387 */ /* 0x000fe80000100800 */
[----:B------:R1:W-:Y:S01]  /*13150*/  STL [R1+0x20a0], R11 ;  /* 0x0020a00b01007387 */ /* 0x0003e20000100800 */
[----:B--2---:R-:W-:-:S03]  /*13160*/  IMAD R12, R18, UR12, RZ ;  /* 0x0000000c120c7c24 */ /* 0x004fc6000f8e02ff */
[----:B------:R-:W2:Y:S04]  /*13170*/  LDL.LU R18, [R1+0x100] ;  /* 0x0001000001127983 */ /* 0x000ea80000300800 */
[----:B------:R0:W-:Y:S01]  /*13180*/  STL [R1+0x20a4], R12 ;  /* 0x0020a40c01007387 */ /* 0x0001e20000100800 */
[----:B---3--:R-:W-:-:S03]  /*13190*/  IMAD R13, R19, UR12, RZ ;  /* 0x0000000c130d7c24 */ /* 0x008fc6000f8e02ff */
[----:B------:R-:W3:Y:S04]  /*131a0*/  LDL.LU R19, [R1+0x108] ;  /* 0x0001080001137983 */ /* 0x000ee80000300800 */
[----:B------:R-:W-:Y:S04]  /*131b0*/  STL [R1+0x20a8], R13 ;  /* 0x0020a80d01007387 */ /* 0x000fe80000100800 */
[----:B------:R-:W3:Y:S01]  /*131c0*/  LDL.LU R20, [R1+0x110] ;  /* 0x0001100001147983 */ /* 0x000ee20000300800 */
[----:B----4-:R-:W-:-:S03]  /*131d0*/  IMAD R14, R21, UR12, RZ ;  /* 0x0000000c150e7c24 */ /* 0x010fc6000f8e02ff */
[----:B------:R-:W4:Y:S04]  /*131e0*/  LDL.LU R21, [R1+0x118] ;  /* 0x0001180001157983 */ /* 0x000f280000300800 */
[----:B------:R-:W-:Y:S01]  /*131f0*/  STL [R1+0x20ac], R14 ;  /* 0x0020ac0e01007387 */ /* 0x000fe20000100800 */
[----:B------:R-:W-:-:S03]  /*13200*/  IMAD R15, R22, UR12, RZ ;  /* 0x0000000c160f7c24 */ /* 0x000fc6000f8e02ff */
[----:B------:R-:W4:Y:S04]  /*13210*/  LDL.LU R22, [R1+0x154] ;  /* 0x0001540001167983 */ /* 0x000f280000300800 */
[----:B------:R-:W4:Y:S04]  /*13220*/  LDL.LU R23, [R1+0x158] ;  /* 0x0001580001177983 */ /* 0x000f280000300800 */
[----:B------:R-:W4:Y:S04]  /*13230*/  LDL.LU R24, [R1+0x15c] ;  /* 0x00015c0001187983 */ /* 0x000f280000300800 */
[----:B------:R-:W4:Y:S04]  /*13240*/  LDL.LU R25, [R1+0x160] ;  /* 0x0001600001197983 */ /* 0x000f280000300800 */
[----:B0-----:R-:W4:Y:S04]  /*13250*/  LDL.LU R0, [R1+0x164] ;  /* 0x0001640001007983 */ /* 0x001f280000300800 */
[----:B------:R-:W-:Y:S01]  /*13260*/  STL [R1+0x20b0], R15 ;  /* 0x0020b00f01007387 */ /* 0x000fe20000100800 */
[----:B------:R-:W-:-:S03]  /*13270*/  IMAD R16, R16, UR12, RZ ;  /* 0x0000000c10107c24 */ /* 0x000fc6000f8e02ff */
[----:B-1----:R-:W4:Y:S04]  /*13280*/  LDL.LU R11, [R1+0x168] ;  /* 0x00016800010b7983 */ /* 0x002f280000300800 */
[----:B------:R-:W4:Y:S04]  /*13290*/  LDL.LU R10, [R1+0x16c] ;  /* 0x00016c00010a7983 */ /* 0x000f280000300800 */
[----:B------:R-:W4:Y:S04]  /*132a0*/  LDL.LU R9, [R1+0x174] ;  /* 0x0001740001097983 */ /* 0x000f280000300800 */
[----:B------:R-:W4:Y:S04]  /*132b0*/  LDL.LU R2, [R1+0x178] ;  /* 0x0001780001027983 */ /* 0x000f280000300800 */
[----:B------:R-:W-:Y:S04]  /*132c0*/  STL [R1+0x20b4], R16 ;  /* 0x0020b41001007387 */ /* 0x000fe80000100800 */
[----:B------:R-:W4:Y:S04]  /*132d0*/  LDL.LU R8, [R1+0x17c] ;  /* 0x00017c0001087983 */ /* 0x000f280000300800 */
[----:B------:R-:W4:Y:S04]  /*132e0*/  LDL.LU R7, [R1+0x180] ;  /* 0x0001800001077983 */ /* 0x000f280000300800 */
[----:B------:R-:W4:Y:S04]  /*132f0*/  LDL.LU R6, [R1+0x1a4] ;  /* 0x0001a40001067983 */ /* 0x000f280000300800 */
[----:B------:R-:W4:Y:S04]  /*13300*/  LDL.LU R5, [R1+0x1d8] ;  /* 0x0001d80001057983 */ /* 0x000f280000300800 */
[----:B------:R-:W4:Y:S04]  /*13310*/  LDL.LU R26, [R1+0x1dc] ;  /* 0x0001dc00011a7983 */ /* 0x000f280000300800 */
[----:B------:R-:W4:Y:S04]  /*13320*/  LDL.LU R27, [R1+0x1e0] ;  /* 0x0001e000011b7983 */ /* 0x000f280000300800 */
[----:B------:R-:W4:Y:S01]  /*13330*/  LDL.LU R28, [R1+0x1e4] ;  /* 0x0001e400011c7983 */ /* 0x000f220000300800 */
[----:B------:R-:W-:-:S03]  /*13340*/  IMAD R17, R17, UR12, RZ ;  /* 0x0000000c11117c24 */ /* 0x000fc6000f8e02ff */
[----:B------:R-:W4:Y:S04]  /*13350*/  LDL.LU R29, [R1+0x1e8] ;  /* 0x0001e800011d7983 */ /* 0x000f280000300800 */
[----:B------:R-:W-:Y:S04]  /*13360*/  STL [R1+0x20b8], R17 ;  /* 0x0020b81101007387 */ /* 0x000fe80000100800 */
[----:B------:R-:W4:Y:S01]  /*13370*/  LDL.LU R4, [R1+0x1ec] ;  /* 0x0001ec0001047983 */ /* 0x000f220000300800 */
[----:B--2---:R-:W-:-:S05]  /*13380*/  IMAD R18, R18, UR12, RZ ;  /* 0x0000000c12127c24 */ /* 0x004fca000f8e02ff */
[----:B------:R-:W-:Y:S01]  /*13390*/  STL [R1+0x20bc], R18 ;  /* 0x0020bc1201007387 */ /* 0x000fe20000100800 */
[----:B---3--:R-:W-:Y:S02]  /*133a0*/  IMAD R19, R19, UR12, RZ ;  /* 0x0000000c13137c24 */ /* 0x008fe4000f8e02ff */
[----:B------:R-:W-:-:S03]  /*133b0*/  IMAD R20, R20, UR12, RZ ;  /* 0x0000000c14147c24 */ /* 0x000fc6000f8e02ff */
[----:B------:R-:W-:Y:S01]  /*133c0*/  STL [R1+0x20c0], R19 ;  /* 0x0020c01301007387 */ /* 0x000fe20000100800 */
[----:B----4-:R-:W-:-:S03]  /*133d0*/  IMAD R21, R21, UR12, RZ ;  /* 0x0000000c15157c24 */ /* 0x010fc6000f8e02ff */
[----:B------:R-:W-:Y:S04]  /*133e0*/  STL [R1+0x20c4], R20 ;  /* 0x0020c41401007387 */ /* 0x000fe80000100800 */
[----:B------:R-:W-:Y:S01]  /*133f0*/  STL [R1+0x20c8], R21 ;  /* 0x0020c81501007387 */ /* 0x000fe20000100800 */
[----:B------:R-:W-:-:S05]  /*13400*/  IMAD R22, R22, UR12, RZ ;  /* 0x0000000c16167c24 */ /* 0x000fca000f8e02ff */
[----:B------:R-:W-:Y:S04]  /*13410*/  STL [R1+0x20cc], R22 ;  /* 0x0020cc1601007387 */ /* 0x000fe80000100800 */
[----:B------:R-:W2:Y:S01]  /*13420*/  LDL.LU R3, [R1+0x1f0] ;  /* 0x0001f00001037983 */ /* 0x000ea20000300800 */
[----:B------:R-:W-:-:S03]  /*13430*/  IMAD R12, R0, UR12, RZ ;  /* 0x0000000c000c7c24 */ /* 0x000fc6000f8e02ff */
[----:B------:R-:W3:Y:S04]  /*13440*/  LDL.LU R0, [R1+0x1f4] ;  /* 0x0001f40001007983 */ /* 0x000ee80000300800 */
[----:B------:R0:W-:Y:S02]  /*13450*/  STL [R1+0x10], R12 ;  /* 0x0000100c01007387 */ /* 0x0001e40000100800 */
[----:B0-----:R-:W-:Y:S02]  /*13460*/  IMAD R12, R11, UR12, RZ ;  /* 0x0000000c0b0c7c24 */ /* 0x001fe4000f8e02ff */
[----:B------:R-:W-:Y:S02]  /*13470*/  IMAD R11, R10, UR12, RZ ;  /* 0x0000000c0a0b7c24 */ /* 0x000fe4000f8e02ff */
[----:B------:R-:W-:Y:S01]  /*13480*/  IMAD R9, R9, UR12, RZ ;  /* 0x0000000c09097c24 */ /* 0x000fe2000f8e02ff */
[----:B------:R-:W-:Y:S01]  /*13490*/  STL [R1+0x18], R12 ;  /* 0x0000180c01007387 */ /* 0x000fe20000100800 */
[----:B------:R-:W-:-:S03]  /*134a0*/  IMAD R10, R2, UR12, RZ ;  /* 0x0000000c020a7c24 */ /* 0x000fc6000f8e02ff */
[----:B------:R-:W-:Y:S04]  /*134b0*/  STL [R1+0x20], R11 ;  /* 0x0000200b01007387 */ /* 0x000fe80000100800 */
[----:B------:R-:W4:Y:S04]  /*134c0*/  LDL.LU R2, [R1+0x1f8] ;  /* 0x0001f80001027983 */ /* 0x000f280000300800 */
[----:B------:R0:W-:Y:S01]  /*134d0*/  STL [R1+0x30], R9 ;  /* 0x0000300901007387 */ /* 0x0001e20000100800 */
[----:B------:R-:W-:-:S03]  /*134e0*/  IMAD R7, R7, UR12, RZ ;  /* 0x0000000c07077c24 */ /* 0x000fc6000f8e02ff */
[----:B------:R-:W-:Y:S01]  /*134f0*/  STL [R1+0x44], R10 ;  /* 0x0000440a01007387 */ /* 0x000fe20000100800 */
[----:B0-----:R-:W-:Y:S02]  /*13500*/  IMAD R9, R8, UR12, RZ ;  /* 0x0000000c08097c24 */ /* 0x001fe4000f8e02ff */
[----:B------:R-:W-:Y:S02]  /*13510*/  IMAD R8, R6, UR12, RZ ;  /* 0x0000000c06087c24 */ /* 0x000fe4000f8e02ff */
[----:B------:R-:W-:Y:S01]  /*13520*/  IMAD R6, R5, UR12, RZ ;  /* 0x0000000c05067c24 */ /* 0x000fe2000f8e02ff */
[----:B------:R-:W-:Y:S04]  /*13530*/  STL [R1+0x4c], R9 ;  /* 0x00004c0901007387 */ /* 0x000fe80000100800 */
[----:B------:R0:W-:Y:S04]  /*13540*/  STL [R1+0x58], R7 ;  /* 0x0000580701007387 */ /* 0x0001e80000100800 */
[----:B------:R-:W-:Y:S01]  /*13550*/  STL [R1+0x60], R8 ;  /* 0x0000600801007387 */ /* 0x000fe20000100800 */
[----:B0-----:R-:W-:-:S03]  /*13560*/  IMAD R7, R26, UR12, RZ ;  /* 0x0000000c1a077c24 */ /* 0x001fc6000f8e02ff */
[----:B------:R0:W-:Y:S01]  /*13570*/  STL [R1+0x68], R6 ;  /* 0x0000680601007387 */ /* 0x0001e20000100800 */
[----:B------:R-:W-:-:S03]  /*13580*/  IMAD R5, R27, UR12, RZ ;  /* 0x0000000c1b057c24 */ /* 0x000fc6000f8e02ff */
[----:B------:R-:W-:Y:S01]  /*13590*/  STL [R1+0x70], R7 ;  /* 0x0000700701007387 */ /* 0x000fe20000100800 */
[----:B0-----:R-:W-:-:S03]  /*135a0*/  IMAD R6, R28, UR12, RZ ;  /* 0x0000000c1c067c24 */ /* 0x001fc6000f8e02ff */
[----:B------:R-:W4:Y:S04]  /*135b0*/  LDL.LU R28, [R1+0x1fc] ;  /* 0x0001fc00011c7983 */ /* 0x000f280000300800 */
[----:B------:R0:W-:Y:S04]  /*135c0*/  STL [R1+0x78], R5 ;  /* 0x0000780501007387 */ /* 0x0001e80000100800 */
[----:B------:R-:W-:Y:S01]  /*135d0*/  STL [R1+0x90], R6 ;  /* 0x0000900601007387 */ /* 0x000fe20000100800 */
[----:B0-----:R-:W-:-:S03]  /*135e0*/  IMAD R5, R29, UR12, RZ ;  /* 0x0000000c1d057c24 */ /* 0x001fc6000f8e02ff */
[----:B------:R-:W4:Y:S01]  /*135f0*/  LDL.LU R29, [R1+0x200] ;  /* 0x00020000011d7983 */ /* 0x000f220000300800 */
[----:B------:R-:W-:-:S03]  /*13600*/  IMAD R4, R4, UR12, RZ ;  /* 0x0000000c04047c24 */ /* 0x000fc6000f8e02ff */
[----:B------:R-:W-:Y:S04]  /*13610*/  STL [R1+0x98], R5 ;  /* 0x0000980501007387 */ /* 0x000fe80000100800 */
[----:B------:R-:W4:Y:S04]  /*13620*/  LDL.LU R22, [R1+0x204] ;  /* 0x0002040001167983 */ /* 0x000f280000300800 */
[----:B------:R-:W4:Y:S04]  /*13630*/  LDL.LU R21, [R1+0x208] ;  /* 0x0002080001157983 */ /* 0x000f280000300800 */
[----:B------:R0:W-:Y:S04]  /*13640*/  STL [R1+0xa0], R4 ;  /* 0x0000a00401007387 */ /* 0x0001e80000100800 */
[----:B------:R-:W4:Y:S04]  /*13650*/  LDL.LU R20, [R1+0x210] ;  /* 0x0002100001147983 */ /* 0x000f280000300800 */
        /* <DEDUP_REMOVED lines=9> */
[----:B0-----:R-:W4:Y:S04]  /*136f0*/  LDL.LU R4, [R1+0x23c] ;  /* 0x00023c0001047983 */ /* 0x001f280000300800 */
[----:B------:R-:W4:Y:S01]  /*13700*/  LDL.LU R11, [R1+0x240] ;  /* 0x00024000010b7983 */ /* 0x000f220000300800 */
[----:B--2---:R-:W-:-:S05]  /*13710*/  IMAD R3, R3, UR12, RZ ;  /* 0x0000000c03037c24 */ /* 0x004fca000f8e02ff */
[----:B------:R-:W-:Y:S01]  /*13720*/  STL [R1+0xa8], R3 ;  /* 0x0000a80301007387 */ /* 0x000fe20000100800 */
[----:B---3--:R-:W-:-:S03]  /*13730*/  IMAD R0, R0, UR12, RZ ;  /* 0x0000000c00007c24 */ /* 0x008fc6000f8e02ff */
[----:B------:R-:W2:Y:S04]  /*13740*/  LDL.LU R10, [R1+0x248] ;  /* 0x00024800010a7983 */ /* 0x000ea80000300800 */
[----:B------:R0:W-:Y:S04]  /*13750*/  STL [R1+0xb0], R0 ;  /* 0x0000b00001007387 */ /* 0x0001e80000100800 */
[----:B------:R-:W3:Y:S04]  /*13760*/  LDL.LU R9, [R1+0x250] ;  /* 0x0002500001097983 */ /* 0x000ee80000300800 */
[----:B0-----:R-:W3:Y:S04]  /*13770*/  LDL.LU R0, [R1+0x258] ;  /* 0x0002580001007983 */ /* 0x001ee80000300800 */
[----:B------:R-:W3:Y:S04]  /*13780*/  LDL.LU R8, [R1+0x2c4] ;  /* 0x0002c40001087983 */ /* 0x000ee80000300800 */
[----:B------:R-:W3:Y:S01]  /*13790*/  LDL.LU R7, [R1+0x2cc] ;  /* 0x0002cc0001077983 */ /* 0x000ee20000300800 */
[----:B----4-:R-:W-:-:S05]  /*137a0*/  IMAD R2, R2, UR12, RZ ;  /* 0x0000000c02027c24 */ /* 0x010fca000f8e02ff */
[----:B------:R0:W-:Y:S04]  /*137b0*/  STL [R1+0xb8], R2 ;  /* 0x0000b80201007387 */ /* 0x0001e80000100800 */
[----:B------:R-:W4:Y:S04]  /*137c0*/  LDL.LU R6, [R1+0x2d0] ;  /* 0x0002d00001067983 */ /* 0x000f280000300800 */
[----:B------:R-:W4:Y:S04]  /*137d0*/  LDL.LU R5, [R1+0x2d4] ;  /* 0x0002d40001057983 */ /* 0x000f280000300800 */
[----:B------:R-:W4:Y:S04]  /*137e0*/  LDL.LU R26, [R1+0x2d8] ;  /* 0x0002d800011a7983 */ /* 0x000f280000300800 */
[----:B------:R-:W4:Y:S04]  /*137f0*/  LDL.LU R3, [R1+0x2dc] ;  /* 0x0002dc0001037983 */ /* 0x000f280000300800 */
[----:B0-----:R-:W4:Y:S01]  /*13800*/  LDL.LU R2, [R1+0x2e0] ;  /* 0x0002e00001027983 */ /* 0x001f220000300800 */
[----:B------:R-:W-:-:S05]  /*13810*/  IMAD R28, R28, UR12, RZ ;  /* 0x0000000c1c1c7c24 */ /* 0x000fca000f8e02ff */
[----:B------:R0:W-:Y:S04]  /*13820*/  STL [R1+0xc0], R28 ;  /* 0x0000c01c01007387 */ /* 0x0001e80000100800 */
[----:B0-----:R-:W4:Y:S01]  /*13830*/  LDL.LU R28, [R1+0x2e8] ;  /* 0x0002e800011c7983 */ /* 0x001f220000300800 */
[----:B------:R-:W-:-:S05]  /*13840*/  IMAD R29, R29, UR12, RZ ;  /* 0x0000000c1d1d7c24 */ /* 0x000fca000f8e02ff */
[----:B------:R0:W-:Y:S01]  /*13850*/  STL [R1+0x100], R29 ;  /* 0x0001001d01007387 */ /* 0x0001e20000100800 */
[----:B------:R-:W-:Y:S02]  /*13860*/  IMAD R22, R22, UR12, RZ ;  /* 0x0000000c16167c24 */ /* 0x000fe4000f8e02ff */
[----:B------:R-:W-:Y:S01]  /*13870*/  IMAD R21, R21, UR12, RZ ;  /* 0x0000000c15157c24 */ /* 0x000fe2000f8e02ff */
[----:B0-----:R-:W4:Y:S04]  /*13880*/  LDL.LU R29, [R1+0x2ec] ;  /* 0x0002ec00011d7983 */ /* 0x001f280000300800 */
[----:B------:R0:W-:Y:S04]  /*13890*/  STL [R1+0x108], R22 ;  /* 0x0001081601007387 */ /* 0x0001e80000100800 */
[----:B------:R1:W-:Y:S01]  /*138a0*/  STL [R1+0x110], R21 ;  /* 0x0001101501007387 */ /* 0x0003e20000100800 */
[----:B0-----:R-:W-:-:S02]  /*138b0*/  IMAD R22, R20, UR12, RZ ;  /* 0x0000000c14167c24 */ /* 0x001fc4000f8e02ff */
[----:B------:R-:W-:Y:S02]  /*138c0*/  IMAD R20, R18, UR12, RZ ;  /* 0x0000000c12147c24 */ /* 0x000fe4000f8e02ff */
[----:B-1----:R-:W-:Y:S02]  /*138d0*/  IMAD R21, R19, UR12, RZ ;  /* 0x0000000c13157c24 */ /* 0x002fe4000f8e02ff */
[----:B------:R-:W-:Y:S01]  /*138e0*/  IMAD R19, R17, UR12, RZ ;  /* 0x0000000c11137c24 */ /* 0x000fe2000f8e02ff */
[----:B------:R-:W-:Y:S01]  /*138f0*/  STL [R1+0x118], R22 ;  /* 0x0001181601007387 */ /* 0x000fe20000100800 */
[----:B------:R-:W-:Y:S02]  /*13900*/  IMAD R18, R16, UR12, RZ ;  /* 0x0000000c10127c24 */ /* 0x000fe4000f8e02ff */
[----:B------:R-:W-:Y:S01]  /*13910*/  IMAD R17, R15, UR12, RZ ;  /* 0x0000000c0f117c24 */ /* 0x000fe2000f8e02ff */
[----:B------:R-:W-:Y:S01]  /*13920*/  STL [R1+0x154], R21 ;  /* 0x0001541501007387 */ /* 0x000fe20000100800 */
[----:B------:R-:W-:-:S03]  /*13930*/  IMAD R16, R14, UR12, RZ ;  /* 0x0000000c0e107c24 */ /* 0x000fc6000f8e02ff */
[----:B------:R-:W-:Y:S01]  /*13940*/  STL [R1+0x158], R20 ;  /* 0x0001581401007387 */ /* 0x000fe20000100800 */
[----:B------:R-:W-:-:S03]  /*13950*/  IMAD R15, R13, UR12, RZ ;  /* 0x0000000c0d0f7c24 */ /* 0x000fc6000f8e02ff */
[----:B------:R-:W-:Y:S01]  /*13960*/  STL [R1+0x15c], R19 ;  /* 0x00015c1301007387 */ /* 0x000fe20000100800 */
[----:B------:R-:W-:-:S03]  /*13970*/  IMAD R14, R12, UR12, RZ ;  /* 0x0000000c0c0e7c24 */ /* 0x000fc6000f8e02ff */
[----:B------:R-:W-:Y:S04]  /*13980*/  STL [R1+0x160], R18 ;  /* 0x0001601201007387 */ /* 0x000fe80000100800 */
[----:B------:R-:W-:Y:S01]  /*13990*/  STL [R1+0x164], R17 ;  /* 0x0001641101007387 */ /* 0x000fe20000100800 */
[----:B------:R-:W-:-:S03]  /*139a0*/  IMAD R13, R27, UR12, RZ ;  /* 0x0000000c1b0d7c24 */ /* 0x000fc6000f8e02ff */
[----:B------:R-:W-:Y:S04]  /*139b0*/  STL [R1+0x168], R16 ;  /* 0x0001681001007387 */ /* 0x000fe80000100800 */
[----:B------:R-:W-:Y:S04]  /*139c0*/  STL [R1+0x16c], R15 ;  /* 0x00016c0f01007387 */ /* 0x000fe80000100800 */
[----:B------:R-:W-:Y:S01]  /*139d0*/  STL [R1+0x174], R14 ;  /* 0x0001740e01007387 */ /* 0x000fe20000100800 */
[----:B------:R-:W-:-:S03]  /*139e0*/  IMAD R12, R4, UR12, RZ ;  /* 0x0000000c040c7c24 */ /* 0x000fc6000f8e02ff */
[----:B------:R-:W4:Y:S04]  /*139f0*/  LDL.LU R27, [R1+0x2f0] ;  /* 0x0002f000011b7983 */ /* 0x000f280000300800 */
[----:B------:R-:W-:Y:S04]  /*13a00*/  STL [R1+0x178], R13 ;  /* 0x0001780d01007387 */ /* 0x000fe80000100800 */
[----:B------:R-:W4:Y:S04]  /*13a10*/  LDL.LU R4, [R1+0x2f4] ;  /* 0x0002f40001047983 */ /* 0x000f280000300800 */
[----:B------:R0:W-:Y:S02]  /*13a20*/  STL [R1+0x17c], R12 ;  /* 0x00017c0c01007387 */ /* 0x0001e40000100800 */
[----:B0-----:R-:W-:-:S05]  /*13a30*/  IMAD R12, R11, UR12, RZ ;  /* 0x0000000c0b0c7c24 */ /* 0x001fca000f8e02ff */
[----:B------:R-:W-:Y:S01]  /*13a40*/  STL [R1+0x180], R12 ;  /* 0x0001800c01007387 */ /* 0x000fe20000100800 */
[----:B--2---:R-:W-:-:S05]  /*13a50*/  IMAD R11, R10, UR12, RZ ;  /* 0x0000000c0a0b7c24 */ /* 0x004fca000f8e02ff */
[----:B------:R-:W-:Y:S01]  /*13a60*/  STL [R1+0x1a4], R11 ;  /* 0x0001a40b01007387 */ /* 0x000fe20000100800 */
[----:B---3--:R-:W-:Y:S02]  /*13a70*/  IMAD R10, R9, UR12, RZ ;  /* 0x0000000c090a7c24 */ /* 0x008fe4000f8e02ff */
[----:B------:R-:W-:Y:S02]  /*13a80*/  IMAD R9, R0, UR12, RZ ;  /* 0x0000000c00097c24 */ /* 0x000fe4000f8e02ff */
[----:B------:R-:W2:Y:S04]  /*13a90*/  LDL.LU R0, [R1+0x2f8] ;  /* 0x0002f80001007983 */ /* 0x000ea80000300800 */
[----:B------:R0:W-:Y:S04]  /*13aa0*/  STL [R1+0x1d8], R10 ;  /* 0x0001d80a01007387 */ /* 0x0001e80000100800 */
[----:B------:R1:W-:Y:S01]  /*13ab0*/  STL [R1+0x1dc], R9 ;  /* 0x0001dc0901007387 */ /* 0x0003e20000100800 */
[----:B0-----:R-:W-:-:S02]  /*13ac0*/  IMAD R10, R8, UR12, RZ ;  /* 0x0000000c080a7c24 */ /* 0x001fc4000f8e02ff */
[----:B-1----:R-:W-:Y:S02]  /*13ad0*/  IMAD R9, R7, UR12, RZ ;  /* 0x0000000c07097c24 */ /* 0x002fe4000f8e02ff */
[----:B----4-:R-:W-:Y:S01]  /*13ae0*/  IMAD R8, R6, UR12, RZ ;  /* 0x0000000c06087c24 */ /* 0x010fe2000f8e02ff */
[----:B------:R-:W-:Y:S01]  /*13af0*/  STL [R1+0x1e0], R10 ;  /* 0x0001e00a01007387 */ /* 0x000fe20000100800 */
[----:B------:R-:W-:-:S03]  /*13b00*/  IMAD R7, R5, UR12, RZ ;  /* 0x0000000c05077c24 */ /* 0x000fc6000f8e02ff */
[----:B------:R-:W-:Y:S01]  /*13b10*/  STL [R1+0x1e4], R9 ;  /* 0x0001e40901007387 */ /* 0x000fe20000100800 */
[----:B------:R-:W-:-:S03]  /*13b20*/  IMAD R6, R26, UR12, RZ ;  /* 0x0000000c1a067c24 */ /* 0x000fc6000f8e02ff */
[----:B------:R-:W-:Y:S01]  /*13b30*/  STL [R1+0x1e8], R8 ;  /* 0x0001e80801007387 */ /* 0x000fe20000100800 */
[----:B------:R-:W-:-:S03]  /*13b40*/  IMAD R5, R3, UR12, RZ ;  /* 0x0000000c03057c24 */ /* 0x000fc6000f8e02ff */
[----:B------:R-:W-:Y:S01]  /*13b50*/  STL [R1+0x1ec], R7 ;  /* 0x0001ec0701007387 */ /* 0x000fe20000100800 */
[----:B------:R-:W-:-:S03]  /*13b60*/  IMAD R3, R2, UR12, RZ ;  /* 0x0000000c02037c24 */ /* 0x000fc6000f8e02ff */
[----:B------:R-:W-:Y:S04]  /*13b70*/  STL [R1+0x1f0], R6 ;  /* 0x0001f00601007387 */ /* 0x000fe80000100800 */
[----:B------:R-:W3:Y:S04]  /*13b80*/  LDL.LU R2, [R1+0x2fc] ;  /* 0x0002fc0001027983 */ /* 0x000ee80000300800 */
[----:B------:R0:W-:Y:S04]  /*13b90*/  STL [R1+0x1f4], R5 ;  /* 0x0001f40501007387 */ /* 0x0001e80000100800 */
[----:B------:R1:W-:Y:S01]  /*13ba0*/  STL [R1+0x1f8], R3 ;  /* 0x0001f80301007387 */ /* 0x0003e20000100800 */
[----:B0-----:R-:W-:-:S03]  /*13bb0*/  IMAD R5, R28, UR12, RZ ;  /* 0x0000000c1c057c24 */ /* 0x001fc6000f8e02ff */
[----:B------:R-:W4:Y:S04]  /*13bc0*/  LDL.LU R28, [R1+0x304] ;  /* 0x00030400011c7983 */ /* 0x000f280000300800 */
[----:B------:R-:W-:Y:S04]  /*13bd0*/  STL [R1+0x1fc], R5 ;  /* 0x0001fc0501007387 */ /* 0x000fe80000100800 */
[----:B------:R-:W4:Y:S04]  /*13be0*/  LDL.LU R22, [R1+0x30c] ;  /* 0x00030c0001167983 */ /* 0x000f280000300800 */
[----:B------:R-:W4:Y:S01]  /*13bf0*/  LDL.LU R21, [R1+0x310] ;  /* 0x0003100001157983 */ /* 0x000f220000300800 */
[----:B-1----:R-:W-:-:S05]  /*13c00*/  IMAD R3, R29, UR12, RZ ;  /* 0x0000000c1d037c24 */ /* 0x002fca000f8e02ff */
        /* <DEDUP_REMOVED lines=11> */
[----:B------:R-:W4:Y:S04]  /*13cc0*/  LDL.LU R29, [R1+0x36c] ;  /* 0x00036c00011d7983 */ /* 0x000f280000300800 */
[----:B------:R-:W4:Y:S01]  /*13cd0*/  LDL.LU R11, [R1+0x370] ;  /* 0x00037000010b7983 */ /* 0x000f220000300800 */
[----:B------:R-:W-:-:S05]  /*13ce0*/  IMAD R5, R27, UR12, RZ ;  /* 0x0000000c1b057c24 */ /* 0x000fca000f8e02ff */
[----:B------:R-:W-:Y:S01]  /*13cf0*/  STL [R1+0x204], R5 ;  /* 0x0002040501007387 */ /* 0x000fe20000100800 */
[----:B------:R-:W-:-:S03]  /*13d00*/  IMAD R4, R4, UR12, RZ ;  /* 0x0000000c04047c24 */ /* 0x000fc6000f8e02ff */
[----:B------:R-:W4:Y:S04]  /*13d10*/  LDL.LU R10, [R1+0x374] ;  /* 0x00037400010a7983 */ /* 0x000f280000300800 */
[----:B------:R0:W-:Y:S04]  /*13d20*/  STL [R1+0x208], R4 ;  /* 0x0002080401007387 */ /* 0x0001e80000100800 */
[----:B------:R-:W4:Y:S04]  /*13d30*/  LDL.LU R9, [R1+0x378] ;  /* 0x0003780001097983 */ /* 0x000f280000300800 */
[----:B0-----:R-:W4:Y:S04]  /*13d40*/  LDL.LU R4, [R1+0x37c] ;  /* 0x00037c0001047983 */ /* 0x001f280000300800 */
[----:B------:R-:W4:Y:S04]  /*13d50*/  LDL.LU R8, [R1+0x380] ;  /* 0x0003800001087983 */ /* 0x000f280000300800 */
[----:B------:R-:W4:Y:S01]  /*13d60*/  LDL.LU R7, [R1+0x384] ;  /* 0x0003840001077983 */ /* 0x000f220000300800 */
[----:B--2---:R-:W-:-:S05]  /*13d70*/  IMAD R0, R0, UR12, RZ ;  /* 0x0000000c00007c24 */ /* 0x004fca000f8e02ff */
[----:B------:R0:W-:Y:S04]  /*13d80*/  STL [R1+0x210], R0 ;  /* 0x0002100001007387 */ /* 0x0001e80000100800 */
[----:B------:R-:W2:Y:S04]  /*13d90*/  LDL.LU R6, [R1+0x394] ;  /* 0x0003940001067983 */ /* 0x000ea80000300800 */
[----:B------:R-:W2:Y:S04]  /*13da0*/  LDL.LU R5, [R1+0x39c] ;  /* 0x00039c0001057983 */ /* 0x000ea80000300800 */
[----:B------:R-:W2:Y:S04]  /*13db0*/  LDL.LU R26, [R1+0x398] ;  /* 0x00039800011a7983 */ /* 0x000ea80000300800 */
[----:B------:R-:W2:Y:S04]  /*13dc0*/  LDL.LU R27, [R1+0x390] ;  /* 0x00039000011b7983 */ /* 0x000ea80000300800 */
[----:B0-----:R-:W2:Y:S01]  /*13dd0*/  LDL.LU R0, [R1+0x38c] ;  /* 0x00038c0001007983 */ /* 0x001ea20000300800 */
[----:B---3--:R-:W-:-:S05]  /*13de0*/  IMAD R2, R2, UR12, RZ ;  /* 0x0000000c02027c24 */ /* 0x008fca000f8e02ff */
[----:B------:R0:W-:Y:S04]  /*13df0*/  STL [R1+0x214], R2 ;  /* 0x0002140201007387 */ /* 0x0001e80000100800 */
[----:B0-----:R-:W3:Y:S01]  /*13e00*/  LDL.LU R2, [R1+0x3a0] ;  /* 0x0003a00001027983 */ /* 0x001ee20000300800 */
[----:B----4-:R-:W-:-:S05]  /*13e10*/  IMAD R28, R28, UR12, RZ ;  /* 0x0000000c1c1c7c24 */ /* 0x010fca000f8e02ff */
        /* <DEDUP_REMOVED lines=25> */
[----:B------:R-:W-:Y:S04]  /*13fb0*/  STL [R1+0x250], R14 ;  /* 0x0002500e01007387 */ /* 0x000fe80000100800 */
[----:B------:R-:W4:Y:S04]  /*13fc0*/  LDL.LU R3, [R1+0x3c0] ;  /* 0x0003c00001037983 */ /* 0x000f280000300800 */
[----:B------:R-:W-:Y:S04]  /*13fd0*/  STL [R1+0x258], R13 ;  /* 0x0002580d01007387 */ /* 0x000fe80000100800 */
[----:B------:R-:W4:Y:S04]  /*13fe0*/  LDL.LU R29, [R1+0x404] ;  /* 0x00040400011d7983 */ /* 0x000f280000300800 */
[----:B------:R0:W-:Y:S02]  /*13ff0*/  STL [R1+0x2c4], R12 ;  /* 0x0002c40c01007387 */ /* 0x0001e40000100800 */
[----:B0-----:R-:W-:-:S02]  /*14000*/  IMAD R12, R11, UR12, RZ ;  /* 0x0000000c0b0c7c24 */ /* 0x001fc4000f8e02ff */
[----:B------:R-:W-:Y:S02]  /*14010*/  IMAD R11, R10, UR12, RZ ;  /* 0x0000000c0a0b7c24 */ /* 0x000fe4000f8e02ff */
[----:B------:R-:W-:Y:S01]  /*14020*/  IMAD R10, R9, UR12, RZ ;  /* 0x0000000c090a7c24 */ /* 0x000fe2000f8e02ff */
[----:B------:R-:W-:Y:S01]  /*14030*/  STL [R1+0x2cc], R12 ;  /* 0x0002cc0c01007387 */ /* 0x000fe20000100800 */
[----:B------:R-:W-:-:S03]  /*14040*/  IMAD R9, R4, UR12, RZ ;  /* 0x0000000c04097c24 */ /* 0x000fc6000f8e02ff */
[----:B------:R-:W-:Y:S04]  /*14050*/  STL [R1+0x2d0], R11 ;  /* 0x0002d00b01007387 */ /* 0x000fe80000100800 */
[----:B------:R-:W4:Y:S01]  /*14060*/  LDL.LU R4, [R1+0x408] ;  /* 0x0004080001047983 */ /* 0x000f220000300800 */
[----:B------:R-:W-:Y:S02]  /*14070*/  IMAD R8, R8, UR12, RZ ;  /* 0x0000000c08087c24 */ /* 0x000fe4000f8e02ff */
[----:B------:R-:W-:Y:S01]  /*14080*/  IMAD R7, R7, UR12, RZ ;  /* 0x0000000c07077c24 */ /* 0x000fe2000f8e02ff */
[----:B------:R-:W-:Y:S04]  /*14090*/  STL [R1+0x2d4], R10 ;  /* 0x0002d40a01007387 */ /* 0x000fe80000100800 */
[----:B------:R-:W-:Y:S04]  /*140a0*/  STL [R1+0x2d8], R9 ;  /* 0x0002d80901007387 */ /* 0x000fe80000100800 */
[----:B------:R-:W-:Y:S04]  /*140b0*/  STL [R1+0x2dc], R8 ;  /* 0x0002dc0801007387 */ /* 0x000fe80000100800 */
[----:B------:R0:W-:Y:S01]  /*140c0*/  STL [R1+0x2e0], R7 ;  /* 0x0002e00701007387 */ /* 0x0001e20000100800 */
[----:B--2---:R-:W-:-:S02]  /*140d0*/  IMAD R6, R6, UR12, RZ ;  /* 0x0000000c06067c24 */ /* 0x004fc4000f8e02ff */
[----:B------:R-:W-:-:S03]  /*140e0*/  IMAD R5, R5, UR12, RZ ;  /* 0x0000000c05057c24 */ /* 0x000fc6000f8e02ff */
[----:B------:R1:W-:Y:S01]  /*140f0*/  STL [R1+0x2e8], R6 ;  /* 0x0002e80601007387 */ /* 0x0003e20000100800 */
[----:B0-----:R-:W-:-:S03]  /*14100*/  IMAD R7, R26, UR12, RZ ;  /* 0x0000000c1a077c24 */ /* 0x001fc6000f8e02ff */
[----:B------:R0:W-:Y:S04]  /*14110*/  STL [R1+0x2ec], R5 ;  /* 0x0002ec0501007387 */ /* 0x0001e80000100800 */
[----:B------:R-:W-:Y:S01]  /*14120*/  STL [R1+0x2f0], R7 ;  /* 0x0002f00701007387 */ /* 0x000fe20000100800 */
[----:B-1----:R-:W-:Y:S02]  /*14130*/  IMAD R6, R27, UR12, RZ ;  /* 0x0000000c1b067c24 */ /* 0x002fe4000f8e02ff */
[----:B0-----:R-:W-:Y:S02]  /*14140*/  IMAD R5, R0, UR12, RZ ;  /* 0x0000000c00057c24 */ /* 0x001fe4000f8e02ff */
[----:B------:R-:W2:Y:S04]  /*14150*/  LDL.LU R0, [R1+0x40c] ;  /* 0x00040c0001007983 */ /* 0x000ea80000300800 */
[----:B------:R3:W-:Y:S04]  /*14160*/  STL [R1+0x2f4], R6 ;  /* 0x0002f40601007387 */ /* 0x0007e80000100800 */
[----:B------:R4:W-:Y:S01]  /*14170*/  STL [R1+0x2f8], R5 ;  /* 0x0002f80501007387 */ /* 0x0009e20000100800 */
[----:B---3--:R-:W-:-:S03]  /*14180*/  IMAD R6, R2, UR12, RZ ;  /* 0x0000000c02067c24 */ /* 0x008fc6000f8e02ff */
[----:B------:R-:W3:Y:S04]  /*14190*/  LDL.LU R2, [R1+0x410] ;  /* 0x0004100001027983 */ /* 0x000ee80000300800 */
[----:B------:R-:W-:Y:S04]  /*141a0*/  STL [R1+0x2fc], R6 ;  /* 0x0002fc0601007387 */ /* 0x000fe80000100800 */
        /* <DEDUP_REMOVED lines=15> */
[----:B------:R-:W4:Y:S01]  /*142a0*/  LDL.LU R11, [R1+0x3cc] ;  /* 0x0003cc00010b7983 */ /* 0x000f220000300800 */
[----:B0-----:R-:W-:-:S05]  /*142b0*/  IMAD R5, R3, UR12, RZ ;  /* 0x0000000c03057c24 */ /* 0x001fca000f8e02ff */
[----:B------:R-:W-:Y:S01]  /*142c0*/  STL [R1+0x304], R5 ;  /* 0x0003040501007387 */ /* 0x000fe20000100800 */
[----:B------:R-:W-:-:S03]  /*142d0*/  IMAD R3, R29, UR12, RZ ;  /* 0x0000000c1d037c24 */ /* 0x000fc6000f8e02ff */
[----:B------:R-:W4:Y:S04]  /*142e0*/  LDL.LU R10, [R1+0x3c8] ;  /* 0x0003c800010a7983 */ /* 0x000f280000300800 */
[----:B------:R0:W-:Y:S04]  /*142f0*/  STL [R1+0x308], R3 ;  /* 0x0003080301007387 */ /* 0x0001e80000100800 */
[----:B------:R-:W4:Y:S04]  /*14300*/  LDL.LU R9, [R1+0x3bc] ;  /* 0x0003bc0001097983 */ /* 0x000f280000300800 */
[----:B------:R-:W4:Y:S04]  /*14310*/  LDL.LU R29, [R1+0x3b8] ;  /* 0x0003b800011d7983 */ /* 0x000f280000300800 */
[----:B------:R-:W4:Y:S04]  /*14320*/  LDL.LU R8, [R1+0x3b4] ;  /* 0x0003b40001087983 */ /* 0x000f280000300800 */
[----:B------:R-:W4:Y:S01]  /*14330*/  LDL.LU R7, [R1+0x3b0] ;  /* 0x0003b00001077983 */ /* 0x000f220000300800 */
[----:B0-----:R-:W-:-:S05]  /*14340*/  IMAD R3, R4, UR12, RZ ;  /* 0x0000000c04037c24 */ /* 0x001fca000f8e02ff */
[----:B------:R0:W-:Y:S04]  /*14350*/  STL [R1+0x30c], R3 ;  /* 0x00030c0301007387 */ /* 0x0001e80000100800 */
[----:B------:R-:W4:Y:S04]  /*14360*/  LDL.LU R6, [R1+0x3ac] ;  /* 0x0003ac0001067983 */ /* 0x000f280000300800 */
[----:B------:R-:W4:Y:S04]  /*14370*/  LDL.LU R5, [R1+0x3a8] ;  /* 0x0003a80001057983 */ /* 0x000f280000300800 */
[----:B------:R-:W4:Y:S04]  /*14380*/  LDL.LU R26, [R1+0x3a4] ;  /* 0x0003a400011a7983 */ /* 0x000f280000300800 */
[----:B0-----:R-:W4:Y:S04]  /*14390*/  LDL.LU R3, [R1+0x388] ;  /* 0x0003880001037983 */ /* 0x001f280000300800 */
[----:B------:R-:W4:Y:S01]  /*143a0*/  LDL.LU R4, [R1+0x368] ;  /* 0x0003680001047983 */ /* 0x000f220000300800 */
[----:B--2---:R-:W-:-:S05]  /*143b0*/  IMAD R0, R0, UR12, RZ ;  /* 0x0000000c00007c24 */ /* 0x004fca000f8e02ff */
[----:B------:R0:W-:Y:S04]  /*143c0*/  STL [R1+0x310], R0 ;  /* 0x0003100001007387 */ /* 0x0001e80000100800 */
[----:B0-----:R-:W2:Y:S01]  /*143d0*/  LDL.LU R0, [R1+0x364] ;  /* 0x0003640001007983 */ /* 0x001ea20000300800 */
[----:B---3--:R-:W-:-:S05]  /*143e0*/  IMAD R2, R2, UR12, RZ ;  /* 0x0000000c02027c24 */ /* 0x008fca000f8e02ff */
[----:B------:R0:W-:Y:S01]  /*143f0*/  STL [R1+0x314], R2 ;  /* 0x0003140201007387 */ /* 0x0001e20000100800 */
[----:B------:R-:W-:Y:S02]  /*14400*/  IMAD R22, R22, UR12, RZ ;  /* 0x0000000c16167c24 */ /* 0x000fe4000f8e02ff */
[----:B------:R-:W-:Y:S01]  /*14410*/  IMAD R21, R21, UR12, RZ ;  /* 0x0000000c15157c24 */ /* 0x000fe2000f8e02ff */
[----:B0-----:R-:W3:Y:S04]  /*14420*/  LDL.LU R2, [R1+0x360] ;  /* 0x0003600001027983 */ /* 0x001ee80000300800 */
[----:B------:R4:W-:Y:S04]  /*14430*/  STL [R1+0x318], R22 ;  /* 0x0003181601007387 */ /* 0x0009e80000100800 */
[----:B------:R0:W-:Y:S01]  /*14440*/  STL [R1+0x31c], R21 ;  /* 0x00031c1501007387 */ /* 0x0001e20000100800 */
[----:B----4-:R-:W-:-:S02]  /*14450*/  IMAD R22, R20, UR12, RZ ;  /* 0x0000000c14167c24 */ /* 0x010fc4000f8e02ff */
[----:B0-----:R-:W-:-:S03]  /*14460*/  IMAD R21, R19, UR12, RZ ;  /* 0x0000000c13157c24 */ /* 0x001fc6000f8e02ff */
        /* <DEDUP_REMOVED lines=28> */
[----:B------:R-:W4:Y:S04]  /*14630*/  LDL.LU R29, [R1+0x354] ;  /* 0x00035400011d7983 */ /* 0x000f280000300800 */
[----:B------:R0:W-:Y:S04]  /*14640*/  STL [R1+0x384], R9 ;  /* 0x0003840901007387 */ /* 0x0001e80000100800 */
[----:B------:R-:W-:Y:S01]  /*14650*/  STL [R1+0x38c], R10 ;  /* 0x00038c0a01007387 */ /* 0x000fe20000100800 */
[----:B0-----:R-:W-:-:S02]  /*14660*/  IMAD R9, R8, UR12, RZ ;  /* 0x0000000c08097c24 */ /* 0x001fc4000f8e02ff */
[----:B------:R-:W-:Y:S02]  /*14670*/  IMAD R8, R7, UR12, RZ ;  /* 0x0000000c07087c24 */ /* 0x000fe4000f8e02ff */
[----:B------:R-:W-:Y:S02]  /*14680*/  IMAD R7, R6, UR12, RZ ;  /* 0x0000000c06077c24 */ /* 0x000fe4000f8e02ff */
[----:B------:R-:W-:Y:S01]  /*14690*/  IMAD R5, R5, UR12, RZ ;  /* 0x0000000c05057c24 */ /* 0x000fe2000f8e02ff */
[----:B------:R-:W-:Y:S01]  /*146a0*/  STL [R1+0x390], R9 ;  /* 0x0003900901007387 */ /* 0x000fe20000100800 */
[----:B------:R-:W-:-:S03]  /*146b0*/  IMAD R6, R26, UR12, RZ ;  /* 0x0000000c1a067c24 */ /* 0x000fc6000f8e02ff */
[----:B------:R-:W-:Y:S04]  /*146c0*/  STL [R1+0x394], R8 ;  /* 0x0003940801007387 */ /* 0x000fe80000100800 */
[----:B------:R-:W-:Y:S04]  /*146d0*/  STL [R1+0x398], R7 ;  /* 0x0003980701007387 */ /* 0x000fe80000100800 */
[----:B------:R0:W-:Y:S04]  /*146e0*/  STL [R1+0x39c], R5 ;  /* 0x00039c0501007387 */ /* 0x0001e80000100800 */
[----:B------:R-:W-:Y:S01]  /*146f0*/  STL [R1+0x3a0], R6 ;  /* 0x0003a00601007387 */ /* 0x000fe20000100800 */
[----:B0-----:R-:W-:-:S03]  /*14700*/  IMAD R5, R4, UR12, RZ ;  /* 0x0000000c04057c24 */ /* 0x001fc6000f8e02ff */
[----:B------:R-:W4:Y:S01]  /*14710*/  LDL.LU R4, [R1+0x34c] ;  /* 0x00034c0001047983 */ /* 0x000f220000300800 */
[----:B------:R-:W-:-:S05]  /*14720*/  IMAD R3, R3, UR12, RZ ;  /* 0x0000000c03037c24 */ /* 0x000fca000f8e02ff */
[----:B------:R2:W-:Y:S04]  /*14730*/  STL [R1+0x388], R3 ;  /* 0x0003880301007387 */ /* 0x0005e80000100800 */
[----:B------:R-:W-:Y:S01]  /*14740*/  STL [R1+0x368], R5 ;  /* 0x0003680501007387 */ /* 0x000fe20000100800 */
[----:B--2---:R-:W-:-:S03]  /*14750*/  IMAD R3, R0, UR12, RZ ;  /* 0x0000000c00037c24 */ /* 0x004fc6000f8e02ff */
[----:B------:R-:W2:Y:S04]  /*14760*/  LDL.LU R0, [R1+0x340] ;  /* 0x0003400001007983 */ /* 0x000ea80000300800 */
[----:B------:R0:W-:Y:S04]  /*14770*/  STL [R1+0x364], R3 ;  /* 0x0003640301007387 */ /* 0x0001e80000100800 */
[----:B------:R-:W2:Y:S04]  /*14780*/  LDL.LU R22, [R1+0x33c] ;  /* 0x00033c0001167983 */ /* 0x000ea80000300800 */
[----:B------:R-:W2:Y:S01]  /*14790*/  LDL.LU R21, [R1+0x338] ;  /* 0x0003380001157983 */ /* 0x000ea20000300800 */
[----:B---3--:R-:W-:-:S05]  /*147a0*/  IMAD R2, R2, UR12, RZ ;  /* 0x0000000c02027c24 */ /* 0x008fca000f8e02ff */
[----:B------:R1:W-:Y:S04]  /*147b0*/  STL [R1+0x360], R2 ;  /* 0x0003600201007387 */ /* 0x0003e80000100800 */
        /* <DEDUP_REMOVED lines=9> */
[----:B0-----:R-:W3:Y:S04]  /*14850*/  LDL.LU R3, [R1+0x2ac] ;  /* 0x0002ac0001037983 */ /* 0x001ee80000300800 */
[----:B-1----:R-:W3:Y:S04]  /*14860*/  LDL.LU R2, [R1+0x2a8] ;  /* 0x0002a80001027983 */ /* 0x002ee80000300800 */
[----:B------:R-:W3:Y:S01]  /*14870*/  LDL.LU R11, [R1+0x2a4] ;  /* 0x0002a400010b7983 */ /* 0x000ee20000300800 */
[----:B----4-:R-:W-:-:S05]  /*14880*/  IMAD R6, R27, UR12, RZ ;  /* 0x0000000c1b067c24 */ /* 0x010fca000f8e02ff */
        /* <DEDUP_REMOVED lines=11> */
[----:B0-----:R-:W4:Y:S04]  /*14940*/  LDL.LU R5, [R1+0x288] ;  /* 0x0002880001057983 */ /* 0x001f280000300800 */
[----:B------:R-:W4:Y:S04]  /*14950*/  LDL.LU R26, [R1+0x284] ;  /* 0x00028400011a7983 */ /* 0x000f280000300800 */
[----:B------:R-:W4:Y:S04]  /*14960*/  LDL.LU R27, [R1+0x280] ;  /* 0x00028000011b7983 */ /* 0x000f280000300800 */
[----:B------:R-:W4:Y:S01]  /*14970*/  LDL.LU R29, [R1+0x27c] ;  /* 0x00027c00011d7983 */ /* 0x000f220000300800 */
[----:B------:R-:W-:-:S05]  /*14980*/  IMAD R4, R4, UR12, RZ ;  /* 0x0000000c04047c24 */ /* 0x000fca000f8e02ff */
[----:B------:R0:W-:Y:S04]  /*14990*/  STL [R1+0x34c], R4 ;  /* 0x00034c0401007387 */ /* 0x0001e80000100800 */
[----:B0-----:R-:W4:Y:S01]  /*149a0*/  LDL.LU R4, [R1+0x278] ;  /* 0x0002780001047983 */ /* 0x001f220000300800 */
[----:B--2---:R-:W-:-:S05]  /*149b0*/  IMAD R0, R0, UR12, RZ ;  /* 0x0000000c00007c24 */ /* 0x004fca000f8e02ff */
[----:B------:R0:W-:Y:S01]  /*149c0*/  STL [R1+0x340], R0 ;  /* 0x0003400001007387 */ /* 0x0001e20000100800 */
[----:B------:R-:W-:Y:S02]  /*149d0*/  IMAD R22, R22, UR12, RZ ;  /* 0x0000000c16167c24 */ /* 0x000fe4000f8e02ff */
[----:B------:R-:W-:Y:S01]  /*149e0*/  IMAD R21, R21, UR12, RZ ;  /* 0x0000000c15157c24 */ /* 0x000fe2000f8e02ff */
[----:B0-----:R-:W2:Y:S04]  /*149f0*/  LDL.LU R0, [R1+0x274] ;  /* 0x0002740001007983 */ /* 0x001ea80000300800 */
[----:B------:R3:W-:Y:S04]  /*14a00*/  STL [R1+0x33c], R22 ;  /* 0x00033c1601007387 */ /* 0x0007e80000100800 */
[----:B------:R0:W-:Y:S01]  /*14a10*/  STL [R1+0x338], R21 ;  /* 0x0003381501007387 */ /* 0x0001e20000100800 */
[----:B---3--:R-:W-:-:S02]  /*14a20*/  IMAD R22, R20, UR12, RZ ;  /* 0x0000000c14167c24 */ /* 0x008fc4000f8e02ff */
        /* <DEDUP_REMOVED lines=19> */
[----:B------:R-:W3:Y:S04]  /*14b60*/  LDL.LU R3, [R1+0x270] ;  /* 0x0002700001037983 */ /* 0x000ee80000300800 */
[----:B------:R-:W-:Y:S04]  /*14b70*/  STL [R1+0x2ac], R13 ;  /* 0x0002ac0d01007387 */ /* 0x000fe80000100800 */
[----:B------:R-:W3:Y:S04]  /*14b80*/  LDL.LU R2, [R1+0x26c] ;  /* 0x00026c0001027983 */ /* 0x000ee80000300800 */
[----:B------:R0:W-:Y:S02]  /*14b90*/  STL [R1+0x2a8], R12 ;  /* 0x0002a80c01007387 */ /* 0x0001e40000100800 */
[----:B0-----:R-:W-:-:S02]  /*14ba0*/  IMAD R12, R11, UR12, RZ ;  /* 0x0000000c0b0c7c24 */ /* 0x001fc4000f8e02ff */
[----:B----4-:R-:W-:-:S03]  /*14bb0*/  IMAD R11, R10, UR12, RZ ;  /* 0x0000000c0a0b7c24 */ /* 0x010fc6000f8e02ff */
[----:B------:R-:W-:Y:S01]  /*14bc0*/  STL [R1+0x2a4], R12 ;  /* 0x0002a40c01007387 */ /* 0x000fe20000100800 */
[----:B------:R-:W-:-:S03]  /*14bd0*/  IMAD R9, R9, UR12, RZ ;  /* 0x0000000c09097c24 */ /* 0x000fc6000f8e02ff */
[----:B------:R-:W-:Y:S01]  /*14be0*/  STL [R1+0x2a0], R11 ;  /* 0x0002a00b01007387 */ /* 0x000fe20000100800 */
[----:B------:R-:W-:-:S03]  /*14bf0*/  IMAD R10, R28, UR12, RZ ;  /* 0x0000000c1c0a7c24 */ /* 0x000fc6000f8e02ff */
[----:B------:R-:W4:Y:S04]  /*14c00*/  LDL.LU R28, [R1+0x268] ;  /* 0x00026800011c7983 */ /* 0x000f280000300800 */
[----:B------:R0:W-:Y:S01]  /*14c10*/  STL [R1+0x29c], R9 ;  /* 0x00029c0901007387 */ /* 0x0001e20000100800 */
[----:B------:R-:W-:-:S03]  /*14c20*/  IMAD R7, R7, UR12, RZ ;  /* 0x0000000c07077c24 */ /* 0x000fc6000f8e02ff */
[----:B------:R-:W-:Y:S01]  /*14c30*/  STL [R1+0x298], R10 ;  /* 0x0002980a01007387 */ /* 0x000fe20000100800 */
[----:B0-----:R-:W-:-:S05]  /*14c40*/  IMAD R9, R8, UR12, RZ ;  /* 0x0000000c08097c24 */ /* 0x001fca000f8e02ff */
[----:B------:R-:W-:Y:S01]  /*14c50*/  STL [R1+0x294], R9 ;  /* 0x0002940901007387 */ /* 0x000fe20000100800 */
[----:B------:R-:W-:-:S03]  /*14c60*/  IMAD R8, R6, UR12, RZ ;  /* 0x0000000c06087c24 */ /* 0x000fc6000f8e02ff */
[----:B------:R0:W-:Y:S01]  /*14c70*/  STL [R1+0x290], R7 ;  /* 0x0002900701007387 */ /* 0x0001e20000100800 */
[----:B------:R-:W-:-:S03]  /*14c80*/  IMAD R6, R5, UR12, RZ ;  /* 0x0000000c05067c24 */ /* 0x000fc6000f8e02ff */
        /* <DEDUP_REMOVED lines=10> */
[----:B------:R-:W4:Y:S04]  /*14d30*/  LDL.LU R4, [R1+0x260] ;  /* 0x0002600001047983 */ /* 0x000f280000300800 */
[----:B------:R-:W-:Y:S04]  /*14d40*/  STL [R1+0x278], R5 ;  /* 0x0002780501007387 */ /* 0x000fe80000100800 */
        /* <DEDUP_REMOVED lines=14> */
[----:B0-----:R-:W2:Y:S04]  /*14e30*/  LDL.LU R0, [R1+0x1bc] ;  /* 0x0001bc0001007983 */ /* 0x001ea80000300800 */
[----:B------:R-:W2:Y:S01]  /*14e40*/  LDL.LU R11, [R1+0x1b8] ;  /* 0x0001b800010b7983 */ /* 0x000ea20000300800 */
[----:B---3--:R-:W-:-:S05]  /*14e50*/  IMAD R3, R3, UR12, RZ ;  /* 0x0000000c03037c24 */ /* 0x008fca000f8e02ff */
[----:B------:R0:W-:Y:S01]  /*14e60*/  STL [R1+0x270], R3 ;  /* 0x0002700301007387 */ /* 0x0001e20000100800 */
[----:B------:R-:W-:-:S03]  /*14e70*/  IMAD R2, R2, UR12, RZ ;  /* 0x0000000c02027c24 */ /* 0x000fc6000f8e02ff */
[----:B------:R-:W3:Y:S04]  /*14e80*/  LDL.LU R10, [R1+0x1b4] ;  /* 0x0001b400010a7983 */ /* 0x000ee80000300800 */
        /* <DEDUP_REMOVED lines=10> */
[----:B0-----:R-:W4:Y:S04]  /*14f30*/  LDL.LU R2, [R1+0x190] ;  /* 0x0001900001027983 */ /* 0x001f280000300800 */
[----:B------:R-:W4:Y:S01]  /*14f40*/  LDL.LU R28, [R1+0x18c] ;  /* 0x00018c00011c7983 */ /* 0x000f220000300800 */
[----:B------:R-:W-:-:S05]  /*14f50*/  IMAD R29, R29, UR12, RZ ;  /* 0x0000000c1d1d7c24 */ /* 0x000fca000f8e02ff */
[----:B------:R0:W-:Y:S04]  /*14f60*/  STL [R1+0x264], R29 ;  /* 0x0002641d01007387 */ /* 0x0001e80000100800 */
[----:B0-----:R-:W4:Y:S01]  /*14f70*/  LDL.LU R29, [R1+0x188] ;  /* 0x00018800011d7983 */ /* 0x001f220000300800 */
[----:B------:R-:W-:-:S05]  /*14f80*/  IMAD R4, R4, UR12, RZ ;  /* 0x0000000c04047c24 */ /* 0x000fca000f8e02ff */
[----:B------:R0:W-:Y:S04]  /*14f90*/  STL [R1+0x260], R4 ;  /* 0x0002600401007387 */ /* 0x0001e80000100800 */
[----:B0-----:R-:W4:Y:S01]  /*14fa0*/  LDL.LU R4, [R1+0x184] ;  /* 0x0001840001047983 */ /* 0x001f220000300800 */
[----:B------:R-:W-:Y:S02]  /*14fb0*/  IMAD R22, R22, UR12, RZ ;  /* 0x0000000c16167c24 */ /* 0x000fe4000f8e02ff */
[----:B------:R-:W-:-:S03]  /*14fc0*/  IMAD R21, R21, UR12, RZ ;  /* 0x0000000c15157c24 */ /* 0x000fc6000f8e02ff */
[----:B------:R2:W-:Y:S04]  /*14fd0*/  STL [R1+0x25c], R22 ;  /* 0x00025c1601007387 */ /* 0x0005e80000100800 */
[----:B------:R0:W-:Y:S01]  /*14fe0*/  STL [R1+0x254], R21 ;  /* 0x0002541501007387 */ /* 0x0001e20000100800 */
[----:B--2---:R-:W-:Y:S02]  /*14ff0*/  IMAD R22, R20, UR12, RZ ;  /* 0x0000000c14167c24 */ /* 0x004fe4000f8e02ff */
        /* <DEDUP_REMOVED lines=19> */
[----:B------:R-:W2:Y:S04]  /*15130*/  LDL.LU R27, [R1+0x170] ;  /* 0x00017000011b7983 */ /* 0x000ea80000300800 */
[----:B------:R-:W-:Y:S04]  /*15140*/  STL [R1+0x1c0], R13 ;  /* 0x0001c00d01007387 */ /* 0x000fe80000100800 */
[----:B------:R-:W2:Y:S04]  /*15150*/  LDL.LU R0, [R1+0x150] ;  /* 0x0001500001007983 */ /* 0x000ea80000300800 */
[----:B------:R0:W-:Y:S02]  /*15160*/  STL [R1+0x1bc], R12 ;  /* 0x0001bc0c01007387 */ /* 0x0001e40000100800 */
[----:B0-----:R-:W-:-:S02]  /*15170*/  IMAD R12, R11, UR12, RZ ;  /* 0x0000000c0b0c7c24 */ /* 0x001fc4000f8e02ff */
[----:B---3--:R-:W-:Y:S02]  /*15180*/  IMAD R11, R10, UR12, RZ ;  /* 0x0000000c0a0b7c24 */ /* 0x008fe4000f8e02ff */
[----:B------:R-:W-:Y:S01]  /*15190*/  IMAD R9, R9, UR12, RZ ;  /* 0x0000000c09097c24 */ /* 0x000fe2000f8e02ff */
[----:B------:R-:W-:Y:S01]  /*151a0*/  STL [R1+0x1b8], R12 ;  /* 0x0001b80c01007387 */ /* 0x000fe20000100800 */
[----:B------:R-:W-:-:S03]  /*151b0*/  IMAD R10, R3, UR12, RZ ;  /* 0x0000000c030a7c24 */ /* 0x000fc6000f8e02ff */
[----:B------:R-:W-:Y:S04]  /*151c0*/  STL [R1+0x1b4], R11 ;  /* 0x0001b40b01007387 */ /* 0x000fe80000100800 */
[----:B------:R-:W3:Y:S04]  /*151d0*/  LDL.LU R3, [R1+0x14c] ;  /* 0x00014c0001037983 */ /* 0x000ee80000300800 */
[----:B------:R0:W-:Y:S01]  /*151e0*/  STL [R1+0x1b0], R9 ;  /* 0x0001b00901007387 */ /* 0x0001e20000100800 */
[----:B------:R-:W-:-:S03]  /*151f0*/  IMAD R7, R7, UR12, RZ ;  /* 0x0000000c07077c24 */ /* 0x000fc6000f8e02ff */
[----:B------:R-:W-:Y:S01]  /*15200*/  STL [R1+0x1ac], R10 ;  /* 0x0001ac0a01007387 */ /* 0x000fe20000100800 */
[----:B0-----:R-:W-:-:S05]  /*15210*/  IMAD R9, R8, UR12, RZ ;  /* 0x0000000c08097c24 */ /* 0x001fca000f8e02ff */
[----:B------:R-:W-:Y:S01]  /*15220*/  STL [R1+0x1a8], R9 ;  /* 0x0001a80901007387 */ /* 0x000fe20000100800 */
[----:B----4-:R-:W-:-:S03]  /*15230*/  IMAD R8, R6, UR12, RZ ;  /* 0x0000000c06087c24 */ /* 0x010fc6000f8e02ff */
[----:B------:R0:W-:Y:S01]  /*15240*/  STL [R1+0x1a0], R7 ;  /* 0x0001a00701007387 */ /* 0x0001e20000100800 */
[----:B------:R-:W-:-:S03]  /*15250*/  IMAD R6, R5, UR12, RZ ;  /* 0x0000000c05067c24 */ /* 0x000fc6000f8e02ff */
[----:B------:R-:W-:Y:S01]  /*15260*/  STL [R1+0x19c], R8 ;  /* 0x00019c0801007387 */ /* 0x000fe20000100800 */
[----:B0-----:R-:W-:-:S03]  /*15270*/  IMAD R7, R26, UR12, RZ ;  /* 0x0000000c1a077c24 */ /* 0x001fc6000f8e02ff */
[----:B------:R0:W-:Y:S01]  /*15280*/  STL [R1+0x198], R6 ;  /* 0x0001980601007387 */ /* 0x0001e20000100800 */
[----:B------:R-:W-:-:S03]  /*15290*/  IMAD R5, R2, UR12, RZ ;  /* 0x0000000c02057c24 */ /* 0x000fc6000f8e02ff */
[----:B------:R-:W-:Y:S04]  /*152a0*/  STL [R1+0x194], R7 ;  /* 0x0001940701007387 */ /* 0x000fe80000100800 */
[----:B------:R-:W4:Y:S01]  /*152b0*/  LDL.LU R2, [R1+0x148] ;  /* 0x0001480001027983 */ /* 0x000f220000300800 */
[----:B0-----:R-:W-:-:S03]  /*152c0*/  IMAD R6, R28, UR12, RZ ;  /* 0x0000000c1c067c24 */ /* 0x001fc6000f8e02ff */
[----:B------:R0:W-:Y:S04]  /*152d0*/  STL [R1+0x190], R5 ;  /* 0x0001900501007387 */ /* 0x0001e80000100800 */
[----:B------:R-:W-:Y:S04]  /*152e0*/  STL [R1+0x18c], R6 ;  /* 0x00018c0601007387 */ /* 0x000fe80000100800 */
[----:B------:R-:W4:Y:S01]  /*152f0*/  LDL.LU R28, [R1+0x144] ;  /* 0x00014400011c7983 */ /* 0x000f220000300800 */
[----:B0-----:R-:W-:-:S05]  /*15300*/  IMAD R5, R29, UR12, RZ ;  /* 0x0000000c1d057c24 */ /* 0x001fca000f8e02ff */
[----:B------:R-:W-:Y:S04]  /*15310*/  STL [R1+0x188], R5 ;  /* 0x0001880501007387 */ /* 0x000fe80000100800 */
[----:B------:R-:W4:Y:S04]  /*15320*/  LDL.LU R22, [R1+0x140] ;  /* 0x0001400001167983 */ /* 0x000f280000300800 */
[----:B------:R-:W4:Y:S01]  /*15330*/  LDL.LU R21, [R1+0x13c] ;  /* 0x00013c0001157983 */ /* 0x000f220000300800 */
[----:B------:R-:W-:-:S05]  /*15340*/  IMAD R4, R4, UR12, RZ ;  /* 0x0000000c04047c24 */ /* 0x000fca000f8e02ff */
        /* <DEDUP_REMOVED lines=15> */
[----:B------:R-:W-:-:S03]  /*15440*/  IMAD R0, R0, UR12, RZ ;  /* 0x0000000c00007c24 */ /* 0x000fc6000f8e02ff */
[----:B------:R-:W2:Y:S04]  /*15450*/  LDL.LU R10, [R1+0xf8] ;  /* 0x0000f800010a7983 */ /* 0x000ea80000300800 */
[----:B------:R0:W-:Y:S04]  /*15460*/  STL [R1+0x150], R0 ;  /* 0x0001500001007387 */ /* 0x0001e80000100800 */
[----:B------:R-:W2:Y:S04]  /*15470*/  LDL.LU R9, [R1+0xf4] ;  /* 0x0000f40001097983 */ /* 0x000ea80000300800 */
[----:B0-----:R-:W2:Y:S04]  /*15480*/  LDL.LU R0, [R1+0xf0] ;  /* 0x0000f00001007983 */ /* 0x001ea80000300800 */
        /* <DEDUP_REMOVED lines=8> */
[----:B0-----:R-:W3:Y:S01]  /*15510*/  LDL.LU R3, [R1+0xd4] ;  /* 0x0000d40001037983 */ /* 0x001ee20000300800 */
[----:B----4-:R-:W-:-:S05]  /*15520*/  IMAD R2, R2, UR12, RZ ;  /* 0x0000000c02027c24 */ /* 0x010fca000f8e02ff */
[----:B------:R0:W-:Y:S01]  /*15530*/  STL [R1+0x148], R2 ;  /* 0x0001480201007387 */ /* 0x0001e20000100800 */
[----:B------:R-:W-:-:S03]  /*15540*/  IMAD R28, R28, UR12, RZ ;  /* 0x0000000c1c1c7c24 */ /* 0x000fc6000f8e02ff */
[----:B0-----:R-:W4:Y:S04]  /*15550*/  LDL.LU R2, [R1+0xd0] ;  /* 0x0000d00001027983 */ /* 0x001f280000300800 */
[----:B------:R0:W-:Y:S04]  /*15560*/  STL [R1+0x144], R28 ;  /* 0x0001441c01007387 */ /* 0x0001e80000100800 */
[----:B0-----:R-:W4:Y:S01]  /*15570*/  LDL.LU R28, [R1+0xcc] ;  /* 0x0000cc00011c7983 */ /* 0x001f220000300800 */
[----:B------:R-:W-:Y:S02]  /*15580*/  IMAD R22, R22, UR12, RZ ;  /* 0x0000000c16167c24 */ /* 0x000fe4000f8e02ff */
[----:B------:R-:W-:-:S03]  /*15590*/  IMAD R21, R21, UR12, RZ ;  /* 0x0000000c15157c24 */ /* 0x000fc6000f8e02ff */
[----:B------:R0:W-:Y:S04]  /*155a0*/  STL [R1+0x140], R22 ;  /* 0x0001401601007387 */ /* 0x0001e80000100800 */
[----:B------:R1:W-:Y:S01]  /*155b0*/  STL [R1+0x13c], R21 ;  /* 0x00013c1501007387 */ /* 0x0003e20000100800 */
[----:B0-----:R-:W-:Y:S02]  /*155c0*/  IMAD R22, R20, UR12, RZ ;  /* 0x0000000c14167c24 */ /* 0x001fe4000f8e02ff */
[----:B-1----:R-:W-:-:S03]  /*155d0*/  IMAD R21, R19, UR12, RZ ;  /* 0x0000000c13157c24 */ /* 0x002fc6000f8e02ff */
        /* <DEDUP_REMOVED lines=26> */
[----:B------:R-:W-:Y:S02]  /*15780*/  IMAD R10, R9, UR12, RZ ;  /* 0x0000000c090a7c24 */ /* 0x000fe4000f8e02ff */
[----:B------:R-:W-:Y:S02]  /*15790*/  IMAD R9, R0, UR12, RZ ;  /* 0x0000000c00097c24 */ /* 0x000fe4000f8e02ff */
[----:B------:R-:W2:Y:S01]  /*157a0*/  LDL.LU R0, [R1+0xbc] ;  /* 0x0000bc0001007983 */ /* 0x000ea20000300800 */
[----:B------:R-:W-:-:S03]  /*157b0*/  IMAD R8, R8, UR12, RZ ;  /* 0x0000000c08087c24 */ /* 0x000fc6000f8e02ff */
[----:B------:R-:W-:Y:S01]  /*157c0*/  STL [R1+0xf4], R10 ;  /* 0x0000f40a01007387 */ /* 0x000fe20000100800 */
[----:B------:R-:W-:-:S03]  /*157d0*/  IMAD R7, R7, UR12, RZ ;  /* 0x0000000c07077c24 */ /* 0x000fc6000f8e02ff */
[----:B------:R-:W-:Y:S04]  /*157e0*/  STL [R1+0xf0], R9 ;  /* 0x0000f00901007387 */ /* 0x000fe80000100800 */
[----:B------:R-:W-:Y:S04]  /*157f0*/  STL [R1+0xec], R8 ;  /* 0x0000ec0801007387 */ /* 0x000fe80000100800 */
[----:B------:R0:W-:Y:S01]  /*15800*/  STL [R1+0xe8], R7 ;  /* 0x0000e80701007387 */ /* 0x0001e20000100800 */
[----:B---3--:R-:W-:Y:S02]  /*15810*/  IMAD R6, R6, UR12, RZ ;  /* 0x0000000c06067c24 */ /* 0x008fe4000f8e02ff */
[----:B------:R-:W-:-:S03]  /*15820*/  IMAD R5, R5, UR12, RZ ;  /* 0x0000000c05057c24 */ /* 0x000fc6000f8e02ff */
[----:B------:R1:W-:Y:S01]  /*15830*/  STL [R1+0xe4], R6 ;  /* 0x0000e40601007387 */ /* 0x0003e20000100800 */
[----:B0-----:R-:W-:-:S03]  /*15840*/  IMAD R7, R26, UR12, RZ ;  /* 0x0000000c1a077c24 */ /* 0x001fc6000f8e02ff */
[----:B------:R0:W-:Y:S01]  /*15850*/  STL [R1+0xe0], R5 ;  /* 0x0000e00501007387 */ /* 0x0001e20000100800 */
[----:B-1----:R-:W-:-:S03]  /*15860*/  IMAD R6, R27, UR12, RZ ;  /* 0x0000000c1b067c24 */ /* 0x002fc6000f8e02ff */
[----:B------:R-:W-:Y:S01]  /*15870*/  STL [R1+0xdc], R7 ;  /* 0x0000dc0701007387 */ /* 0x000fe20000100800 */
[----:B0-----:R-:W-:-:S03]  /*15880*/  IMAD R5, R3, UR12, RZ ;  /* 0x0000000c03057c24 */ /* 0x001fc6000f8e02ff */
[----:B------:R-:W3:Y:S04]  /*15890*/  LDL.LU R8, [R1+0xb4] ;  /* 0x0000b40001087983 */ /* 0x000ee80000300800 */
[----:B------:R-:W-:Y:S04]  /*158a0*/  STL [R1+0xd8], R6 ;  /* 0x0000d80601007387 */ /* 0x000fe80000100800 */
[----:B------:R-:W-:Y:S04]  /*158b0*/  STL [R1+0xd4], R5 ;  /* 0x0000d40501007387 */ /* 0x000fe80000100800 */
[----:B------:R-:W3:Y:S01]  /*158c0*/  LDL.LU R9, [R1+0xac] ;  /* 0x0000ac0001097983 */ /* 0x000ee20000300800 */
[----:B----4-:R-:W-:-:S05]  /*158d0*/  IMAD R3, R2, UR12, RZ ;  /* 0x0000000c02037c24 */ /* 0x010fca000f8e02ff */
        /* <DEDUP_REMOVED lines=23> */
[----:B0-----:R-:W4:Y:S01]  /*15a50*/  LDL.LU R4, [R1+0x3c] ;  /* 0x00003c0001047983 */ /* 0x001f220000300800 */
[----:B--2---:R-:W-:-:S03]  /*15a60*/  IMAD R5, R0, UR12, RZ ;  /* 0x0000000c00057c24 */ /* 0x004fc6000f8e02ff */
[----:B------:R-:W2:Y:S04]  /*15a70*/  LDL.LU R0, [R1+0x28] ;  /* 0x0000280001007983 */ /* 0x000ea80000300800 */
[----:B------:R-:W2:Y:S04]  /*15a80*/  LDL.LU R10, [R1+0x2c] ;  /* 0x00002c00010a7983 */ /* 0x000ea80000300800 */
[----:B------:R0:W-:Y:S04]  /*15a90*/  STL [R1+0xbc], R5 ;  /* 0x0000bc0501007387 */ /* 0x0001e80000100800 */
[----:B------:R-:W2:Y:S04]  /*15aa0*/  LDL.LU R27, [R1+0x24] ;  /* 0x00002400011b7983 */ /* 0x000ea80000300800 */
[----:B------:R-:W2:Y:S04]  /*15ab0*/  LDL.LU R26, [R1+0x1c] ;  /* 0x00001c00011a7983 */ /* 0x000ea80000300800 */
[----:B0-----:R-:W2:Y:S04]  /*15ac0*/  LDL.LU R5, [R1+0x14] ;  /* 0x0000140001057983 */ /* 0x001ea80000300800 */
[----:B------:R-:W2:Y:S04]  /*15ad0*/  LDL.LU R6, [R1+0xc] ;  /* 0x00000c0001067983 */ /* 0x000ea80000300800 */
[----:B------:R-:W2:Y:S01]  /*15ae0*/  LDL.LU R7, [R1+0x8] ;  /* 0x0000080001077983 */ /* 0x000ea20000300800 */
[----:B---3--:R-:W-:-:S05]  /*15af0*/  IMAD R8, R8, UR12, RZ ;  /* 0x0000000c08087c24 */ /* 0x008fca000f8e02ff */
[----:B------:R0:W-:Y:S01]  /*15b00*/  STL [R1+0xb4], R8 ;  /* 0x0000b40801007387 */ /* 0x0001e20000100800 */
[----:B------:R-:W-:-:S03]  /*15b10*/  IMAD R9, R9, UR12, RZ ;  /* 0x0000000c09097c24 */ /* 0x000fc6000f8e02ff */
[----:B0-----:R-:W3:Y:S04]  /*15b20*/  LDL.LU R8, [R1+0x4] ;  /* 0x0000040001087983 */ /* 0x001ee80000300800 */
[----:B------:R0:W-:Y:S04]  /*15b30*/  STL [R1+0xac], R9 ;  /* 0x0000ac0901007387 */ /* 0x0001e80000100800 */
[----:B0-----:R-:W2:Y:S01]  /*15b40*/  LDL.LU R9, [R1] ;  /* 0x0000000001097983 */ /* 0x001ea20000300800 */
[----:B----4-:R-:W-:Y:S02]  /*15b50*/  IMAD R22, R22, UR12, RZ ;  /* 0x0000000c16167c24 */ /* 0x010fe4000f8e02ff */
[----:B------:R-:W-:-:S03]  /*15b60*/  IMAD R21, R21, UR12, RZ ;  /* 0x0000000c15157c24 */ /* 0x000fc6000f8e02ff */
[----:B------:R0:W-:Y:S01]  /*15b70*/  STL [R1+0xa4], R22 ;  /* 0x0000a41601007387 */ /* 0x0001e20000100800 */
[----:B------:R-:W-:-:S03]  /*15b80*/  IMAD R20, R20, UR12, RZ ;  /* 0x0000000c14147c24 */ /* 0x000fc6000f8e02ff */
[----:B0-----:R-:W4:Y:S01]  /*15b90*/  LDL.LU R22, [R1+0x20cc] ;  /* 0x0020cc0001167983 */ /* 0x001f220000300800 */
[----:B------:R-:W-:-:S03]  /*15ba0*/  IMAD R19, R19, UR12, RZ ;  /* 0x0000000c13137c24 */ /* 0x000fc6000f8e02ff */
[----:B------:R0:W-:Y:S01]  /*15bb0*/  STL [R1+0x9c], R21 ;  /* 0x00009c1501007387 */ /* 0x0001e20000100800 */
[----:B------:R-:W-:Y:S02]  /*15bc0*/  IMAD R18, R18, UR12, RZ ;  /* 0x0000000c12127c24 */ /* 0x000fe4000f8e02ff */
[----:B------:R-:W-:Y:S01]  /*15bd0*/  IMAD R17, R17, UR12, RZ ;  /* 0x0000000c11117c24 */ /* 0x000fe2000f8e02ff */
[----:B0-----:R-:W2:Y:S01]  /*15be0*/  LDL.LU R21, [R1+0x20c8] ;  /* 0x0020c80001157983 */ /* 0x001ea20000300800 */
[----:B------:R-:W-:-:S03]  /*15bf0*/  IMAD R16, R16, UR12, RZ ;  /* 0x0000000c10107c24 */ /* 0x000fc6000f8e02ff */
[----:B------:R0:W-:Y:S01]  /*15c00*/  STL [R1+0x94], R20 ;  /* 0x0000941401007387 */ /* 0x0001e20000100800 */
[----:B------:R-:W-:-:S03]  /*15c10*/  IMAD R15, R15, UR12, RZ ;  /* 0x0000000c0f0f7c24 */ /* 0x000fc6000f8e02ff */
[----:B0-----:R-:W2:Y:S04]  /*15c20*/  LDL.LU R20, [R1+0x20c4] ;  /* 0x0020c40001147983 */ /* 0x001ea80000300800 */
[----:B------:R0:W-:Y:S01]  /*15c30*/  STL [R1+0x8c], R19 ;  /* 0x00008c1301007387 */ /* 0x0001e20000100800 */
[----:B------:R-:W-:Y:S02]  /*15c40*/  IMAD R14, R14, UR12, RZ ;  /* 0x0000000c0e0e7c24 */ /* 0x000fe4000f8e02ff */
[----:B------:R-:W-:Y:S01]  /*15c50*/  IMAD R13, R13, UR12, RZ ;  /* 0x0000000c0d0d7c24 */ /* 0x000fe2000f8e02ff */
[----:B0-----:R-:W2:Y:S04]  /*15c60*/  LDL.LU R19, [R1+0x20c0] ;  /* 0x0020c00001137983 */ /* 0x001ea80000300800 */
[----:B------:R0:W-:Y:S01]  /*15c70*/  STL [R1+0x88], R18 ;  /* 0x0000881201007387 */ /* 0x0001e20000100800 */
[----:B------:R-:W-:-:S03]  /*15c80*/  IMAD R12, R12, UR12, RZ ;  /* 0x0000000c0c0c7c24 */ /* 0x000fc6000f8e02ff */
[----:B0-----:R-:W2:Y:S04]  /*15c90*/  LDL.LU R18, [R1+0x20bc] ;  /* 0x0020bc0001127983 */ /* 0x001ea80000300800 */
[----:B------:R0:W-:Y:S01]  /*15ca0*/  STL [R1+0x84], R17 ;  /* 0x0000841101007387 */ /* 0x0001e20000100800 */
[----:B------:R-:W-:-:S03]  /*15cb0*/  IMAD R3, R3, UR12, RZ ;  /* 0x0000000c03037c24 */ /* 0x000fc6000f8e02ff */
[----:B0-----:R-:W2:Y:S04]  /*15cc0*/  LDL.LU R17, [R1+0x20b8] ;  /* 0x0020b80001117983 */ /* 0x001ea80000300800 */
[----:B------:R0:W-:Y:S04]  /*15cd0*/  STL [R1+0x80], R16 ;  /* 0x0000801001007387 */ /* 0x0001e80000100800 */
        /* <DEDUP_REMOVED lines=16> */
[----:B0-----:R-:W2:Y:S02]  /*15de0*/  LDL.LU R4, [R1+0x209c] ;  /* 0x00209c0001047983 */ /* 0x001ea40000300800 */
[----:B--2---:R-:W-:-:S05]  /*15df0*/  IMAD R4, R4, UR12, RZ ;  /* 0x0000000c04047c24 */ /* 0x004fca000f8e02ff */
[----:B------:R0:W-:Y:S04]  /*15e00*/  STL [R1+0x38], R4 ;  /* 0x0000380401007387 */ /* 0x0001e80000100800 */
[----:B0-----:R-:W2:Y:S01]  /*15e10*/  LDL.LU R4, [R1+0x2098] ;  /* 0x0020980001047983 */ /* 0x001ea20000300800 */
[----:B------:R-:W-:-:S05]  /*15e20*/  IMAD R3, R3, UR12, RZ ;  /* 0x0000000c03037c24 */ /* 0x000fca000f8e02ff */
[----:B------:R0:W-:Y:S02]  /*15e30*/  STL [R1+0x34], R3 ;  /* 0x0000340301007387 */ /* 0x0001e40000100800 */
[----:B0-----:R-:W-:Y:S01]  /*15e40*/  IMAD R3, R0, UR12, RZ ;  /* 0x0000000c00037c24 */ /* 0x001fe2000f8e02ff */
[----:B--2---:R-:W-:-:S05]  /*15e50*/  LEA R0, P2, R10, R4, 0x1 ;  /* 0x000000040a007211 */ /* 0x004fca00078408ff */
[----:B------:R0:W-:Y:S02]  /*15e60*/  STL [R1+0x2010], R0 ;  /* 0x0020100001007387 */ /* 0x0001e40000100800 */
[----:B0-----:R-:W-:-:S05]  /*15e70*/  LEA R0, P6, R27, R4, 0x1 ;  /* 0x000000041b007211 */ /* 0x001fca00078c08ff */
        /* <DEDUP_REMOVED lines=8> */
[----:B------:R0:W-:Y:S04]  /*15f00*/  STL [R1+0x2024], R0 ;  /* 0x0020240001007387 */ /* 0x0001e80000100800 */
[----:B0-----:R-:W2:Y:S02]  /*15f10*/  LDL.LU R0, [R1+0x2094] ;  /* 0x0020940001007983 */ /* 0x001ea40000300800 */
[-C--:B--2---:R-:W-:Y:S02]  /*15f20*/  LEA.HI.X.SX32 R10, R10, R0.reuse, 0x1, P2 ;  /* 0x000000000a0a7211 */ /* 0x084fe400010f0eff */
[----:B------:R-:W-:-:S03]  /*15f30*/  LEA.HI.X.SX32 R27, R27, R0, 0x1, P6 ;  /* 0x000000001b1b7211 */ /* 0x000fc600030f0eff */
[----:B------:R3:W-:Y:S02]  /*15f40*/  STL [R1+0x2008], R10 ;  /* 0x0020080a01007387 */ /* 0x0007e40000100800 */
[----:B---3--:R-:W-:-:S05]  /*15f50*/  LEA R10, P3, R8, R4, 0x1 ;  /* 0x00000004080a7211 */ /* 0x008fca00078608ff */
[----:B------:R0:W-:Y:S04]  /*15f60*/  STL [R1+0x200c], R10 ;  /* 0x00200c0a01007387 */ /* 0x0001e80000100800 */
[----:B0-----:R-:W2:Y:S04]  /*15f70*/  LDL.LU R10, [R1+0x2090] ;  /* 0x00209000010a7983 */ /* 0x001ea80000300800 */
[----:B------:R0:W-:Y:S02]  /*15f80*/  STL [R1+0x2000], R27 ;  /* 0x0020001b01007387 */ /* 0x0001e40000100800 */
[----:B0-----:R-:W-:-:S05]  /*15f90*/  LEA R27, P2, R9, R4, 0x1 ;  /* 0x00000004091b7211 */ /* 0x001fca00078408ff */
[----:B------:R0:W-:Y:S04]  /*15fa0*/  STL [R1+0x2004], R27 ;  /* 0x0020041b01007387 */ /* 0x0001e80000100800 */
[----:B0-----:R-:W3:Y:S01]  /*15fb0*/  LDL.LU R27, [R1+0x208c] ;  /* 0x00208c00011b7983 */ /* 0x001ee20000300800 */
[----:B------:R-:W-:-:S05]  /*15fc0*/  LEA.HI.X.SX32 R26, R26, R0, 0x1, P1 ;  /* 0x000000001a1a7211 */ /* 0x000fca00008f0eff */
[----:B------:R3:W-:Y:S02]  /*15fd0*/  STL [R1+0x1ff8], R26 ;  /* 0x001ff81a01007387 */ /* 0x0007e40000100800 */
[----:B---3--:R-:W-:-:S05]  /*15fe0*/  LEA R26, P1, R27, R4, 0x1 ;  /* 0x000000041b1a7211 */ /* 0x008fca00078208ff */
        /* <DEDUP_REMOVED lines=28> */
[----:B------:R3:W-:Y:S01]  /*161b0*/  STL [R1+0x1fc8], R27 ;  /* 0x001fc81b01007387 */ /* 0x0007e20000100800 */
[----:B------:R-:W-:Y:S01]  /*161c0*/  LEA.HI.X.SX32 R7, R7, R0, 0x1, P3 ;  /* 0x0000000007077211 */ /* 0x000fe200018f0eff */
[----:B------:R-:W-:Y:S01]  /*161d0*/  IMAD R23, R23, UR12, RZ ;  /* 0x0000000c17177c24 */ /* 0x000fe2000f8e02ff */
[----:B---3--:R-:W-:-:S05]  /*161e0*/  LEA R27, P1, R9, R4, 0x1 ;  /* 0x00000004091b7211 */ /* 0x008fca00078208ff */
[----:B------:R0:W-:Y:S02]  /*161f0*/  STL [R1+0x1fcc], R27 ;  /* 0x001fcc1b01007387 */ /* 0x0001e40000100800 */
[----:B0-----:R-:W-:Y:S02]  /*16200*/  LEA.HI.X.SX32 R27, R26, R0, 0x1, P0 ;  /* 0x000000001a1b7211 */ /* 0x001fe400000f0eff */
[----:B--2---:R-:W-:-:S03]  /*16210*/  LEA R26, P0, R10, R4, 0x1 ;  /* 0x000000040a1a7211 */ /* 0x004fc600078008ff */
[----:B------:R0:W-:Y:S04]  /*16220*/  STL [R1+0x1fc0], R27 ;  /* 0x001fc01b01007387 */ /* 0x0001e80000100800 */
[----:B------:R1:W-:Y:S01]  /*16230*/  STL [R1+0x1fc4], R26 ;  /* 0x001fc41a01007387 */ /* 0x0003e20000100800 */
[-C--:B0-----:R-:W-:Y:S02]  /*16240*/  LEA.HI.X.SX32 R27, R5, R0.reuse, 0x1, P5 ;  /* 0x00000000051b7211 */ /* 0x081fe400028f0eff */
[----:B------:R-:W-:Y:S02]  /*16250*/  LEA.HI.X.SX32 R5, R6, R0, 0x1, P4 ;  /* 0x0000000006057211 */ /* 0x000fe400020f0eff */
[-C--:B-1----:R-:W-:Y:S01]  /*16260*/  LEA R26, P5, R11, R4.reuse, 0x1 ;  /* 0x000000040b1a7211 */ /* 0x082fe200078a08ff */
[----:B------:R-:W-:Y:S01]  /*16270*/  STL [R1+0x1fb8], R27 ;  /* 0x001fb81b01007387 */ /* 0x000fe20000100800 */
[----:B------:R-:W-:-:S03]  /*16280*/  LEA R6, P4, R12, R4, 0x1 ;  /* 0x000000040c067211 */ /* 0x000fc600078808ff */
[----:B------:R-:W-:Y:S04]  /*16290*/  STL [R1+0x1fbc], R26 ;  /* 0x001fbc1a01007387 */ /* 0x000fe80000100800 */
[----:B------:R0:W-:Y:S04]  /*162a0*/  STL [R1+0x1fb0], R5 ;  /* 0x001fb00501007387 */ /* 0x0001e80000100800 */
[----:B------:R1:W-:Y:S01]  /*162b0*/  STL [R1+0x1fb4], R6 ;  /* 0x001fb40601007387 */ /* 0x0003e20000100800 */
[----:B0-----:R-:W-:-:S03]  /*162c0*/  LEA R5, P3, R13, R4, 0x1 ;  /* 0x000000040d057211 */ /* 0x001fc600078608ff */
[----:B------:R0:W-:Y:S01]  /*162d0*/  STL [R1+0x1fa8], R7 ;  /* 0x001fa80701007387 */ /* 0x0001e20000100800 */
[----:B-1----:R-:W-:-:S03]  /*162e0*/  LEA.HI.X.SX32 R6, R8, R0, 0x1, P2 ;  /* 0x0000000008067211 */ /* 0x002fc600010f0eff */
[----:B------:R1:W-:Y:S01]  /*162f0*/  STL [R1+0x1fac], R5 ;  /* 0x001fac0501007387 */ /* 0x0003e20000100800 */
[----:B0-----:R-:W-:-:S03]  /*16300*/  LEA R7, P2, R14, R4, 0x1 ;  /* 0x000000040e077211 */ /* 0x001fc600078408ff */
[----:B------:R0:W-:Y:S01]  /*16310*/  STL [R1+0x1fa0], R6 ;  /* 0x001fa00601007387 */ /* 0x0001e20000100800 */
[----:B-1----:R-:W-:-:S03]  /*16320*/  LEA.HI.X.SX32 R5, R9, R0, 0x1, P1 ;  /* 0x0000000009057211 */ /* 0x002fc600008f0eff */
[----:B------:R1:W-:Y:S04]  /*16330*/  STL [R1+0x1fa4], R7 ;  /* 0x001fa40701007387 */ /* 0x0003e80000100800 */
[----:B------:R2:W-:Y:S01]  /*16340*/  STL [R1+0x1f98], R5 ;  /* 0x001f980501007387 */ /* 0x0005e20000100800 */
[----:B0-----:R-:W-:Y:S02]  /*16350*/  LEA R6, P1, R15, R4, 0x1 ;  /* 0x000000040f067211 */ /* 0x001fe400078208ff */
[----:B-1----:R-:W-:-:S03]  /*16360*/  LEA.HI.X.SX32 R7, R10, R0, 0x1, P0 ;  /* 0x000000000a077211 */ /* 0x002fc600000f0eff */
[----:B------:R0:W-:Y:S01]  /*16370*/  STL [R1+0x1f9c], R6 ;  /* 0x001f9c0601007387 */ /* 0x0001e20000100800 */
[----:B--2---:R-:W-:-:S03]  /*16380*/  LEA R5, P0, R16, R4, 0x1 ;  /* 0x0000000410057211 */ /* 0x004fc600078008ff */
[----:B------:R-:W-:Y:S01]  /*16390*/  STL [R1+0x1f90], R7 ;  /* 0x001f900701007387 */ /* 0x000fe20000100800 */
[----:B0-----:R-:W-:-:S03]  /*163a0*/  LEA.HI.X.SX32 R6, R11, R0, 0x1, P5 ;  /* 0x000000000b067211 */ /* 0x001fc600028f0eff */
[----:B------:R-:W2:Y:S04]  /*163b0*/  LDL.LU R11, [R1+0x18] ;  /* 0x00001800010b7983 */ /* 0x000ea80000300800 */
[----:B------:R0:W-:Y:S04]  /*163c0*/  STL [R1+0x1f94], R5 ;  /* 0x001f940501007387 */ /* 0x0001e80000100800 */
[----:B------:R1:W-:Y:S01]  /*163d0*/  STL [R1+0x1f88], R6 ;  /* 0x001f880601007387 */ /* 0x0003e20000100800 */
[----:B0-----:R-:W-:Y:S02]  /*163e0*/  LEA R5, P5, R17, R4, 0x1 ;  /* 0x0000000411057211 */ /* 0x001fe400078a08ff */
[----:B-1----:R-:W-:-:S02]  /*163f0*/  LEA.HI.X.SX32 R6, R12, R0, 0x1, P4 ;  /* 0x000000000c067211 */ /* 0x002fc400020f0eff */
[----:B------:R-:W3:Y:S04]  /*16400*/  LDL.LU R12, [R1+0x10] ;  /* 0x00001000010c7983 */ /* 0x000ee80000300800 */
[----:B------:R0:W-:Y:S04]  /*16410*/  STL [R1+0x1f8c], R5 ;  /* 0x001f8c0501007387 */ /* 0x0001e80000100800 */
[----:B------:R1:W-:Y:S04]  /*16420*/  STL [R1+0x1f80], R6 ;  /* 0x001f800601007387 */ /* 0x0003e80000100800 */
[----:B------:R-:W2:Y:S01]  /*16430*/  LDL.LU R10, [R1+0x30] ;  /* 0x00003000010a7983 */ /* 0x000ea20000300800 */
[----:B0-----:R-:W-:-:S02]  /*16440*/  LEA R5, P4, R18, R4, 0x1 ;  /* 0x0000000412057211 */ /* 0x001fc400078808ff */
[----:B-1----:R-:W-:-:S03]  /*16450*/  LEA.HI.X.SX32 R6, R13, R0, 0x1, P3 ;  /* 0x000000000d067211 */ /* 0x002fc600018f0eff */
[----:B------:R0:W-:Y:S04]  /*16460*/  STL [R1+0x1f84], R5 ;  /* 0x001f840501007387 */ /* 0x0001e80000100800 */
[----:B------:R1:W-:Y:S04]  /*16470*/  STL [R1+0x1f78], R6 ;  /* 0x001f780601007387 */ /* 0x0003e80000100800 */
[----:B------:R-:W2:Y:S01]  /*16480*/  LDL.LU R9, [R1+0x44] ;  /* 0x0000440001097983 */ /* 0x000ea20000300800 */
[----:B0-----:R-:W-:Y:S02]  /*16490*/  LEA R5, P3, R19, R4, 0x1 ;  /* 0x0000000413057211 */ /* 0x001fe400078608ff */
[----:B-1----:R-:W-:-:S03]  /*164a0*/  LEA.HI.X.SX32 R6, R14, R0, 0x1, P2 ;  /* 0x000000000e067211 */ /* 0x002fc600010f0eff */
[----:B------:R0:W-:Y:S04]  /*164b0*/  STL [R1+0x1f7c], R5 ;  /* 0x001f7c0501007387 */ /* 0x0001e80000100800 */
[----:B------:R1:W-:Y:S04]  /*164c0*/  STL [R1+0x1f70], R6 ;  /* 0x001f700601007387 */ /* 0x0003e80000100800 */
[----:B------:R-:W2:Y:S01]  /*164d0*/  LDL.LU R8, [R1+0x4c] ;  /* 0x00004c0001087983 */ /* 0x000ea20000300800 */
[----:B0-----:R-:W-:Y:S02]  /*164e0*/  LEA R5, P2, R20, R4, 0x1 ;  /* 0x0000000414057211 */ /* 0x001fe400078408ff */
[----:B-1----:R-:W-:-:S03]  /*164f0*/  LEA.HI.X.SX32 R6, R15, R0, 0x1, P1 ;  /* 0x000000000f067211 */ /* 0x002fc600008f0eff */
[----:B------:R0:W-:Y:S01]  /*16500*/  STL [R1+0x1f74], R5 ;  /* 0x001f740501007387 */ /* 0x0001e20000100800 */
[----:B------:R-:W-:-:S03]  /*16510*/  LEA.HI.X.SX32 R7, R16, R0, 0x1, P0 ;  /* 0x0000000010077211 */ /* 0x000fc600000f0eff */
[----:B------:R4:W-:Y:S01]  /*16520*/  STL [R1+0x1f68], R6 ;  /* 0x001f680601007387 */ /* 0x0009e20000100800 */
[-C--:B0-----:R-:W-:Y:S02]  /*16530*/  LEA R5, P1, R21, R4.reuse, 0x1 ;  /* 0x0000000415057211 */ /* 0x081fe400078208ff */
[----:B----4-:R-:W-:-:S03]  /*16540*/  LEA R6, P0, R22, R4, 0x1 ;  /* 0x0000000416067211 */ /* 0x010fc600078008ff */
[----:B------:R0:W-:Y:S04]  /*16550*/  STL [R1+0x1f6c], R5 ;  /* 0x001f6c0501007387 */ /* 0x0001e80000100800 */
[----:B------:R1:W-:Y:S01]  /*16560*/  STL [R1+0x1f60], R7 ;  /* 0x001f600701007387 */ /* 0x0003e20000100800 */
[----:B0-----:R-:W-:-:S03]  /*16570*/  LEA.HI.X.SX32 R5, R17, R0, 0x1, P5 ;  /* 0x0000000011057211 */ /* 0x001fc600028f0eff */
[----:B------:R-:W4:Y:S04]  /*16580*/  LDL.LU R17, [R1+0x58] ;  /* 0x0000580001117983 */ /* 0x000f280000300800 */
[----:B------:R-:W-:Y:S04]  /*16590*/  STL [R1+0x1f64], R6 ;  /* 0x001f640601007387 */ /* 0x000fe80000100800 */
[----:B-1----:R-:W4:Y:S04]  /*165a0*/  LDL.LU R7, [R1+0x60] ;  /* 0x0000600001077983 */ /* 0x002f280000300800 */
[----:B------:R0:W-:Y:S02]  /*165b0*/  STL [R1+0x1f58], R5 ;  /* 0x001f580501007387 */ /* 0x0001e40000100800 */
[----:B0-----:R-:W-:-:S02]  /*165c0*/  LEA.HI.X.SX32 R5, R18, R0, 0x1, P4 ;  /* 0x0000000012057211 */ /* 0x001fc400020f0eff */
[----:B------:R-:W4:Y:S01]  /*165d0*/  LDL.LU R18, [R1+0x20] ;  /* 0x0000200001127983 */ /* 0x000f220000300800 */
[----:B------:R-:W-:-:S05]  /*165e0*/  LEA R6, P5, R23, R4, 0x1 ;  /* 0x0000000417067211 */ /* 0x000fca00078a08ff */
[----:B------:R0:W-:Y:S04]  /*165f0*/  STL [R1+0x1f5c], R6 ;  /* 0x001f5c0601007387 */ /* 0x0001e80000100800 */
[----:B0-----:R-:W4:Y:S01]  /*16600*/  LDL.LU R6, [R1+0x68] ;  /* 0x0000680001067983 */ /* 0x001f220000300800 */
[----:B------:R-:W-:Y:S01]  /*16610*/  IMAD R24, R24, UR12, RZ ;  /* 0x0000000c18187c24 */ /* 0x000fe2000f8e02ff */
[----:B------:R-:W-:Y:S01]  /*16620*/  LEA.HI.X.SX32 R13, R19, R0, 0x1, P3 ;  /* 0x00000000130d7211 */ /* 0x000fe200018f0eff */
[----:B------:R-:W-:Y:S01]  /*16630*/  IMAD R25, R25, UR12, RZ ;  /* 0x0000000c19197c24 */ /* 0x000fe2000f8e02ff */
[----:B------:R0:W-:Y:S02]  /*16640*/  STL [R1+0x1f50], R5 ;  /* 0x001f500501007387 */ /* 0x0001e40000100800 */
[----:B------:R-:W-:-:S02]  /*16650*/  LEA R14, P4, R24, R4, 0x1 ;  /* 0x00000004180e7211 */ /* 0x000fc400078808ff */
[----:B0-----:R-:W4:Y:S04]  /*16660*/  LDL.LU R5, [R1+0x70] ;  /* 0x0000700001057983 */ /* 0x001f280000300800 */
[----:B------:R0:W-:Y:S04]  /*16670*/  STL [R1+0x1f54], R14 ;  /* 0x001f540e01007387 */ /* 0x0001e80000100800 */
[----:B------:R1:W-:Y:S04]  /*16680*/  STL [R1+0x1f48], R13 ;  /* 0x001f480d01007387 */ /* 0x0003e80000100800 */
[----:B------:R-:W4:Y:S01]  /*16690*/  LDL.LU R26, [R1+0x78] ;  /* 0x00007800011a7983 */ /* 0x000f220000300800 */
[----:B0-----:R-:W-:-:S02]  /*166a0*/  LEA R14, P3, R25, R4, 0x1 ;  /* 0x00000004190e7211 */ /* 0x001fc400078608ff */
[----:B-1----:R-:W-:-:S03]  /*166b0*/  LEA.HI.X.SX32 R13, R20, R0, 0x1, P2 ;  /* 0x00000000140d7211 */ /* 0x002fc600010f0eff */
[----:B------:R-:W-:Y:S04]  /*166c0*/  STL [R1+0x1f4c], R14 ;  /* 0x001f4c0e01007387 */ /* 0x000fe80000100800 */
[----:B------:R0:W-:Y:S04]  /*166d0*/  STL [R1+0x1f40], R13 ;  /* 0x001f400d01007387 */ /* 0x0001e80000100800 */
[----:B------:R-:W4:Y:S01]  /*166e0*/  LDL.LU R16, [R1+0x90] ;  /* 0x0000900001107983 */ /* 0x000f220000300800 */
[----:B0-----:R-:W-:Y:S02]  /*166f0*/  LEA.HI.X.SX32 R13, R21, R0, 0x1, P1 ;  /* 0x00000000150d7211 */ /* 0x001fe400008f0eff */
[----:B---3--:R-:W-:-:S05]  /*16700*/  LEA R14, P2, R12, R4, 0x1 ;  /* 0x000000040c0e7211 */ /* 0x008fca00078408ff */
[----:B------:R2:W-:Y:S04]  /*16710*/  STL [R1+0x1f44], R14 ;  /* 0x001f440e01007387 */ /* 0x0005e80000100800 */
[----:B------:R0:W-:Y:S04]  /*16720*/  STL [R1+0x1f38], R13 ;  /* 0x001f380d01007387 */ /* 0x0001e80000100800 */
[----:B------:R-:W3:Y:S01]  /*16730*/  LDL.LU R15, [R1+0x98] ;  /* 0x00009800010f7983 */ /* 0x000ee20000300800 */
[----:B--2---:R-:W-:Y:S02]  /*16740*/  LEA R14, P1, R11, R4, 0x1 ;  /* 0x000000040b0e7211 */ /* 0x004fe400078208ff */
[----:B0-----:R-:W-:-:S03]  /*16750*/  LEA.HI.X.SX32 R13, R22, R0, 0x1, P0 ;  /* 0x00000000160d7211 */ /* 0x001fc600000f0eff */
[----:B------:R0:W-:Y:S04]  /*16760*/  STL [R1+0x1f3c], R14 ;  /* 0x001f3c0e01007387 */ /* 0x0001e80000100800 */
[----:B------:R1:W-:Y:S04]  /*16770*/  STL [R1+0x1f30], R13 ;  /* 0x001f300d01007387 */ /* 0x0003e80000100800 */
[----:B0-----:R-:W2:Y:S01]  /*16780*/  LDL.LU R14, [R1+0xa0] ;  /* 0x0000a000010e7983 */ /* 0x001ea20000300800 */
[----:B-1----:R-:W-:Y:S02]  /*16790*/  LEA.HI.X.SX32 R13, R23, R0, 0x1, P5 ;  /* 0x00000000170d7211 */ /* 0x002fe400028f0eff */
[----:B----4-:R-:W-:-:S05]  /*167a0*/  LEA R19, P0, R18, R4, 0x1 ;  /* 0x0000000412137211 */ /* 0x010fca00078008ff */
[----:B------:R0:W-:Y:S04]  /*167b0*/  STL [R1+0x1f34], R19 ;  /* 0x001f341301007387 */ /* 0x0001e80000100800 */
[----:B------:R1:W-:Y:S04]  /*167c0*/  STL [R1+0x1f28], R13 ;  /* 0x001f280d01007387 */ /* 0x0003e80000100800 */
[----:B------:R-:W4:Y:S01]  /*167d0*/  LDL.LU R27, [R1+0xa8] ;  /* 0x0000a800011b7983 */ /* 0x000f220000300800 */
[----:B0-----:R-:W-:Y:S02]  /*167e0*/  LEA R19, P5, R10, R4, 0x1 ;  /* 0x000000040a137211 */ /* 0x001fe400078a08ff */
[----:B-1----:R-:W-:-:S03]  /*167f0*/  LEA.HI.X.SX32 R13, R24, R0, 0x1, P4 ;  /* 0x00000000180d7211 */ /* 0x002fc600020f0eff */
[----:B------:R0:W-:Y:S01]  /*16800*/  STL [R1+0x1f2c], R19 ;  /* 0x001f2c1301007387 */ /* 0x0001e20000100800 */
[----:B------:R-:W-:-:S03]  /*16810*/  LEA R20, P4, R9, R4, 0x1 ;  /* 0x0000000409147211 */ /* 0x000fc600078808ff */
[----:B------:R1:W-:Y:S01]  /*16820*/  STL [R1+0x1f20], R13 ;  /* 0x001f200d01007387 */ /* 0x0003e20000100800 */
[----:B0-----:R-:W-:-:S03]  /*16830*/  LEA.HI.X.SX32 R19, R25, R0, 0x1, P3 ;  /* 0x0000000019137211 */ /* 0x001fc600018f0eff */
[----:B-1----:R-:W4:Y:S04]  /*16840*/  LDL.LU R13, [R1+0xb0] ;  /* 0x0000b000010d7983 */ /* 0x002f280000300800 */
[----:B------:R0:W-:Y:S04]  /*16850*/  STL [R1+0x1f24], R20 ;  /* 0x001f241401007387 */ /* 0x0001e80000100800 */
[----:B------:R1:W-:Y:S01]  /*16860*/  STL [R1+0x1844], R19 ;  /* 0x0018441301007387 */ /* 0x0003e20000100800 */
[----:B0-----:R-:W-:Y:S02]  /*16870*/  LEA R20, P3, R8, R4, 0x1 ;  /* 0x0000000408147211 */ /* 0x001fe400078608ff */
[----:B-1----:R-:W-:-:S02]  /*16880*/  LEA.HI.X.SX32 R19, R12, R0, 0x1, P2 ;  /* 0x000000000c137211 */ /* 0x002fc400010f0eff */
[----:B------:R-:W4:Y:S04]  /*16890*/  LDL.LU R12, [R1+0xb8] ;  /* 0x0000b800010c7983 */ /* 0x000f280000300800 */
        /* <DEDUP_REMOVED lines=15> */
[----:B------:R-:W-:Y:S04]  /*16990*/  STL [R1+0x1878], R20 ;  /* 0x0018781401007387 */ /* 0x000fe80000100800 */
[----:B------:R0:W-:Y:S02]  /*169a0*/  STL [R1+0x1854], R19 ;  /* 0x0018541301007387 */ /* 0x0001e40000100800 */
[----:B0-----:R-:W-:-:S02]  /*169b0*/  LEA.HI.X.SX32 R19, R9, R0, 0x1, P4 ;  /* 0x0000000009137211 */ /* 0x001fc400020f0eff */
[----:B------:R-:W4:Y:S01]  /*169c0*/  LDL.LU R9, [R1+0x110] ;  /* 0x0001100001097983 */ /* 0x000f220000300800 */
[----:B------:R-:W-:-:S05]  /*169d0*/  LEA R20, P5, R5, R4, 0x1 ;  /* 0x0000000405147211 */ /* 0x000fca00078a08ff */
[----:B------:R0:W-:Y:S04]  /*169e0*/  STL [R1+0x1880], R20 ;  /* 0x0018801401007387 */ /* 0x0001e80000100800 */
[----:B------:R1:W-:Y:S01]  /*169f0*/  STL [R1+0x1858], R19 ;  /* 0x0018581301007387 */ /* 0x0003e20000100800 */
[----:B0-----:R-:W-:Y:S02]  /*16a00*/  LEA R20, P4, R26, R4, 0x1 ;  /* 0x000000041a147211 */ /* 0x001fe400078808ff */
[----:B-1----:R-:W-:Y:S02]  /*16a10*/  LEA.HI.X.SX32 R19, R8, R0, 0x1, P3 ;  /* 0x0000000008137211 */ /* 0x002fe400018f0eff */
[----:B------:R-:W4:Y:S04]  /*16a20*/  LDL.LU R8, [R1+0x118] ;  /* 0x0001180001087983 */ /* 0x000f280000300800 */
[----:B------:R0:W-:Y:S04]  /*16a30*/  STL [R1+0x1888], R20 ;  /* 0x0018881401007387 */ /* 0x0001e80000100800 */
[----:B------:R1:W-:Y:S01]  /*16a40*/  STL [R1+0x185c], R19 ;  /* 0x00185c1301007387 */ /* 0x0003e20000100800 */
[----:B0-----:R-:W-:-:S02]  /*16a50*/  LEA R20, P3, R16, R4, 0x1 ;  /* 0x0000000410147211 */ /* 0x001fc400078608ff */
[-C--:B-1----:R-:W-:Y:S02]  /*16a60*/  LEA.HI.X.SX32 R19, R17, R0.reuse, 0x1, P2 ;  /* 0x0000000011137211 */ /* 0x082fe400010f0eff */
[----:B------:R-:W4:Y:S04]  /*16a70*/  LDL.LU R17, [R1+0x154] ;  /* 0x0001540001117983 */ /* 0x000f280000300800 */
[----:B------:R-:W-:Y:S04]  /*16a80*/  STL [R1+0x1890], R20 ;  /* 0x0018901401007387 */ /* 0x000fe80000100800 */
[----:B------:R0:W-:Y:S02]  /*16a90*/  STL [R1+0x1864], R19 ;  /* 0x0018641301007387 */ /* 0x0001e40000100800 */
[----:B0-----:R-:W-:-:S02]  /*16aa0*/  LEA.HI.X.SX32 R19, R7, R0, 0x1, P1 ;  /* 0x0000000007137211 */ /* 0x001fc400008f0eff */
[----:B------:R-:W4:Y:S01]  /*16ab0*/  LDL.LU R7, [R1+0x158] ;  /* 0x0001580001077983 */ /* 0x000f220000300800 */
[----:B---3--:R-:W-:-:S05]  /*16ac0*/  LEA R20, P2, R15, R4, 0x1 ;  /* 0x000000040f147211 */ /* 0x008fca00078408ff */
[----:B------:R2:W-:Y:S04]  /*16ad0*/  STL [R1+0x1898], R20 ;  /* 0x0018981401007387 */ /* 0x0005e80000100800 */
[----:B------:R0:W-:Y:S01]  /*16ae0*/  STL [R1+0x186c], R19 ;  /* 0x00186c1301007387 */ /* 0x0001e20000100800 */
[----:B--2---:R-:W-:Y:S02]  /*16af0*/  LEA R20, P1, R14, R4, 0x1 ;  /* 0x000000040e147211 */ /* 0x004fe400078208ff */
[-C--:B0-----:R-:W-:Y:S02]  /*16b00*/  LEA.HI.X.SX32 R19, R6, R0.reuse, 0x1, P0 ;  /* 0x0000000006137211 */ /* 0x081fe400000f0eff */
[----:B------:R-:W2:Y:S04]  /*16b10*/  LDL.LU R6, [R1+0x15c] ;  /* 0x00015c0001067983 */ /* 0x000ea80000300800 */
[----:B------:R-:W-:Y:S04]  /*16b20*/  STL [R1+0x18a0], R20 ;  /* 0x0018a01401007387 */ /* 0x000fe80000100800 */
[----:B------:R0:W-:Y:S02]  /*16b30*/  STL [R1+0x1874], R19 ;  /* 0x0018741301007387 */ /* 0x0001e40000100800 */
[----:B0-----:R-:W-:-:S02]  /*16b40*/  LEA.HI.X.SX32 R19, R5, R0, 0x1, P5 ;  /* 0x0000000005137211 */ /* 0x001fc400028f0eff */
[----:B------:R-:W3:Y:S01]  /*16b50*/  LDL.LU R5, [R1+0x160] ;  /* 0x0001600001057983 */ /* 0x000ee20000300800 */
[----:B----4-:R-:W-:-:S05]  /*16b60*/  LEA R20, P0, R27, R4, 0x1 ;  /* 0x000000041b147211 */ /* 0x010fca00078008ff */
[----:B------:R-:W-:Y:S04]  /*16b70*/  STL [R1+0x18a8], R20 ;  /* 0x0018a81401007387 */ /* 0x000fe80000100800 */
[----:B------:R0:W-:Y:S02]  /*16b80*/  STL [R1+0x187c], R19 ;  /* 0x00187c1301007387 */ /* 0x0001e40000100800 */
[----:B0-----:R-:W-:Y:S02]  /*16b90*/  LEA.HI.X.SX32 R19, R26, R0, 0x1, P4 ;  /* 0x000000001a137211 */ /* 0x001fe400020f0eff */
[----:B------:R-:W-:Y:S01]  /*16ba0*/  LEA R20, P5, R13, R4, 0x1 ;  /* 0x000000040d147211 */ /* 0x000fe200078a08ff */
[----:B------:R-:W4:Y:S04]  /*16bb0*/  LDL.LU R26, [R1+0x164] ;  /* 0x00016400011a7983 */ /* 0x000f280000300800 */
[----:B------:R-:W-:Y:S04]  /*16bc0*/  STL [R1+0x18b0], R20 ;  /* 0x0018b01401007387 */ /* 0x000fe80000100800 */
[----:B------:R0:W-:Y:S02]  /*16bd0*/  STL [R1+0x1884], R19 ;  /* 0x0018841301007387 */ /* 0x0001e40000100800 */
[----:B0-----:R-:W-:-:S02]  /*16be0*/  LEA.HI.X.SX32 R19, R16, R0, 0x1, P3 ;  /* 0x0000000010137211 */ /* 0x001fc400018f0eff */
[-C--:B------:R-:W-:Y:S01]  /*16bf0*/  LEA R20, P4, R12, R4.reuse, 0x1 ;  /* 0x000000040c147211 */ /* 0x080fe200078808ff */
[----:B------:R-:W4:Y:S04]  /*16c00*/  LDL.LU R16, [R1+0x168] ;  /* 0x0001680001107983 */ /* 0x000f280000300800 */
[----:B------:R0:W-:Y:S04]  /*16c10*/  STL [R1+0x18b8], R20 ;  /* 0x0018b81401007387 */ /* 0x0001e80000100800 */
[----:B------:R1:W-:Y:S01]  /*16c20*/  STL [R1+0x188c], R19 ;  /* 0x00188c1301007387 */ /* 0x0003e20000100800 */
[----:B0-----:R-:W-:-:S02]  /*16c30*/  LEA R20, P3, R11, R4, 0x1 ;  /* 0x000000040b147211 */ /* 0x001fc400078608ff */
[----:B-1----:R-:W-:Y:S02]  /*16c40*/  LEA.HI.X.SX32 R19, R15, R0, 0x1, P2 ;  /* 0x000000000f137211 */ /* 0x002fe400010f0eff */
        /* <DEDUP_REMOVED lines=35> */
[----:B--2---:R-:W-:-:S05]  /*16e80*/  LEA R20, P2, R6, R4, 0x1 ;  /* 0x0000000406147211 */ /* 0x004fca00078408ff */
[----:B------:R-:W-:Y:S04]  /*16e90*/  STL [R1+0x18f8], R20 ;  /* 0x0018f81401007387 */ /* 0x000fe80000100800 */
[----:B------:R0:W-:Y:S02]  /*16ea0*/  STL [R1+0x18cc], R19 ;  /* 0x0018cc1301007387 */ /* 0x0001e40000100800 */
[----:B0-----:R-:W-:Y:S02]  /*16eb0*/  LEA.HI.X.SX32 R19, R9, R0, 0x1, P0 ;  /* 0x0000000009137211 */ /* 0x001fe400000f0eff */
[----:B---3--:R-:W-:Y:S01]  /*16ec0*/  LEA R20, P1, R5, R4, 0x1 ;  /* 0x0000000405147211 */ /* 0x008fe200078208ff */
        /* <DEDUP_REMOVED lines=14> */
[----:B------:R-:W4:Y:S01]  /*16fb0*/  LDL.LU R7, [R1+0x1ec] ;  /* 0x0001ec0001077983 */ /* 0x000f220000300800 */
[----:B------:R-:W-:-:S05]  /*16fc0*/  LEA R20, P4, R15, R4, 0x1 ;  /* 0x000000040f147211 */ /* 0x000fca00078808ff */
[----:B------:R-:W-:Y:S04]  /*16fd0*/  STL [R1+0x1918], R20 ;  /* 0x0019181401007387 */ /* 0x000fe80000100800 */
[----:B------:R0:W-:Y:S02]  /*16fe0*/  STL [R1+0x18ec], R19 ;  /* 0x0018ec1301007387 */ /* 0x0001e40000100800 */
[----:B0-----:R-:W-:Y:S02]  /*16ff0*/  LEA.HI.X.SX32 R19, R6, R0, 0x1, P2 ;  /* 0x0000000006137211 */ /* 0x001fe400010f0eff */
        /* <DEDUP_REMOVED lines=683> */
[----:B------:R0:W-:Y:S01]  /*19ab0*/  STL [R1+0x1d34], R19 ;  /* 0x001d341301007387 */ /* 0x0001e20000100800 */
[-C--:B------:R-:W-:Y:S02]  /*19ac0*/  LEA.HI.X.SX32 R18, R18, R0.reuse, 0x1, P2 ;  /* 0x0000000012127211 */ /* 0x080fe400010f0eff */
[----:B0-----:R-:W-:Y:S02]  /*19ad0*/  LEA.HI.X.SX32 R19, R11, R0, 0x1, P3 ;  /* 0x000000000b137211 */ /* 0x001fe400018f0eff */
[----:B------:R-:W4:Y:S01]  /*19ae0*/  LDL.LU R11, [R1+0x134] ;  /* 0x00013400010b7983 */ /* 0x000f220000300800 */
[----:B------:R-:W-:-:S05]  /*19af0*/  LEA R20, P4, R17, R4, 0x1 ;  /* 0x0000000411147211 */ /* 0x000fca00078808ff */
[----:B------:R-:W-:Y:S04]  /*19b00*/  STL [R1+0x1d68], R20 ;  /* 0x001d681401007387 */ /* 0x000fe80000100800 */
[----:B------:R0:W-:Y:S04]  /*19b10*/  STL [R1+0x1d3c], R19 ;  /* 0x001d3c1301007387 */ /* 0x0001e80000100800 */
[----:B0-----:R-:W4:Y:S01]  /*19b20*/  LDL.LU R19, [R1+0x130] ;  /* 0x0001300001137983 */ /* 0x001f220000300800 */
[----:B------:R-:W-:-:S05]  /*19b30*/  LEA R20, P3, R7, R4, 0x1 ;  /* 0x0000000407147211 */ /* 0x000fca00078608ff */
[----:B------:R-:W-:Y:S04]  /*19b40*/  STL [R1+0x1d70], R20 ;  /* 0x001d701401007387 */ /* 0x000fe80000100800 */
[----:B------:R0:W-:Y:S02]  /*19b50*/  STL [R1+0x1d44], R18 ;  /* 0x001d441201007387 */ /* 0x0001e40000100800 */
[----:B0-----:R-:W-:Y:S02]  /*19b60*/  LEA.HI.X.SX32 R18, R10, R0, 0x1, P1 ;  /* 0x000000000a127211 */ /* 0x001fe400008f0eff */
[----:B------:R-:W4:Y:S01]  /*19b70*/  LDL.LU R10, [R1+0x12c] ;  /* 0x00012c00010a7983 */ /* 0x000f220000300800 */
[----:B--2---:R-:W-:-:S05]  /*19b80*/  LEA R20, P2, R6, R4, 0x1 ;  /* 0x0000000406147211 */ /* 0x004fca00078408ff */
[----:B------:R3:W-:Y:S04]  /*19b90*/  STL [R1+0x1d78], R20 ;  /* 0x001d781401007387 */ /* 0x0007e80000100800 */
[----:B------:R0:W-:Y:S01]  /*19ba0*/  STL [R1+0x1d4c], R18 ;  /* 0x001d4c1201007387 */ /* 0x0001e20000100800 */
[----:B---3--:R-:W-:Y:S02]  /*19bb0*/  LEA R20, P1, R5, R4, 0x1 ;  /* 0x0000000405147211 */ /* 0x008fe400078208ff */
[-C--:B0-----:R-:W-:Y:S02]  /*19bc0*/  LEA.HI.X.SX32 R18, R9, R0.reuse, 0x1, P0 ;  /* 0x0000000009127211 */ /* 0x081fe400000f0eff */
[----:B------:R-:W2:Y:S04]  /*19bd0*/  LDL.LU R9, [R1+0x128] ;  /* 0x0001280001097983 */ /* 0x000ea80000300800 */
[----:B------:R-:W-:Y:S04]  /*19be0*/  STL [R1+0x1d80], R20 ;  /* 0x001d801401007387 */ /* 0x000fe80000100800 */
[----:B------:R0:W-:Y:S01]  /*19bf0*/  STL [R1+0x1d54], R18 ;  /* 0x001d541201007387 */ /* 0x0001e20000100800 */
[----:B------:R-:W-:-:S02]  /*19c00*/  LEA.HI.X.SX32 R17, R17, R0, 0x1, P4 ;  /* 0x0000000011117211 */ /* 0x000fc400020f0eff */
[-C--:B0-----:R-:W-:Y:S02]  /*19c10*/  LEA.HI.X.SX32 R18, R8, R0.reuse, 0x1, P5 ;  /* 0x0000000008127211 */ /* 0x081fe400028f0eff */
[----:B------:R-:W3:Y:S01]  /*19c20*/  LDL.LU R8, [R1+0x124] ;  /* 0x0001240001087983 */ /* 0x000ee20000300800 */
[-C--:B------:R-:W-:Y:S02]  /*19c30*/  LEA.HI.X.SX32 R6, R6, R0.reuse, 0x1, P2 ;  /* 0x0000000006067211 */ /* 0x080fe400010f0eff */
[----:B------:R-:W-:Y:S02]  /*19c40*/  LEA.HI.X.SX32 R5, R5, R0, 0x1, P1 ;  /* 0x0000000005057211 */ /* 0x000fe400008f0eff */
[----:B----4-:R-:W-:-:S05]  /*19c50*/  LEA R20, P0, R26, R4, 0x1 ;  /* 0x000000041a147211 */ /* 0x010fca00078008ff */
[----:B------:R-:W-:Y:S04]  /*19c60*/  STL [R1+0x1d88], R20 ;  /* 0x001d881401007387 */ /* 0x000fe80000100800 */
[----:B------:R0:W-:Y:S04]  /*19c70*/  STL [R1+0x1d5c], R18 ;  /* 0x001d5c1201007387 */ /* 0x0001e80000100800 */
[----:B0-----:R-:W4:Y:S01]  /*19c80*/  LDL.LU R18, [R1+0x120] ;  /* 0x0001200001127983 */ /* 0x001f220000300800 */
[----:B------:R-:W-:-:S05]  /*19c90*/  LEA R20, P5, R16, R4, 0x1 ;  /* 0x0000000410147211 */ /* 0x000fca00078a08ff */
[----:B------:R-:W-:Y:S04]  /*19ca0*/  STL [R1+0x1d90], R20 ;  /* 0x001d901401007387 */ /* 0x000fe80000100800 */
[----:B------:R0:W-:Y:S02]  /*19cb0*/  STL [R1+0x1d64], R17 ;  /* 0x001d641101007387 */ /* 0x0001e40000100800 */
[----:B0-----:R-:W-:Y:S02]  /*19cc0*/  LEA.HI.X.SX32 R17, R7, R0, 0x1, P3 ;  /* 0x0000000007117211 */ /* 0x001fe400018f0eff */
[-C--:B------:R-:W-:Y:S01]  /*19cd0*/  LEA R20, P4, R15, R4.reuse, 0x1 ;  /* 0x000000040f147211 */ /* 0x080fe200078808ff */
[----:B------:R-:W4:Y:S04]  /*19ce0*/  LDL.LU R7, [R1+0x11c] ;  /* 0x00011c0001077983 */ /* 0x000f280000300800 */
[----:B------:R-:W-:Y:S04]  /*19cf0*/  STL [R1+0x1d98], R20 ;  /* 0x001d981401007387 */ /* 0x000fe80000100800 */
[----:B------:R0:W-:Y:S04]  /*19d00*/  STL [R1+0x1d6c], R17 ;  /* 0x001d6c1101007387 */ /* 0x0001e80000100800 */
[----:B0-----:R-:W4:Y:S01]  /*19d10*/  LDL.LU R17, [R1+0x114] ;  /* 0x0001140001117983 */ /* 0x001f220000300800 */
[----:B------:R-:W-:-:S05]  /*19d20*/  LEA R20, P3, R14, R4, 0x1 ;  /* 0x000000040e147211 */ /* 0x000fca00078608ff */
[----:B------:R-:W-:Y:S04]  /*19d30*/  STL [R1+0x1da0], R20 ;  /* 0x001da01401007387 */ /* 0x000fe80000100800 */
[----:B------:R0:W-:Y:S04]  /*19d40*/  STL [R1+0x1d74], R6 ;  /* 0x001d740601007387 */ /* 0x0001e80000100800 */
[----:B0-----:R-:W4:Y:S01]  /*19d50*/  LDL.LU R6, [R1+0x10c] ;  /* 0x00010c0001067983 */ /* 0x001f220000300800 */
[----:B------:R-:W-:-:S05]  /*19d60*/  LEA R20, P2, R27, R4, 0x1 ;  /* 0x000000041b147211 */ /* 0x000fca00078408ff */
[----:B------:R-:W-:Y:S04]  /*19d70*/  STL [R1+0x1da8], R20 ;  /* 0x001da81401007387 */ /* 0x000fe80000100800 */
[----:B------:R0:W-:Y:S01]  /*19d80*/  STL [R1+0x1d7c], R5 ;  /* 0x001d7c0501007387 */ /* 0x0001e20000100800 */
[----:B------:R-:W-:-:S03]  /*19d90*/  LEA.HI.X.SX32 R21, R26, R0, 0x1, P0 ;  /* 0x000000001a157211 */ /* 0x000fc600000f0eff */
[----:B0-----:R-:W4:Y:S01]  /*19da0*/  LDL.LU R5, [R1+0x104] ;  /* 0x0001040001057983 */ /* 0x001f220000300800 */
[----:B------:R-:W-:-:S05]  /*19db0*/  LEA R20, P1, R13, R4, 0x1 ;  /* 0x000000040d147211 */ /* 0x000fca00078208ff */
[----:B------:R0:W-:Y:S01]  /*19dc0*/  STL [R1+0x1db0], R20 ;  /* 0x001db01401007387 */ /* 0x0001e20000100800 */
[----:B------:R-:W-:-:S03]  /*19dd0*/  LEA.HI.X.SX32 R16, R16, R0, 0x1, P5 ;  /* 0x0000000010107211 */ /* 0x000fc600028f0eff */
[----:B------:R-:W4:Y:S04]  /*19de0*/  LDL.LU R26, [R1+0xfc] ;  /* 0x0000fc00011a7983 */ /* 0x000f280000300800 */
[----:B------:R-:W-:Y:S01]  /*19df0*/  STL [R1+0x1d84], R21 ;  /* 0x001d841501007387 */ /* 0x000fe20000100800 */
[----:B0-----:R-:W-:-:S05]  /*19e00*/  LEA R20, P0, R12, R4, 0x1 ;  /* 0x000000040c147211 */ /* 0x001fca00078008ff */
[----:B------:R-:W-:Y:S04]  /*19e10*/  STL [R1+0x1db8], R20 ;  /* 0x001db81401007387 */ /* 0x000fe80000100800 */
[----:B------:R0:W-:Y:S04]  /*19e20*/  STL [R1+0x1d8c], R16 ;  /* 0x001d8c1001007387 */ /* 0x0001e80000100800 */
[----:B0-----:R-:W4:Y:S01]  /*19e30*/  LDL.LU R16, [R1+0xf8] ;  /* 0x0000f80001107983 */ /* 0x001f220000300800 */
[----:B------:R-:W-:Y:S02]  /*19e40*/  LEA R20, P5, R11, R4, 0x1 ;  /* 0x000000040b147211 */ /* 0x000fe400078a08ff */
[----:B------:R-:W-:-:S03]  /*19e50*/  LEA.HI.X.SX32 R15, R15, R0, 0x1, P4 ;  /* 0x000000000f0f7211 */ /* 0x000fc600020f0eff */
[----:B------:R-:W-:Y:S01]  /*19e60*/  STL [R1+0x1dc0], R20 ;  /* 0x001dc01401007387 */ /* 0x000fe20000100800 */
[----:B------:R-:W-:-:S03]  /*19e70*/  LEA.HI.X.SX32 R14, R14, R0, 0x1, P3 ;  /* 0x000000000e0e7211 */ /* 0x000fc600018f0eff */
[----:B------:R0:W-:Y:S04]  /*19e80*/  STL [R1+0x1d94], R15 ;  /* 0x001d940f01007387 */ /* 0x0001e80000100800 */
[----:B0-----:R-:W4:Y:S01]  /*19e90*/  LDL.LU R15, [R1+0xf4] ;  /* 0x0000f400010f7983 */ /* 0x001f220000300800 */
        /* <DEDUP_REMOVED lines=8> */
[----:B------:R0:W-:Y:S01]  /*19f20*/  STL [R1+0x1da4], R14 ;  /* 0x001da40e01007387 */ /* 0x0001e20000100800 */
[----:B------:R-:W-:-:S03]  /*19f30*/  LEA.HI.X.SX32 R12, R12, R0, 0x1, P0 ;  /* 0x000000000c0c7211 */ /* 0x000fc600000f0eff */
[----:B0-----:R-:W4:Y:S01]  /*19f40*/  LDL.LU R14, [R1+0xec] ;  /* 0x0000ec00010e7983 */ /* 0x001f220000300800 */
[----:B--2---:R-:W-:-:S05]  /*19f50*/  LEA R20, P2, R9, R4, 0x1 ;  /* 0x0000000409147211 */ /* 0x004fca00078408ff */
[----:B------:R-:W-:Y:S04]  /*19f60*/  STL [R1+0x1dd8], R20 ;  /* 0x001dd81401007387 */ /* 0x000fe80000100800 */
[----:B------:R0:W-:Y:S01]  /*19f70*/  STL [R1+0x1dac], R13 ;  /* 0x001dac0d01007387 */ /* 0x0001e20000100800 */
[----:B------:R-:W-:-:S03]  /*19f80*/  LEA.HI.X.SX32 R21, R11, R0, 0x1, P5 ;  /* 0x000000000b157211 */ /* 0x000fc600028f0eff */
[----:B0-----:R-:W2:Y:S01]  /*19f90*/  LDL.LU R13, [R1+0xe8] ;  /* 0x0000e800010d7983 */ /* 0x001ea20000300800 */
[----:B---3--:R-:W-:-:S05]  /*19fa0*/  LEA R20, P1, R8, R4, 0x1 ;  /* 0x0000000408147211 */ /* 0x008fca00078208ff */
[----:B------:R-:W-:Y:S04]  /*19fb0*/  STL [R1+0x1de0], R20 ;  /* 0x001de01401007387 */ /* 0x000fe80000100800 */
[----:B------:R0:W-:Y:S04]  /*19fc0*/  STL [R1+0x1db4], R12 ;  /* 0x001db40c01007387 */ /* 0x0001e80000100800 */
[----:B0-----:R-:W3:Y:S01]  /*19fd0*/  LDL.LU R12, [R1+0xe4] ;  /* 0x0000e400010c7983 */ /* 0x001ee20000300800 */
[----:B----4-:R-:W-:-:S05]  /*19fe0*/  LEA R20, P0, R18, R4, 0x1 ;  /* 0x0000000412147211 */ /* 0x010fca00078008ff */
[----:B------:R0:W-:Y:S04]  /*19ff0*/  STL [R1+0x1de8], R20 ;  /* 0x001de81401007387 */ /* 0x0001e80000100800 */
[----:B------:R-:W4:Y:S04]  /*1a000*/  LDL.LU R11, [R1+0xe0] ;  /* 0x0000e000010b7983 */ /* 0x000f280000300800 */
[----:B------:R1:W-:Y:S01]  /*1a010*/  STL [R1+0x1dbc], R21 ;  /* 0x001dbc1501007387 */ /* 0x0003e20000100800 */
[----:B0-----:R-:W-:Y:S02]  /*1a020*/  LEA R20, P5, R7, R4, 0x1 ;  /* 0x0000000407147211 */ /* 0x001fe400078a08ff */
[----:B-1----:R-:W-:-:S03]  /*1a030*/  LEA.HI.X.SX32 R21, R19, R0, 0x1, P4 ;  /* 0x0000000013157211 */ /* 0x002fc600020f0eff */
[----:B------:R0:W-:Y:S01]  /*1a040*/  STL [R1+0x1df0], R20 ;  /* 0x001df01401007387 */ /* 0x0001e20000100800 */
[----:B------:R-:W-:-:S03]  /*1a050*/  LEA.HI.X.SX32 R19, R10, R0, 0x1, P3 ;  /* 0x000000000a137211 */ /* 0x000fc600018f0eff */
[----:B------:R1:W-:Y:S04]  /*1a060*/  STL [R1+0x1dc4], R21 ;  /* 0x001dc41501007387 */ /* 0x0003e80000100800 */
[----:B------:R-:W4:Y:S01]  /*1a070*/  LDL.LU R10, [R1+0xdc] ;  /* 0x0000dc00010a7983 */ /* 0x000f220000300800 */
[----:B0-----:R-:W-:-:S05]  /*1a080*/  LEA R20, P4, R17, R4, 0x1 ;  /* 0x0000000411147211 */ /* 0x001fca00078808ff */
[----:B------:R-:W-:Y:S04]  /*1a090*/  STL [R1+0x1df8], R20 ;  /* 0x001df81401007387 */ /* 0x000fe80000100800 */
[----:B------:R0:W-:Y:S01]  /*1a0a0*/  STL [R1+0x1dcc], R19 ;  /* 0x001dcc1301007387 */ /* 0x0001e20000100800 */
[----:B-1----:R-:W-:Y:S02]  /*1a0b0*/  LEA R21, P3, R6, R4, 0x1 ;  /* 0x0000000406157211 */ /* 0x002fe400078608ff */
[----:B0-----:R-:W-:-:S03]  /*1a0c0*/  LEA.HI.X.SX32 R19, R9, R0, 0x1, P2 ;  /* 0x0000000009137211 */ /* 0x001fc600010f0eff */
[----:B------:R-:W-:Y:S04]  /*1a0d0*/  STL [R1+0x1e00], R21 ;  /* 0x001e001501007387 */ /* 0x000fe80000100800 */
[----:B------:R-:W4:Y:S04]  /*1a0e0*/  LDL.LU R9, [R1+0xd8] ;  /* 0x0000d80001097983 */ /* 0x000f280000300800 */
[----:B------:R0:W-:Y:S01]  /*1a0f0*/  STL [R1+0x1dd4], R19 ;  /* 0x001dd41301007387 */ /* 0x0001e20000100800 */
[----:B------:R-:W-:Y:S02]  /*1a100*/  LEA R20, P2, R5, R4, 0x1 ;  /* 0x0000000405147211 */ /* 0x000fe400078408ff */
[----:B0-----:R-:W-:-:S03]  /*1a110*/  LEA.HI.X.SX32 R19, R8, R0, 0x1, P1 ;  /* 0x0000000008137211 */ /* 0x001fc600008f0eff */
[----:B------:R0:W-:Y:S04]  /*1a120*/  STL [R1+0x1e08], R20 ;  /* 0x001e081401007387 */ /* 0x0001e80000100800 */
[----:B------:R-:W4:Y:S04]  /*1a130*/  LDL.LU R8, [R1+0xd4] ;  /* 0x0000d40001087983 */ /* 0x000f280000300800 */
[----:B------:R1:W-:Y:S01]  /*1a140*/  STL [R1+0x1ddc], R19 ;  /* 0x001ddc1301007387 */ /* 0x0003e20000100800 */
[----:B0-----:R-:W-:-:S05]  /*1a150*/  LEA R20, P1, R26, R4, 0x1 ;  /* 0x000000041a147211 */ /* 0x001fca00078208ff */
[----:B------:R0:W-:Y:S01]  /*1a160*/  STL [R1+0x1e10], R20 ;  /* 0x001e101401007387 */ /* 0x0001e20000100800 */
[----:B-1----:R-:W-:-:S03]  /*1a170*/  LEA.HI.X.SX32 R19, R18, R0, 0x1, P0 ;  /* 0x0000000012137211 */ /* 0x002fc600000f0eff */
[----:B0-----:R-:W4:Y:S04]  /*1a180*/  LDL.LU R20, [R1+0xd0] ;  /* 0x0000d00001147983 */ /* 0x001f280000300800 */
[----:B------:R0:W-:Y:S01]  /*1a190*/  STL [R1+0x1de4], R19 ;  /* 0x001de41301007387 */ /* 0x0001e20000100800 */
[----:B------:R-:W-:Y:S02]  /*1a1a0*/  LEA.HI.X.SX32 R21, R7, R0, 0x1, P5 ;  /* 0x0000000007157211 */ /* 0x000fe400028f0eff */
[-C--:B------:R-:W-:Y:S01]  /*1a1b0*/  LEA R18, P0, R16, R4.reuse, 0x1 ;  /* 0x0000000410127211 */ /* 0x080fe200078008ff */
[----:B0-----:R-:W4:Y:S04]  /*1a1c0*/  LDL.LU R19, [R1+0xcc] ;  /* 0x0000cc0001137983 */ /* 0x001f280000300800 */
[----:B------:R0:W-:Y:S04]  /*1a1d0*/  STL [R1+0x1e18], R18 ;  /* 0x001e181201007387 */ /* 0x0001e80000100800 */
[----:B------:R-:W4:Y:S04]  /*1a1e0*/  LDL.LU R7, [R1+0xc8] ;  /* 0x0000c80001077983 */ /* 0x000f280000300800 */
[----:B------:R1:W-:Y:S01]  /*1a1f0*/  STL [R1+0x1dec], R21 ;  /* 0x001dec1501007387 */ /* 0x0003e20000100800 */
[----:B0-----:R-:W-:-:S02]  /*1a200*/  LEA R18, P5, R15, R4, 0x1 ;  /* 0x000000040f127211 */ /* 0x001fc400078a08ff */
[----:B-1----:R-:W-:-:S03]  /*1a210*/  LEA.HI.X.SX32 R21, R17, R0, 0x1, P4 ;  /* 0x0000000011157211 */ /* 0x002fc600020f0eff */
[----:B------:R0:W-:Y:S01]  /*1a220*/  STL [R1+0x1e20], R18 ;  /* 0x001e201201007387 */ /* 0x0001e20000100800 */
[----:B------:R-:W-:-:S03]  /*1a230*/  LEA.HI.X.SX32 R17, R6, R0, 0x1, P3 ;  /* 0x0000000006117211 */ /* 0x000fc600018f0eff */
[----:B------:R-:W-:Y:S04]  /*1a240*/  STL [R1+0x1df4], R21 ;  /* 0x001df41501007387 */ /* 0x000fe80000100800 */
[----:B------:R-:W4:Y:S01]  /*1a250*/  LDL.LU R6, [R1+0xc4] ;  /* 0x0000c40001067983 */ /* 0x000f220000300800 */
[----:B0-----:R-:W-:-:S05]  /*1a260*/  LEA R18, P4, R27, R4, 0x1 ;  /* 0x000000041b127211 */ /* 0x001fca00078808ff */
        /* <DEDUP_REMOVED lines=8> */
[----:B--2---:R-:W-:-:S05]  /*1a2f0*/  LEA R21, P2, R13, R4, 0x1 ;  /* 0x000000040d157211 */ /* 0x004fca00078408ff */
[----:B------:R-:W-:Y:S04]  /*1a300*/  STL [R1+0x1e38], R21 ;  /* 0x001e381501007387 */ /* 0x000fe80000100800 */
[----:B------:R-:W2:Y:S04]  /*1a310*/  LDL.LU R26, [R1+0xb4] ;  /* 0x0000b400011a7983 */ /* 0x000ea80000300800 */
[----:B------:R0:W-:Y:S01]  /*1a320*/  STL [R1+0x1e0c], R17 ;  /* 0x001e0c1101007387 */ /* 0x0001e20000100800 */
[----:B---3--:R-:W-:Y:S02]  /*1a330*/  LEA R18, P1, R12, R4, 0x1 ;  /* 0x000000040c127211 */ /* 0x008fe400078208ff */
[----:B0-----:R-:W-:-:S03]  /*1a340*/  LEA.HI.X.SX32 R17, R16, R0, 0x1, P0 ;  /* 0x0000000010117211 */ /* 0x001fc600000f0eff */
[----:B------:R0:W-:Y:S01]  /*1a350*/  STL [R1+0x1e40], R18 ;  /* 0x001e401201007387 */ /* 0x0001e20000100800 */
[----:B------:R-:W-:-:S03]  /*1a360*/  LEA.HI.X.SX32 R15, R15, R0, 0x1, P5 ;  /* 0x000000000f0f7211 */ /* 0x000fc600028f0eff */
[----:B0-----:R-:W3:Y:S04]  /*1a370*/  LDL.LU R18, [R1+0xac] ;  /* 0x0000ac0001127983 */ /* 0x001ee80000300800 */
[----:B------:R0:W-:Y:S01]  /*1a380*/  STL [R1+0x1e14], R17 ;  /* 0x001e141101007387 */ /* 0x0001e20000100800 */
[----:B------:R-:W-:Y:S02]  /*1a390*/  LEA.HI.X.SX32 R14, R14, R0, 0x1, P3 ;  /* 0x000000000e0e7211 */ /* 0x000fe400018f0eff */
[----:B----4-:R-:W-:-:S05]  /*1a3a0*/  LEA R16, P0, R11, R4, 0x1 ;  /* 0x000000040b107211 */ /* 0x010fca00078008ff */
[----:B------:R1:W-:Y:S04]  /*1a3b0*/  STL [R1+0x1e48], R16 ;  /* 0x001e481001007387 */ /* 0x0003e80000100800 */
[----:B0-----:R-:W4:Y:S04]  /*1a3c0*/  LDL.LU R17, [R1+0xa4] ;  /* 0x0000a40001117983 */ /* 0x001f280000300800 */
[----:B------:R0:W-:Y:S04]  /*1a3d0*/  STL [R1+0x1e1c], R15 ;  /* 0x001e1c0f01007387 */ /* 0x0001e80000100800 */
[----:B-1----:R-:W4:Y:S01]  /*1a3e0*/  LDL.LU R16, [R1+0x9c] ;  /* 0x00009c0001107983 */ /* 0x002f220000300800 */
[----:B0-----:R-:W-:-:S02]  /*1a3f0*/  LEA.HI.X.SX32 R15, R27, R0, 0x1, P4 ;  /* 0x000000001b0f7211 */ /* 0x001fc400020f0eff */
[----:B------:R-:W-:-:S05]  /*1a400*/  LEA R21, P5, R10, R4, 0x1 ;  /* 0x000000040a157211 */ /* 0x000fca00078a08ff */
[----:B------:R-:W-:Y:S04]  /*1a410*/  STL [R1+0x1e50], R21 ;  /* 0x001e501501007387 */ /* 0x000fe80000100800 */
[----:B------:R-:W4:Y:S04]  /*1a420*/  LDL.LU R27, [R1+0x94] ;  /* 0x00009400011b7983 */ /* 0x000f280000300800 */
[----:B------:R0:W-:Y:S04]  /*1a430*/  STL [R1+0x1e24], R15 ;  /* 0x001e240f01007387 */ /* 0x0001e80000100800 */
[----:B0-----:R-:W4:Y:S01]  /*1a440*/  LDL.LU R15, [R1+0x8c] ;  /* 0x00008c00010f7983 */ /* 0x001f220000300800 */
[----:B------:R-:W-:-:S05]  /*1a450*/  LEA R21, P4, R9, R4, 0x1 ;  /* 0x0000000409157211 */ /* 0x000fca00078808ff */
[----:B------:R0:W-:Y:S04]  /*1a460*/  STL [R1+0x1e58], R21 ;  /* 0x001e581501007387 */ /* 0x0001e80000100800 */
[----:B------:R1:W-:Y:S01]  /*1a470*/  STL [R1+0x1e2c], R14 ;  /* 0x001e2c0e01007387 */ /* 0x0003e20000100800 */
[-C--:B0-----:R-:W-:Y:S02]  /*1a480*/  LEA.HI.X.SX32 R21, R13, R0.reuse, 0x1, P2 ;  /* 0x000000000d157211 */ /* 0x081fe400010f0eff */
[----:B------:R-:W-:Y:S02]  /*1a490*/  LEA.HI.X.SX32 R13, R12, R0, 0x1, P1 ;  /* 0x000000000c0d7211 */ /* 0x000fe400008f0eff */
[----:B------:R-:W-:-:S05]  /*1a4a0*/  LEA R22, P3, R8, R4, 0x1 ;  /* 0x0000000408167211 */ /* 0x000fca00078608ff */
[----:B------:R-:W-:Y:S01]  /*1a4b0*/  STL [R1+0x1e60], R22 ;  /* 0x001e601601007387 */ /* 0x000fe20000100800 */
[----:B------:R-:W-:-:S03]  /*1a4c0*/  LEA.HI.X.SX32 R11, R11, R0, 0x1, P0 ;  /* 0x000000000b0b7211 */ /* 0x000fc600000f0eff */
[----:B------:R-:W-:Y:S01]  /*1a4d0*/  STL [R1+0x1e34], R21 ;  /* 0x001e341501007387 */ /* 0x000fe20000100800 */
[----:B-1----:R-:W-:-:S05]  /*1a4e0*/  LEA R14, P2, R20, R4, 0x1 ;  /* 0x00000004140e7211 */ /* 0x002fca00078408ff */
[----:B------:R0:W-:Y:S04]  /*1a4f0*/  STL [R1+0x1e68], R14 ;  /* 0x001e680e01007387 */ /* 0x0001e80000100800 */
[----:B------:R1:W-:Y:S01]  /*1a500*/  STL [R1+0x1e3c], R13 ;  /* 0x001e3c0d01007387 */ /* 0x0003e20000100800 */
[----:B------:R-:W-:-:S03]  /*1a510*/  LEA R12, P1, R19, R4, 0x1 ;  /* 0x00000004130c7211 */ /* 0x000fc600078208ff */
[----:B0-----:R-:W4:Y:S04]  /*1a520*/  LDL.LU R14, [R1+0x88] ;  /* 0x00008800010e7983 */ /* 0x001f280000300800 */
[----:B------:R0:W-:Y:S04]  /*1a530*/  STL [R1+0x1e70], R12 ;  /* 0x001e700c01007387 */ /* 0x0001e80000100800 */
[----:B------:R0:W-:Y:S04]  /*1a540*/  STL [R1+0x1e44], R11 ;  /* 0x001e440b01007387 */ /* 0x0001e80000100800 */
[----:B-1----:R-:W4:Y:S01]  /*1a550*/  LDL.LU R13, [R1+0x84] ;  /* 0x00008400010d7983 */ /* 0x002f220000300800 */
[----:B0-----:R-:W-:-:S05]  /*1a560*/  LEA R12, P0, R7, R4, 0x1 ;  /* 0x00000004070c7211 */ /* 0x001fca00078008ff */
[----:B------:R0:W-:Y:S01]  /*1a570*/  STL [R1+0x1e78], R12 ;  /* 0x001e780c01007387 */ /* 0x0001e20000100800 */
[----:B------:R-:W-:-:S03]  /*1a580*/  LEA.HI.X.SX32 R11, R10, R0, 0x1, P5 ;  /* 0x000000000a0b7211 */ /* 0x000fc600028f0eff */
[----:B0-----:R-:W4:Y:S04]  /*1a590*/  LDL.LU R12, [R1+0x80] ;  /* 0x00008000010c7983 */ /* 0x001f280000300800 */
[----:B------:R0:W-:Y:S04]  /*1a5a0*/  STL [R1+0x1e4c], R11 ;  /* 0x001e4c0b01007387 */ /* 0x0001e80000100800 */
[----:B0-----:R-:W4:Y:S01]  /*1a5b0*/  LDL.LU R11, [R1+0x7c] ;  /* 0x00007c00010b7983 */ /* 0x001f220000300800 */
[----:B------:R-:W-:Y:S02]  /*1a5c0*/  LEA R10, P5, R6, R4, 0x1 ;  /* 0x00000004060a7211 */ /* 0x000fe400078a08ff */
[----:B------:R-:W-:-:S02]  /*1a5d0*/  LEA.HI.X.SX32 R21, R9, R0, 0x1, P4 ;  /* 0x0000000009157211 */ /* 0x000fc400020f0eff */
[----:B------:R-:W-:Y:S01]  /*1a5e0*/  LEA.HI.X.SX32 R8, R8, R0, 0x1, P3 ;  /* 0x0000000008087211 */ /* 0x000fe200018f0eff */
[----:B------:R0:W-:Y:S04]  /*1a5f0*/  STL [R1+0x1e80], R10 ;  /* 0x001e800a01007387 */ /* 0x0001e80000100800 */
[----:B0-----:R-:W4:Y:S01]  /*1a600*/  LDL.LU R10, [R1+0x74] ;  /* 0x00007400010a7983 */ /* 0x001f220000300800 */
[----:B------:R-:W-:-:S03]  /*1a610*/  LEA R9, P4, R5, R4, 0x1 ;  /* 0x0000000405097211 */ /* 0x000fc600078808ff */
[----:B------:R0:W-:Y:S04]  /*1a620*/  STL [R1+0x1e54], R21 ;  /* 0x001e541501007387 */ /* 0x0001e80000100800 */
[----:B------:R1:W-:Y:S01]  /*1a630*/  STL [R1+0x1e88], R9 ;  /* 0x001e880901007387 */ /* 0x0003e20000100800 */
[----:B0-----:R-:W-:-:S03]  /*1a640*/  LEA.HI.X.SX32 R21, R20, R0, 0x1, P2 ;  /* 0x0000000014157211 */ /* 0x001fc600010f0eff */
[----:B-1----:R-:W4:Y:S04]  /*1a650*/  LDL.LU R9, [R1+0x6c] ;  /* 0x00006c0001097983 */ /* 0x002f280000300800 */
[----:B------:R0:W-:Y:S01]  /*1a660*/  STL [R1+0x1e5c], R8 ;  /* 0x001e5c0801007387 */ /* 0x0001e20000100800 */
[-C--:B------:R-:W-:Y:S02]  /*1a670*/  LEA.HI.X.SX32 R20, R19, R0.reuse, 0x1, P1 ;  /* 0x0000000013147211 */ /* 0x080fe400008f0eff */
[----:B------:R-:W-:Y:S01]  /*1a680*/  LEA.HI.X.SX32 R19, R7, R0, 0x1, P0 ;  /* 0x0000000007137211 */ /* 0x000fe200000f0eff */
[----:B0-----:R-:W4:Y:S01]  /*1a690*/  LDL.LU R8, [R1+0x64] ;  /* 0x0000640001087983 */ /* 0x001f220000300800 */
[----:B--2---:R-:W-:-:S05]  /*1a6a0*/  LEA R22, P3, R26, R4, 0x1 ;  /* 0x000000041a167211 */ /* 0x004fca00078608ff */
[----:B------:R3:W-:Y:S04]  /*1a6b0*/  STL [R1+0x1e90], R22 ;  /* 0x001e901601007387 */ /* 0x0007e80000100800 */
[----:B------:R4:W-:Y:S01]  /*1a6c0*/  STL [R1+0x1e64], R21 ;  /* 0x001e641501007387 */ /* 0x0009e20000100800 */
[-C--:B------:R-:W-:Y:S02]  /*1a6d0*/  LEA.HI.X.SX32 R7, R6, R0.reuse, 0x1, P5 ;  /* 0x0000000006077211 */ /* 0x080fe400028f0eff */
[----:B------:R-:W-:Y:S02]  /*1a6e0*/  LEA.HI.X.SX32 R6, R5, R0, 0x1, P4 ;  /* 0x0000000005067211 */ /* 0x000fe400020f0eff */
[----:B---3--:R-:W-:-:S05]  /*1a6f0*/  LEA R22, P2, R18, R4, 0x1 ;  /* 0x0000000412167211 */ /* 0x008fca00078408ff */
[----:B------:R-:W-:Y:S04]  /*1a700*/  STL [R1+0x1e98], R22 ;  /* 0x001e981601007387 */ /* 0x000fe80000100800 */
[----:B------:R0:W-:Y:S01]  /*1a710*/  STL [R1+0x1e6c], R20 ;  /* 0x001e6c1401007387 */ /* 0x0001e20000100800 */
[----:B----4-:R-:W-:-:S05]  /*1a720*/  LEA R21, P1, R17, R4, 0x1 ;  /* 0x0000000411157211 */ /* 0x010fca00078208ff */
[----:B------:R-:W-:Y:S01]  /*1a730*/  STL [R1+0x1ea0], R21 ;  /* 0x001ea01501007387 */ /* 0x000fe20000100800 */
[----:B0-----:R-:W-:-:S03]  /*1a740*/  LEA R20, P0, R16, R4, 0x1 ;  /* 0x0000000410147211 */ /* 0x001fc600078008ff */
[----:B------:R-:W-:Y:S04]  /*1a750*/  STL [R1+0x1e74], R19 ;  /* 0x001e741301007387 */ /* 0x000fe80000100800 */
[----:B------:R-:W-:Y:S04]  /*1a760*/  STL [R1+0x1ea8], R20 ;  /* 0x001ea81401007387 */ /* 0x000fe80000100800 */
[----:B------:R0:W-:Y:S04]  /*1a770*/  STL [R1+0x1e7c], R7 ;  /* 0x001e7c0701007387 */ /* 0x0001e80000100800 */
[----:B0-----:R-:W2:Y:S01]  /*1a780*/  LDL.LU R7, [R1+0x40] ;  /* 0x0000400001077983 */ /* 0x001ea20000300800 */
[----:B------:R-:W-:-:S05]  /*1a790*/  LEA R19, P5, R27, R4, 0x1 ;  /* 0x000000041b137211 */ /* 0x000fca00078a08ff */
[----:B------:R0:W-:Y:S04]  /*1a7a0*/  STL [R1+0x1eb0], R19 ;  /* 0x001eb01301007387 */ /* 0x0001e80000100800 */
[----:B------:R1:W-:Y:S01]  /*1a7b0*/  STL [R1+0x1e84], R6 ;  /* 0x001e840601007387 */ /* 0x0003e20000100800 */
[----:B------:R-:W-:Y:S02]  /*1a7c0*/  LEA R5, P4, R15, R4, 0x1 ;  /* 0x000000040f057211 */ /* 0x000fe400078808ff */
[----:B0-----:R-:W-:Y:S02]  /*1a7d0*/  LEA.HI.X.SX32 R19, R26, R0, 0x1, P3 ;  /* 0x000000001a137211 */ /* 0x001fe400018f0eff */
[----:B------:R-:W-:Y:S01]  /*1a7e0*/  LEA R20, P3, R3, R4, 0x1 ;  /* 0x0000000403147211 */ /* 0x000fe200078608ff */
[----:B-1----:R-:W3:Y:S04]  /*1a7f0*/  LDL.LU R6, [R1+0x3c] ;  /* 0x00003c0001067983 */ /* 0x002ee80000300800 */
[----:B------:R0:W-:Y:S04]  /*1a800*/  STL [R1+0x1f1c], R5 ;  /* 0x001f1c0501007387 */ /* 0x0001e80000100800 */
[----:B0-----:R-:W4:Y:S04]  /*1a810*/  LDL.LU R5, [R1+0x38] ;  /* 0x0000380001057983 */ /* 0x001f280000300800 */
[----:B------:R0:W-:Y:S04]  /*1a820*/  STL [R1+0x1e8c], R19 ;  /* 0x001e8c1301007387 */ /* 0x0001e80000100800 */
[----:B------:R-:W2:Y:S04]  /*1a830*/  LDL.LU R26, [R1+0x34] ;  /* 0x00003400011a7983 */ /* 0x000ea80000300800 */
[----:B------:R1:W-:Y:S01]  /*1a840*/  STL [R1+0x1eb8], R20 ;  /* 0x001eb81401007387 */ /* 0x0003e20000100800 */
[----:B0-----:R-:W-:-:S02]  /*1a850*/  LEA.HI.X.SX32 R19, R18, R0, 0x1, P2 ;  /* 0x0000000012137211 */ /* 0x001fc400010f0eff */
[----:B------:R-:W-:-:S03]  /*1a860*/  LEA.HI.X.SX32 R18, R17, R0, 0x1, P1 ;  /* 0x0000000011127211 */ /* 0x000fc600008f0eff */
[----:B------:R0:W-:Y:S01]  /*1a870*/  STL [R1+0x1e94], R19 ;  /* 0x001e941301007387 */ /* 0x0001e20000100800 */
[-C--:B------:R-:W-:Y:S02]  /*1a880*/  LEA.HI.X.SX32 R17, R16, R0.reuse, 0x1, P0 ;  /* 0x0000000010117211 */ /* 0x080fe400000f0eff */
[----:B------:R-:W-:Y:S02]  /*1a890*/  LEA.HI.X.SX32 R16, R27, R0, 0x1, P5 ;  /* 0x000000001b107211 */ /* 0x000fe400028f0eff */
[----:B-1----:R-:W-:-:S05]  /*1a8a0*/  LEA R20, P2, R14, R4, 0x1 ;  /* 0x000000040e147211 */ /* 0x002fca00078408ff */
[----:B------:R-:W-:Y:S04]  /*1a8b0*/  STL [R1+0x1ec0], R20 ;  /* 0x001ec01401007387 */ /* 0x000fe80000100800 */
[----:B------:R1:W-:Y:S01]  /*1a8c0*/  STL [R1+0x1e9c], R18 ;  /* 0x001e9c1201007387 */ /* 0x0003e20000100800 */
[----:B0-----:R-:W-:-:S05]  /*1a8d0*/  LEA R19, P1, R13, R4, 0x1 ;  /* 0x000000040d137211 */ /* 0x001fca00078208ff */
[----:B------:R-:W-:Y:S04]  /*1a8e0*/  STL [R1+0x1ec8], R19 ;  /* 0x001ec81301007387 */ /* 0x000fe80000100800 */
[----:B------:R0:W-:Y:S01]  /*1a8f0*/  STL [R1+0x1ea4], R17 ;  /* 0x001ea41101007387 */ /* 0x0001e20000100800 */
[----:B-1----:R-:W-:-:S05]  /*1a900*/  LEA R18, P0, R12, R4, 0x1 ;  /* 0x000000040c127211 */ /* 0x002fca00078008ff */
[----:B------:R-:W-:Y:S04]  /*1a910*/  STL [R1+0x1ed0], R18 ;  /* 0x001ed01201007387 */ /* 0x000fe80000100800 */
[----:B------:R-:W2:Y:S04]  /*1a920*/  LDL R27, [R1+0x1630] ;  /* 0x00163000011b7983 */ /* 0x000ea80000100800 */
[----:B------:R1:W-:Y:S01]  /*1a930*/  STL [R1+0x1eac], R16 ;  /* 0x001eac1001007387 */ /* 0x0003e20000100800 */
[----:B0-----:R-:W-:-:S05]  /*1a940*/  LEA R17, P5, R11, R4, 0x1 ;  /* 0x000000040b117211 */ /* 0x001fca00078a08ff */
[----:B------:R0:W-:Y:S01]  /*1a950*/  STL [R1+0x1ed8], R17 ;  /* 0x001ed81101007387 */ /* 0x0001e20000100800 */
[----:B-1----:R-:W-:-:S05]  /*1a960*/  LEA.HI.X.SX32 R16, R15, R0, 0x1, P4 ;  /* 0x000000000f107211 */ /* 0x002fca00020f0eff */
[----:B------:R1:W-:Y:S01]  /*1a970*/  STL [R1+0x1f18], R16 ;  /* 0x001f181001007387 */ /* 0x0003e20000100800 */
[----:B0-----:R-:W-:-:S03]  /*1a980*/  LEA.HI.X.SX32 R17, R3, R0, 0x1, P3 ;  /* 0x0000000003117211 */ /* 0x001fc600018f0eff */
[----:B------:R-:W2:Y:S01]  /*1a990*/  LDL.LU R3, [R1+0x2070] ;  /* 0x0020700001037983 */ /* 0x000ea20000300800 */
[----:B------:R-:W-:Y:S01]  /*1a9a0*/  LEA R15, P4, R10, R4, 0x1 ;  /* 0x000000040a0f7211 */ /* 0x000fe200078808ff */
[----:B------:R-:W-:Y:S01]  /*1a9b0*/  IMAD R2, R2, UR12, RZ ;  /* 0x0000000c02027c24 */ /* 0x000fe2000f8e02ff */
[----:B------:R-:W-:-:S03]  /*1a9c0*/  LEA.HI.X.SX32 R13, R13, R0, 0x1, P1 ;  /* 0x000000000d0d7211 */ /* 0x000fc600008f0eff */
[----:B------:R0:W-:Y:S01]  /*1a9d0*/  STL [R1+0x1ee0], R15 ;  /* 0x001ee00f01007387 */ /* 0x0001e20000100800 */
[----:B------:R-:W-:-:S03]  /*1a9e0*/  IMAD R28, R28, UR12, RZ ;  /* 0x0000000c1c1c7c24 */ /* 0x000fc6000f8e02ff */
[----:B------:R-:W-:Y:S01]  /*1a9f0*/  STL [R1+0x1eb4], R17 ;  /* 0x001eb41101007387 */ /* 0x000fe20000100800 */
[----:B-1----:R-:W-:Y:S02]  /*1aa00*/  LEA R16, P3, R9, R4, 0x1 ;  /* 0x0000000409107211 */ /* 0x002fe400078608ff */
[----:B0-----:R-:W-:-:S03]  /*1aa10*/  LEA.HI.X.SX32 R15, R14, R0, 0x1, P2 ;  /* 0x000000000e0f7211 */ /* 0x001fc600010f0eff */
[----:B------:R-:W-:Y:S04]  /*1aa20*/  STL [R1+0x1ee8], R16 ;  /* 0x001ee81001007387 */ /* 0x000fe80000100800 */
[----:B------:R0:W-:Y:S01]  /*1aa30*/  STL [R1+0x1ebc], R15 ;  /* 0x001ebc0f01007387 */ /* 0x0001e20000100800 */
[-C--:B------:R-:W-:Y:S01]  /*1aa40*/  LEA R14, P2, R8, R4.reuse, 0x1 ;  /* 0x00000004080e7211 */ /* 0x080fe200078408ff */
[----:B------:R-:W-:Y:S01]  /*1aa50*/  IMAD R29, R29, UR12, RZ ;  /* 0x0000000c1d1d7c24 */ /* 0x000fe2000f8e02ff */
[----:B0-----:R-:W-:-:S03]  /*1aa60*/  LEA R15, P1, R2, R4, 0x1 ;  /* 0x00000004020f7211 */ /* 0x001fc600078208ff */
[----:B------:R0:W-:Y:S04]  /*1aa70*/  STL [R1+0x1ef0], R14 ;  /* 0x001ef00e01007387 */ /* 0x0001e80000100800 */
[----:B------:R2:W-:Y:S01]  /*1aa80*/  STL [R1+0x1ec4], R13 ;  /* 0x001ec40d01007387 */ /* 0x0005e20000100800 */
[-C--:B------:R-:W-:Y:S02]  /*1aa90*/  LEA.HI.X.SX32 R10, R10, R0.reuse, 0x1, P4 ;  /* 0x000000000a0a7211 */ /* 0x080fe400020f0eff */
[-C--:B0-----:R-:W-:Y:S02]  /*1aaa0*/  LEA.HI.X.SX32 R14, R12, R0.reuse, 0x1, P0 ;  /* 0x000000000c0e7211 */ /* 0x081fe400000f0eff */
[----:B------:R-:W-:Y:S01]  /*1aab0*/  LEA.HI.X.SX32 R12, R11, R0, 0x1, P5 ;  /* 0x000000000b0c7211 */ /* 0x000fe200028f0eff */
[----:B------:R-:W-:Y:S01]  /*1aac0*/  STL [R1+0x1ef8], R15 ;  /* 0x001ef80f01007387 */ /* 0x000fe20000100800 */
[----:B------:R-:W-:-:S03]  /*1aad0*/  LEA R11, P5, R28, R4, 0x1 ;  /* 0x000000041c0b7211 */ /* 0x000fc600078a08ff */
[----:B------:R-:W-:Y:S01]  /*1aae0*/  STL [R1+0x1ecc], R14 ;  /* 0x001ecc0e01007387 */ /* 0x000fe20000100800 */
[----:B--2---:R-:W-:-:S05]  /*1aaf0*/  LEA R13, P0, R3, R4, 0x1 ;  /* 0x00000004030d7211 */ /* 0x004fca00078008ff */
[----:B------:R-:W-:Y:S04]  /*1ab00*/  STL [R1+0x1f00], R13 ;  /* 0x001f000d01007387 */ /* 0x000fe80000100800 */
[----:B------:R0:W-:Y:S04]  /*1ab10*/  STL [R1+0x1ed4], R12 ;  /* 0x001ed40c01007387 */ /* 0x0001e80000100800 */
[----:B------:R1:W-:Y:S04]  /*1ab20*/  STL [R1+0x1f04], R11 ;  /* 0x001f040b01007387 */ /* 0x0003e80000100800 */
[----:B------:R2:W-:Y:S01]  /*1ab30*/  STL [R1+0x1edc], R10 ;  /* 0x001edc0a01007387 */ /* 0x0005e20000100800 */
[----:B0-----:R-:W-:-:S02]  /*1ab40*/  LEA R12, P4, R29, R4, 0x1 ;  /* 0x000000041d0c7211 */ /* 0x001fc400078808ff */
[-C--:B-1----:R-:W-:Y:S02]  /*1ab50*/  LEA.HI.X.SX32 R11, R9, R0.reuse, 0x1, P3 ;  /* 0x00000000090b7211 */ /* 0x082fe400018f0eff */
[----:B------:R-:W-:Y:S02]  /*1ab60*/  LEA.HI.X.SX32 R9, R8, R0, 0x1, P2 ;  /* 0x0000000008097211 */ /* 0x000fe400010f0eff */
[-C--:B--2---:R-:W-:Y:S01]  /*1ab70*/  LEA R10, P3, R7, R4.reuse, 0x1 ;  /* 0x00000004070a7211 */ /* 0x084fe200078608ff */
[----:B------:R-:W-:Y:S01]  /*1ab80*/  STL [R1+0x1f08], R12 ;  /* 0x001f080c01007387 */ /* 0x000fe20000100800 */
[----:B---3--:R-:W-:-:S03]  /*1ab90*/  LEA R8, P2, R6, R4, 0x1 ;  /* 0x0000000406087211 */ /* 0x008fc600078408ff */
[----:B------:R-:W-:Y:S04]  /*1aba0*/  STL [R1+0x1ee4], R11 ;  /* 0x001ee40b01007387 */ /* 0x000fe80000100800 */
[----:B------:R0:W-:Y:S04]  /*1abb0*/  STL [R1+0x1f0c], R10 ;  /* 0x001f0c0a01007387 */ /* 0x0001e80000100800 */
[----:B------:R1:W-:Y:S01]  /*1abc0*/  STL [R1+0x1eec], R9 ;  /* 0x001eec0901007387 */ /* 0x0003e20000100800 */
[----:B0-----:R-:W-:-:S03]  /*1abd0*/  LEA.HI.X.SX32 R10, R2, R0, 0x1, P1 ;  /* 0x00000000020a7211 */ /* 0x001fc600008f0eff */
[----:B------:R-:W2:Y:S04]  /*1abe0*/  LDL.LU R2, [R1+0x206c] ;  /* 0x00206c0001027983 */ /* 0x000ea80000300800 */
[----:B------:R4:W-:Y:S01]  /*1abf0*/  STL [R1+0x1f10], R8 ;  /* 0x001f100801007387 */ /* 0x0009e20000100800 */
[----:B-1----:R-:W-:-:S03]  /*1ac00*/  LEA.HI.X.SX32 R9, R3, R0, 0x1, P0 ;  /* 0x0000000003097211 */ /* 0x002fc600000f0eff */
[----:B------:R-:W-:Y:S04]  /*1ac10*/  STL [R1+0x1ef4], R10 ;  /* 0x001ef40a01007387 */ /* 0x000fe80000100800 */
[----:B------:R-:W2:Y:S01]  /*1ac20*/  LDL.LU R3, [R1+0x2068] ;  /* 0x0020680001037983 */ /* 0x000ea20000300800 */
[----:B----4-:R-:W-:-:S05]  /*1ac30*/  LEA R8, P1, R5, R4, 0x1 ;  /* 0x0000000405087211 */ /* 0x010fca00078208ff */
[----:B------:R0:W-:Y:S04]  /*1ac40*/  STL [R1+0x1f14], R8 ;  /* 0x001f140801007387 */ /* 0x0001e80000100800 */
[----:B------:R-:W-:Y:S01]  /*1ac50*/  STL [R1+0x1efc], R9 ;  /* 0x001efc0901007387 */ /* 0x000fe20000100800 */
[----:B0-----:R-:W-:Y:S02]  /*1ac60*/  LEA R8, P0, R26, R4, 0x1 ;  /* 0x000000041a087211 */ /* 0x001fe400078008ff */
[-C--:B------:R-:W-:Y:S02]  /*1ac70*/  LEA.HI.X.SX32 R4, R28, R0.reuse, 0x1, P5 ;  /* 0x000000001c047211 */ /* 0x080fe400028f0eff */
[----:B------:R-:W2:Y:S04]  /*1ac80*/  LDL.LU R28, [R1+0x2064] ;  /* 0x00206400011c7983 */ /* 0x000ea80000300800 */
[----:B------:R0:W-:Y:S02]  /*1ac90*/  STL [R1+0x1840], R8 ;  /* 0x0018400801007387 */ /* 0x0001e40000100800 */
[----:B0-----:R-:W-:-:S02]  /*1aca0*/  LEA.HI.X.SX32 R8, R29, R0, 0x1, P4 ;  /* 0x000000001d087211 */ /* 0x001fc400020f0eff */
[----:B------:R-:W3:Y:S04]  /*1acb0*/  LDL.LU R29, [R1+0x2060] ;  /* 0x00206000011d7983 */ /* 0x000ee80000300800 */
[----:B------:R0:W-:Y:S01]  /*1acc0*/  STL [R1+0x182c], R4 ;  /* 0x00182c0401007387 */ /* 0x0001e20000100800 */
[-C--:B------:R-:W-:Y:S02]  /*1acd0*/  LEA.HI.X.SX32 R6, R6, R0.reuse, 0x1, P2 ;  /* 0x0000000006067211 */ /* 0x080fe400010f0eff */
[-C--:B------:R-:W-:Y:S01]  /*1ace0*/  LEA.HI.X.SX32 R5, R5, R0.reuse, 0x1, P1 ;  /* 0x0000000005057211 */ /* 0x080fe200008f0eff */
[----:B------:R-:W-:Y:S01]  /*1acf0*/  STL [R1+0x1830], R8 ;  /* 0x0018300801007387 */ /* 0x000fe20000100800 */
[----:B0-----:R-:W-:-:S05]  /*1ad00*/  LEA.HI.X.SX32 R4, R7, R0, 0x1, P3 ;  /* 0x0000000007047211 */ /* 0x001fca00018f0eff */
[----:B------:R0:W-:Y:S01]  /*1ad10*/  STL [R1+0x1834], R4 ;  /* 0x0018340401007387 */ /* 0x0001e20000100800 */
[----:B------:R-:W-:-:S03]  /*1ad20*/  UIMAD UR10, UR7, 0x1e, URZ ;  /* 0x0000001e070a78a4 */ /* 0x000fc6000f8e02ff */
[----:B------:R-:W-:Y:S01]  /*1ad30*/  STL [R1+0x1838], R6 ;  /* 0x0018380601007387 */ /* 0x000fe20000100800 */
[----:B0-----:R-:W-:-:S03]  /*1ad40*/  LEA.HI.X.SX32 R4, R26, R0, 0x1, P0 ;  /* 0x000000001a047211 */ /* 0x001fc600000f0eff */
[----:B------:R0:W-:Y:S04]  /*1ad50*/  STL [R1+0x183c], R5 ;  /* 0x00183c0501007387 */ /* 0x0001e80000100800 */
[----:B------:R3:W-:Y:S01]  /*1ad60*/  STL [R1+0x1638], R4 ;  /* 0x0016380401007387 */ /* 0x0007e20000100800 */
[----:B------:R-:W-:Y:S02]  /*1ad70*/  IMAD.U32 R0, RZ, RZ, UR10 ;  /* 0x0000000aff007e24 */ /* 0x000fe4000f8e00ff */
[----:B0-----:R-:W-:Y:S01]  /*1ad80*/  IMAD.MOV.U32 R5, RZ, RZ, R27 ;  /* 0x000000ffff057224 */ /* 0x001fe200078e001b */
[----:B------:R-:W-:-:S06]  /*1ad90*/  UIMAD UR9, UR7, 0x1d, URZ ;  /* 0x0000001d070978a4 */ /* 0x000fcc000f8e02ff */
[----:B------:R-:W-:Y:S01]  /*1ada0*/  IMAD.U32 R10, RZ, RZ, UR9 ;  /* 0x00000009ff0a7e24 */ /* 0x000fe2000f8e00ff */
[----:B------:R-:W-:Y:S02]  /*1adb0*/  UIMAD UR9, UR7, 0x1c, URZ ;  /* 0x0000001c070978a4 */ /* 0x000fe4000f8e02ff */
[----:B------:R-:W-:Y:S02]  /*1adc0*/  IMAD.U32 R12, RZ, RZ, UR7 ;  /* 0x00000007ff0c7e24 */ /* 0x000fe4000f8e00ff */
[----:B--2---:R-:W-:-:S04]  /*1add0*/  IMAD.WIDE R6, R28, 0x2, R2 ;  /* 0x000000021c067825 */ /* 0x004fc800078e0202 */
[----:B---3--:R-:W-:Y:S02]  /*1ade0*/  IMAD.MOV.U32 R4, RZ, RZ, R29 ;  /* 0x000000ffff047224 */ /* 0x008fe400078e001d */
[----:B------:R0:W5:Y:S02]  /*1adf0*/  LDL.LU R29, [R1+0x205c] ;  /* 0x00205c00011d7983 */ /* 0x0001640000300800 */
[----:B------:R-:W-:Y:S02]  /*1ae00*/  IMAD.WIDE R8, R28, 0x2, R4 ;  /* 0x000000021c087825 */ /* 0x000fe400078e0204 */
[----:B------:R0:W5:Y:S04]  /*1ae10*/  LDL.LU R28, [R1+0x2058] ;  /* 0x00205800011c7983 */ /* 0x0001680000300800 */
[----:B------:R-:W-:Y:S04]  /*1ae20*/  STL [R1+0x1640], R6 ;  /* 0x0016400601007387 */ /* 0x000fe80000100800 */
[----:B------:R1:W-:Y:S04]  /*1ae30*/  STL [R1+0x163c], R7 ;  /* 0x00163c0701007387 */ /* 0x0003e80000100800 */
[----:B------:R-:W-:Y:S04]  /*1ae40*/  STL [R1+0x1648], R8 ;  /* 0x0016480801007387 */ /* 0x000fe80000100800 */
[----:B------:R2:W-:Y:S01]  /*1ae50*/  STL [R1+0x1644], R9 ;  /* 0x0016440901007387 */ /* 0x0005e20000100800 */
[----:B-1----:R-:W-:-:S05]  /*1ae60*/  IMAD.WIDE R6, R0, 0x2, R2 ;  /* 0x0000000200067825 */ /* 0x002fca00078e0202 */
[----:B------:R-:W-:Y:S01]  /*1ae70*/  STL [R1+0x1650], R6 ;  /* 0x0016500601007387 */ /* 0x000fe20000100800 */
[----:B--2---:R-:W-:-:S03]  /*1ae80*/  IMAD.WIDE R8, R0, 0x2, R4 ;  /* 0x0000000200087825 */ /* 0x004fc600078e0204 */
[----:B------:R1:W-:Y:S04]  /*1ae90*/  STL [R1+0x164c], R7 ;  /* 0x00164c0701007387 */ /* 0x0003e80000100800 */
[----:B------:R-:W-:Y:S01]  /*1aea0*/  STL [R1+0x1658], R8 ;  /* 0x0016580801007387 */ /* 0x000fe20000100800 */
[----:B------:R-:W-:-:S03]  /*1aeb0*/  IMAD.U32 R0, RZ, RZ, UR9 ;  /* 0x00000009ff007e24 */ /* 0x000fc6000f8e00ff */
[----:B------:R2:W-:Y:S01]  /*1aec0*/  STL [R1+0x1654], R9 ;  /* 0x0016540901007387 */ /* 0x0005e20000100800 */
[----:B-1----:R-:W-:Y:S01]  /*1aed0*/  IMAD.WIDE R6, R10, 0x2, R2 ;  /* 0x000000020a067825 */ /* 0x002fe200078e0202 */
[----:B------:R-:W-:-:S04]  /*1aee0*/  UIMAD UR9, UR7, 0x1b, URZ ;  /* 0x0000001b070978a4 */ /* 0x000fc8000f8e02ff */
        /* <DEDUP_REMOVED lines=87> */
[----:B------:R-:W-:-:S04]  /*1b460*/  USHF.L.U32 UR9, UR7, 0x4, URZ ;  /* 0x0000000407097899 */ /* 0x000fc800080006ff */
        /* <DEDUP_REMOVED lines=118> */
[----:B-1----:R-:W-:-:S05]  /*1bbd0*/  IMAD.WIDE R6, R10, 0x2, R2 ;  /* 0x000000020a067825 */ /* 0x002fca00078e0202 */
[----:B------:R-:W-:Y:S01]  /*1bbe0*/  STL [R1+0x1800], R6 ;  /* 0x0018000601007387 */ /* 0x000fe20000100800 */
[----:B--2---:R-:W-:-:S03]  /*1bbf0*/  IMAD.WIDE R8, R10, 0x2, R4 ;  /* 0x000000020a087825 */ /* 0x004fc600078e0204 */
[----:B------:R1:W-:Y:S04]  /*1bc00*/  STL [R1+0x17fc], R7 ;  /* 0x0017fc0701007387 */ /* 0x0003e80000100800 */
[----:B------:R-:W-:Y:S01]  /*1bc10*/  STL [R1+0x1808], R8 ;  /* 0x0018080801007387 */ /* 0x000fe20000100800 */
[----:B------:R-:W-:-:S03]  /*1bc20*/  IMAD.WIDE R10, R12, 0x2, R4 ;  /* 0x000000020c0a7825 */ /* 0x000fc600078e0204 */
[----:B------:R2:W-:Y:S01]  /*1bc30*/  STL [R1+0x1804], R9 ;  /* 0x0018040901007387 */ /* 0x0005e20000100800 */
[----:B-1----:R-:W-:-:S04]  /*1bc40*/  IMAD.WIDE R6, R0, 0x2, R2 ;  /* 0x0000000200067825 */ /* 0x002fc800078e0202 */
[----:B--2---:R-:W-:-:S04]  /*1bc50*/  IMAD.WIDE R8, R0, 0x2, R4 ;  /* 0x0000000200087825 */ /* 0x004fc800078e0204 */
[----:B------:R-:W-:Y:S02]  /*1bc60*/  IMAD.WIDE R4, R12, 0x2, R2 ;  /* 0x000000020c047825 */ /* 0x000fe400078e0202 */
[----:B------:R0:W5:Y:S04]  /*1bc70*/  LDL.LU.64 R2, [R1+0x2050] ;  /* 0x0020500001027983 */ /* 0x0001680000300a00 */
[----:B------:R-:W-:Y:S04]  /*1bc80*/  STL [R1+0x1810], R6 ;  /* 0x0018100601007387 */ /* 0x000fe80000100800 */
[----:B------:R-:W-:Y:S04]  /*1bc90*/  STL [R1+0x180c], R7 ;  /* 0x00180c0701007387 */ /* 0x000fe80000100800 */
[----:B------:R-:W-:Y:S04]  /*1bca0*/  STL [R1+0x1818], R8 ;  /* 0x0018180801007387 */ /* 0x000fe80000100800 */
[----:B------:R-:W-:Y:S04]  /*1bcb0*/  STL [R1+0x1814], R9 ;  /* 0x0018140901007387 */ /* 0x000fe80000100800 */
[----:B------:R1:W-:Y:S04]  /*1bcc0*/  STL [R1+0x1820], R4 ;  /* 0x0018200401007387 */ /* 0x0003e80000100800 */
[----:B------:R2:W-:Y:S04]  /*1bcd0*/  STL [R1+0x181c], R5 ;  /* 0x00181c0501007387 */ /* 0x0005e80000100800 */
[----:B------:R0:W-:Y:S04]  /*1bce0*/  STL [R1+0x1828], R10 ;  /* 0x0018280a01007387 */ /* 0x0001e80000100800 */
[----:B------:R0:W-:Y:S04]  /*1bcf0*/  STL [R1+0x1824], R11 ;  /* 0x0018240b01007387 */ /* 0x0001e80000100800 */
        /* <DEDUP_REMOVED lines=918> */
[----:B------:R-:W3:Y:S03]  /*1f660*/  S2R R27, SR_TID.X ;  /* 0x00000000001b7919 */ /* 0x000ee60000002100 */
        /* <DEDUP_REMOVED lines=18> */
[----:B------:R-:W-:Y:S01]  /*1f790*/  USHF.R.S32.HI UR9, URZ, 0x1f, UR5 ;  /* 0x0000001fff097899 */ /* 0x000fe20008011405 */
[----:B---3--:R-:W-:Y:S01]  /*1f7a0*/  LOP3.LUT R27, R27, 0x3f, RZ, 0xc0, !PT ;  /* 0x0000003f1b1b7812 */ /* 0x008fe200078ec0ff */
[----:B------:R-:W-:-:S02]  /*1f7b0*/  USHF.L.U32 UR7, UR7, 0x5, URZ ;  /* 0x0000000507077899 */ /* 0x000fc400080006ff */
[----:B------:R-:W-:Y:S02]  /*1f7c0*/  ULEA.HI UR9, UR9, UR5, URZ, 0x5 ;  /* 0x0000000509097291 */ /* 0x000fe4000f8f28ff */
[----:B------:R-:W-:Y:S01]  /*1f7d0*/  USHF.L.U32 UR8, UR8, 0x5, URZ ;  /* 0x0000000508087899 */ /* 0x000fe200080006ff */
[----:B------:R-:W-:Y:S01]  /*1f7e0*/  IMAD.SHL.U32 R0, R27, 0x2, RZ ;  /* 0x000000021b007824 */ /* 0x000fe200078e00ff */
[----:B------:R-:W-:Y:S02]  /*1f7f0*/  USHF.R.S32.HI UR5, URZ, 0x1f, UR7 ;  /* 0x0000001fff057899 */ /* 0x000fe40008011407 */
[----:B------:R-:W-:Y:S02]  /*1f800*/  ULEA UR4, UR4, UR6, 0x4 ;  /* 0x0000000604047291 */ /* 0x000fe4000f8e20ff */
[----:B------:R-:W-:Y:S02]  /*1f810*/  USHF.R.S32.HI UR10, URZ, 0x1f, UR8 ;  /* 0x0000001fff0a7899 */ /* 0x000fe40008011408 */
[----:B------:R-:W-:-:S02]  /*1f820*/  USHF.L.U32 UR12, UR7, 0x1, URZ ;  /* 0x00000001070c7899 */ /* 0x000fc400080006ff */
[----:B------:R-:W-:Y:S02]  /*1f830*/  USHF.L.U32 UR11, UR8, 0x1, URZ ;  /* 0x00000001080b7899 */ /* 0x000fe400080006ff */
[----:B------:R-:W-:Y:S02]  /*1f840*/  USHF.R.S32.HI UR9, URZ, 0x5, UR9 ;  /* 0x00000005ff097899 */ /* 0x000fe40008011409 */
[----:B------:R-:W-:Y:S01]  /*1f850*/  USHF.L.U64.HI UR5, UR7, 0x1, UR5 ;  /* 0x0000000107057899 */ /* 0x000fe20008010205 */
[----:B------:R0:W-:Y:S01]  /*1f860*/  STL [R1+0xa8c], RZ ;  /* 0x000a8cff01007387 */ /* 0x0001e20000100800 */
[C---:B-1----:R-:W-:Y:S01]  /*1f870*/  LOP3.LUT R4, R0.reuse, 0x10, RZ, 0x3c, !PT ;  /* 0x0000001000047812 */ /* 0x042fe200078e3cff */
[----:B------:R-:W-:Y:S01]  /*1f880*/  USHF.L.U64.HI UR10, UR8, 0x1, UR10 ;  /* 0x00000001080a7899 */ /* 0x000fe2000801020a */
[C---:B------:R-:W-:Y:S01]  /*1f890*/  LOP3.LUT R6, R0.reuse, 0x20, RZ, 0x3c, !PT ;  /* 0x0000002000067812 */ /* 0x040fe200078e3cff */
[----:B------:R0:W-:Y:S01]  /*1f8a0*/  STL [R1+0xa70], RZ ;  /* 0x000a70ff01007387 */ /* 0x0001e20000100800 */
[----:B------:R-:W-:-:S02]  /*1f8b0*/  LOP3.LUT R4, R0, 0x40, RZ, 0x3c, !PT ;  /* 0x0000004000047812 */ /* 0x000fc400078e3cff */
[C---:B------:R-:W-:Y:S01]  /*1f8c0*/  LOP3.LUT R6, R0.reuse, 0x50, RZ, 0x3c, !PT ;  /* 0x0000005000067812 */ /* 0x040fe200078e3cff */
[----:B------:R0:W-:Y:S01]  /*1f8d0*/  STL [R1+0xa74], RZ ;  /* 0x000a74ff01007387 */ /* 0x0001e20000100800 */
[C---:B--2---:R-:W-:Y:S02]  /*1f8e0*/  LOP3.LUT R5, R0.reuse, 0x30, RZ, 0x3c, !PT ;  /* 0x0000003000057812 */ /* 0x044fe400078e3cff */
[C---:B------:R-:W-:Y:S01]  /*1f8f0*/  LOP3.LUT R4, R0.reuse, 0x70, RZ, 0x3c, !PT ;  /* 0x0000007000047812 */ /* 0x040fe200078e3cff */
[----:B------:R0:W-:Y:S01]  /*1f900*/  STL [R1+0xa78], RZ ;  /* 0x000a78ff01007387 */ /* 0x0001e20000100800 */
[----:B------:R-:W-:-:S03]  /*1f910*/  LOP3.LUT R5, R0, 0x60, RZ, 0x3c, !PT ;  /* 0x0000006000057812 */ /* 0x000fc600078e3cff */
        /* <DEDUP_REMOVED lines=30> */
[----:B------:R-:W1:Y:S03]  /*1fb00*/  S2R R27, SR_TID.X ;  /* 0x00000000001b7919 */ /* 0x000e660000002100 */
        /* <DEDUP_REMOVED lines=8> */
[----:B-1----:R-:W-:-:S02]  /*1fb90*/  IMAD.SHL.U32 R13, R27, 0x2, RZ ;  /* 0x000000021b0d7824 */ /* 0x002fc400078e00ff */
[C---:B------:R-:W-:Y:S01]  /*1fba0*/  IMAD.SHL.U32 R26, R27.reuse, 0x80, RZ ;  /* 0x000000801b1a7824 */ /* 0x040fe200078e00ff */
[----:B------:R0:W-:Y:S01]  /*1fbb0*/  STL [R1+0xbb4], RZ ;  /* 0x000bb4ff01007387 */ /* 0x0001e20000100800 */
[----:B------:R-:W-:-:S03]  /*1fbc0*/  LOP3.LUT R27, R27, 0x7, RZ, 0xc0, !PT ;  /* 0x000000071b1b7812 */ /* 0x000fc600078ec0ff */
[----:B------:R0:W-:Y:S02]  /*1fbd0*/  STL [R1+0xbb8], RZ ;  /* 0x000bb8ff01007387 */ /* 0x0001e40000100800 */
[----:B------:R-:W-:Y:S02]  /*1fbe0*/  IMAD R27, R27, 0x110, RZ ;  /* 0x000001101b1b7824 */ /* 0x000fe400078e02ff */
[----:B------:R0:W-:Y:S03]  /*1fbf0*/  STL [R1+0xbbc], RZ ;  /* 0x000bbcff01007387 */ /* 0x0001e60000100800 */
[----:B------:R-:W-:Y:S01]  /*1fc00*/  LOP3.LUT R27, R27, 0x10, R13, 0x78, !PT ;  /* 0x000000101b1b7812 */ /* 0x000fe200078e780d */
[----:B------:R0:W-:Y:S03]  /*1fc10*/  STL [R1+0xba0], RZ ;  /* 0x000ba0ff01007387 */ /* 0x0001e60000100800 */
[----:B------:R-:W-:Y:S01]  /*1fc20*/  LOP3.LUT R27, R27, 0x800, R26, 0xf8, !PT ;  /* 0x000008001b1b7812 */ /* 0x000fe200078ef81a */
[----:B------:R0:W-:Y:S03]  /*1fc30*/  STL [R1+0xba4], RZ ;  /* 0x000ba4ff01007387 */ /* 0x0001e60000100800 */
[C---:B------:R-:W-:Y:S01]  /*1fc40*/  LOP3.LUT R6, R27.reuse, 0x20, RZ, 0x3c, !PT ;  /* 0x000000201b067812 */ /* 0x040fe200078e3cff */
[----:B------:R0:W-:Y:S01]  /*1fc50*/  STL [R1+0xba8], RZ ;  /* 0x000ba8ff01007387 */ /* 0x0001e20000100800 */
[----:B------:R-:W-:-:S02]  /*1fc60*/  LOP3.LUT R4, R27, 0x60, RZ, 0x3c, !PT ;  /* 0x000000601b047812 */ /* 0x000fc400078e3cff */
[----:B------:R-:W-:Y:S01]  /*1fc70*/  LOP3.LUT R5, R27, 0x40, RZ, 0x3c, !PT ;  /* 0x000000401b057812 */ /* 0x000fe200078e3cff */
        /* <DEDUP_REMOVED lines=41> */
[----:B------:R0:W-:Y:S04]  /*1ff10*/  STL [R1+0x204c], R6 ;  /* 0x00204c0601007387 */ /* 0x0001e80000100800 */
[----:B------:R0:W-:Y:S04]  /*1ff20*/  STL [R1+0x2044], R4 ;  /* 0x0020440401007387 */ /* 0x0001e80000100800 */
[----:B------:R0:W-:Y:S02]  /*1ff30*/  STL [R1+0x2048], R5 ;  /* 0x0020480501007387 */ /* 0x0001e40000100800 */
.L_x_1:
[----:B------:R1:W-:Y:S01]  /*1ff40*/  STL [R1+0x4a88], R25 ;  /* 0x004a881901007387 */ /* 0x0003e20000100800 */
[----:B0-----:R-:W0:Y:S03]  /*1ff50*/  LDC R4, c[0x0][0x3a0] ;  /* 0x0000e800ff047b82 */ /* 0x001e260000000800 */
[----:B------:R-:W2:Y:S04]  /*1ff60*/  LDL R7, [R1+0x1630] ;  /* 0x0016300001077983 */ /* 0x000ea80000100800 */
[----:B-----5:R-:W2:Y:S04]  /*1ff70*/  LDL R6, [R1+0x1634] ;  /* 0x0016340001067983 */ /* 0x020ea80000100800 */
[----:B-1----:R-:W0:Y:S04]  /*1ff80*/  LDL R25, [R1+0x162c] ;  /* 0x00162c0001197983 */ /* 0x002e280000100800 */
[----:B------:R-:W-:Y:S04]  /*1ff90*/  STL [R1+0x4a6c], R18 ;  /* 0x004a6c1201007387 */ /* 0x000fe80000100800 */
        /* <DEDUP_REMOVED lines=128> */
[----:B-----5:R-:W-:Y:S04]  /*207a0*/  STL [R1+0x45b8], R29 ;  /* 0x0045b81d01007387 */ /* 0x020fe80000100800 */
        /* <DEDUP_REMOVED lines=68> */
[----:B------:R-:W-:Y:S01]  /*20bf0*/  STL [R1+0x4770], R29 ;  /* 0x0047701d01007387 */ /* 0x000fe20000100800 */
[----:B0-----:R-:W-:-:S03]  /*20c00*/  IMAD R4, R25, -0x20, R4 ;  /* 0xffffffe019047824 */ /* 0x001fc600078e0204 */
[----:B------:R-:W-:Y:S04]  /*20c10*/  STL [R1+0x4778], R29 ;  /* 0x0047781d01007387 */ /* 0x000fe80000100800 */
[----:B------:R-:W-:Y:S04]  /*20c20*/  STL [R1+0x4780], R29 ;  /* 0x0047801d01007387 */ /* 0x000fe80000100800 */
[----:B------:R-:W-:Y:S04]  /*20c30*/  STL [R1+0x4788], R29 ;  /* 0x0047881d01007387 */ /* 0x000fe80000100800 */
[----:B------:R-:W-:Y:S04]  /*20c40*/  STL [R1+0x4790], R29 ;  /* 0x0047901d01007387 */ /* 0x000fe80000100800 */
[----:B------:R-:W-:Y:S01]  /*20c50*/  STL [R1+0x4798], R29 ;  /* 0x0047981d01007387 */ /* 0x000fe20000100800 */
[----:B------:R-:W-:-:S03]  /*20c60*/  ISETP.GT.AND P0, PT, R4, RZ, PT ;  /* 0x000000ff0400720c */ /* 0x000fc60003f04270 */
[----:B------:R-:W-:Y:S04]  /*20c70*/  STL [R1+0x47a0], R29 ;  /* 0x0047a01d01007387 */ /* 0x000fe80000100800 */
[----:B------:R-:W-:Y:S04]  /*20c80*/  STL [R1+0x47a8], R29 ;  /* 0x0047a81d01007387 */ /* 0x000fe80000100800 */
[----:B------:R-:W-:Y:S04]  /*20c90*/  STL [R1+0x47b4], R29 ;  /* 0x0047b41d01007387 */ /* 0x000fe80000100800 */
[----:B------:R-:W-:Y:S04]  /*20ca0*/  STL [R1+0x486c], R29 ;  /* 0x00486c1d01007387 */ /* 0x000fe80000100800 */
[----:B------:R-:W-:Y:S04]  /*20cb0*/  STL [R1+0x4870], R29 ;  /* 0x0048701d01007387 */ /* 0x000fe80000100800 */
[----:B------:R-:W-:Y:S04]  /*20cc0*/  STL [R1+0x4874], R29 ;  /* 0x0048741d01007387 */ /* 0x000fe80000100800 */
[----:B------:R-:W-:Y:S01]  /*20cd0*/  STL [R1+0x4878], R29 ;  /* 0x0048781d01007387 */ /* 0x000fe20000100800 */
[----:B------:R-:W-:-:S03]  /*20ce0*/  PRMT R24, RZ, 0x7610, R24 ;  /* 0x00007610ff187816 */ /* 0x000fc60000000018 */
[----:B------:R0:W-:Y:S04]  /*20cf0*/  STL [R1+0x487c], R29 ;  /* 0x00487c1d01007387 */ /* 0x0001e80000100800 */
[----:B------:R-:W-:Y:S04]  /*20d00*/  STL [R1+0x2058], R28 ;  /* 0x0020581c01007387 */ /* 0x000fe80000100800 */
[----:B------:R-:W-:Y:S04]  /*20d10*/  STL [R1+0x2054], R3 ;  /* 0x0020540301007387 */ /* 0x000fe80000100800 */
[----:B------:R-:W-:Y:S04]  /*20d20*/  STL [R1+0x2050], R2 ;  /* 0x0020500201007387 */ /* 0x000fe80000100800 */
[----:B------:R-:W3:Y:S04]  /*20d30*/  LDL.LU R25, [R1+0x4a88] ;  /* 0x004a880001197983 */ /* 0x000ee80000300800 */
[----:B--2---:R-:W2:Y:S04]  /*20d40*/  @P0 LDG.E.U16 R24, desc[UR58][R6.64] ;  /* 0x0000003a06180981 */ /* 0x004ea8000c1e1500 */
[----:B------:R-:W4:Y:S01]  /*20d50*/  LDL.64 R6, [R1+0x1620] ;  /* 0x0016200001067983 */ /* 0x000f220000100a00 */
[----:B---3--:R-:W-:-:S06]  /*20d60*/  PRMT R25, RZ, 0x7610, R25 ;  /* 0x00007610ff197816 */ /* 0x008fcc0000000019 */
[----:B----4-:R1:W3:Y:S04]  /*20d70*/  @P0 LDG.E.U16 R25, desc[UR58][R6.64] ;  /* 0x0000003a06190981 */ /* 0x0102e8000c1e1500 */
[----:B------:R-:W1:Y:S04]  /*20d80*/  LDL R6, [R1+0x1824] ;  /* 0x0018240001067983 */ /* 0x000e680000100800 */
[----:B------:R-:W1:Y:S01]  /*20d90*/  LDL R7, [R1+0x1828] ;  /* 0x0018280001077983 */ /* 0x000e620000100800 */
[----:B------:R-:W-:Y:S02]  /*20da0*/  ISETP.GT.AND P1, PT, R4, 0x1, PT ;  /* 0x000000010400780c */ /* 0x000fe40003f24270 */
[----:B0-----:R-:W-:-:S11]  /*20db0*/  PRMT R29, RZ, 0x7610, R29 ;  /* 0x00007610ff1d7816 */ /* 0x001fd6000000001d */
[----:B-1----:R-:W-:-:S04]  /*20dc0*/  @P1 LOP3.LUT R7, R7, R6, RZ, 0x3c, !PT ;  /* 0x0000000607071212 */ /* 0x002fc800078e3cff */
[----:B------:R-:W-:-:S04]  /*20dd0*/  @P1 LOP3.LUT R6, R7, R6, RZ, 0x3c, !PT ;  /* 0x0000000607061212 */ /* 0x000fc800078e3cff */
[----:B------:R-:W-:-:S05]  /*20de0*/  @P1 LOP3.LUT R7, R7, R6, RZ, 0x3c, !PT ;  /* 0x0000000607071212 */ /* 0x000fca00078e3cff */
[----:B------:R0:W4:Y:S04]  /*20df0*/  @P1 LDG.E.U16 R29, desc[UR58][R6.64] ;  /* 0x0000003a061d1981 */ /* 0x000128000c1e1500 */
[----:B------:R-:W0:Y:S04]  /*20e00*/  LDL R6, [R1+0x181c] ;  /* 0x00181c0001067983 */ /* 0x000e280000100800 */
[----:B------:R-:W0:Y:S01]  /*20e10*/  LDL R7, [R1+0x1820] ;  /* 0x0018200001077983 */ /* 0x000e220000100800 */
[----:B------:R-:W-:Y:S02]  /*20e20*/  PRMT R18, RZ, 0x7610, R18 ;  /* 0x00007610ff127816 */ /* 0x000fe40000000012 */
[----:B0-----:R-:W-:-:S04]  /*20e30*/  @P1 LOP3.LUT R7, R7, R6, RZ, 0x3c, !PT ;  /* 0x0000000607071212 */ /* 0x001fc800078e3cff */
[----:B------:R-:W-:-:S04]  /*20e40*/  @P1 LOP3.LUT R6, R7, R6, RZ, 0x3c, !PT ;  /* 0x0000000607061212 */ /* 0x000fc800078e3cff */
[----:B------:R-:W-:-:S05]  /*20e50*/  @P1 LOP3.LUT R7, R7, R6, RZ, 0x3c, !PT ;  /* 0x0000000607071212 */ /* 0x000fca00078e3cff */
[----:B------:R-:W2:Y:S04]  /*20e60*/  @P1 LDG.E.U16 R18, desc[UR58][R6.64] ;  /* 0x0000003a06121981 */ /* 0x000ea8000c1e1500 */
[----:B----4-:R-:W-:Y:S01]  /*20e70*/  STL [R1+0x4880], R29 ;  /* 0x0048801d01007387 */ /* 0x010fe20000100800 */
[----:B------:R-:W-:-:S03]  /*20e80*/  ISETP.GT.AND P2, PT, R4, 0x2, PT ;  /* 0x000000020400780c */ /* 0x000fc60003f44270 */
[----:B--2---:R0:W-:Y:S04]  /*20e90*/  STL [R1+0x4], R18 ;  /* 0x0000041201007387 */ /* 0x0041e80000100800 */
[----:B0-----:R-:W2:Y:S04]  /*20ea0*/  LDL.LU R18, [R1+0x4a84] ;  /* 0x004a840001127983 */ /* 0x001ea80000300800 */
[----:B------:R-:W4:Y:S04]  /*20eb0*/  LDL R6, [R1+0x1814] ;  /* 0x0018140001067983 */ /* 0x000f280000100800 */
[----:B------:R-:W4:Y:S01]  /*20ec0*/  LDL R7, [R1+0x1818] ;  /* 0x0018180001077983 */ /* 0x000f220000100800 */
[----:B------:R-:W-:-:S02]  /*20ed0*/  PRMT R19, RZ, 0x7610, R19 ;  /* 0x00007610ff137816 */ /* 0x000fc40000000013 */
[----:B----4-:R-:W-:-:S04]  /*20ee0*/  @P2 LOP3.LUT R7, R7, R6, RZ, 0x3c, !PT ;  /* 0x0000000607072212 */ /* 0x010fc800078e3cff */
[----:B------:R-:W-:-:S04]  /*20ef0*/  @P2 LOP3.LUT R6, R7, R6, RZ, 0x3c, !PT ;  /* 0x0000000607062212 */ /* 0x000fc800078e3cff */
[----:B------:R-:W-:-:S05]  /*20f00*/  @P2 LOP3.LUT R7, R7, R6, RZ, 0x3c, !PT ;  /* 0x0000000607072212 */ /* 0x000fca00078e3cff */
[----:B------:R-:W4:Y:S04]  /*20f10*/  @P2 LDG.E.U16 R19, desc[UR58][R6.64] ;  /* 0x0000003a06132981 */ /* 0x000f28000c1e1500 */
[----:B----4-:R0:W-:Y:S04]  /*20f20*/  STL [R1+0x8], R19 ;  /* 0x0000081301007387 */ /* 0x0101e80000100800 */
[----:B0-----:R-:W4:Y:S04]  /*20f30*/  LDL.LU R19, [R1+0x4a80] ;  /* 0x004a800001137983 */ /* 0x001f280000300800 */
[----:B------:R-:W3:Y:S04]  /*20f40*/  LDL R6, [R1+0x180c] ;  /* 0x00180c0001067983 */ /* 0x000ee80000100800 */
[----:B------:R-:W3:Y:S01]  /*20f50*/  LDL R7, [R1+0x1810] ;  /* 0x0018100001077983 */ /* 0x000ee20000100800 */
[----:B--2---:R-:W-:-:S02]  /*20f60*/  PRMT R18, RZ, 0x7610, R18 ;  /* 0x00007610ff127816 */ /* 0x004fc40000000012 */
[----:B---3--:R-:W-:-:S04]  /*20f70*/  @P2 LOP3.LUT R7, R7, R6, RZ, 0x3c, !PT ;  /* 0x0000000607072212 */ /* 0x008fc800078e3cff */
[----:B------:R-:W-:-:S04]  /*20f80*/  @P2 LOP3.LUT R6, R7, R6, RZ, 0x3c, !PT ;  /* 0x0000000607062212 */ /* 0x000fc800078e3cff */
[----:B------:R-:W-:-:S05]  /*20f90*/  @P2 LOP3.LUT R7, R7, R6, RZ, 0x3c, !PT ;  /* 0x0000000607072212 */ /* 0x000fca00078e3cff */
[----:B------:R-:W2:Y:S01]  /*20fa0*/  @P2 LDG.E.U16 R18, desc[UR58][R6.64] ;  /* 0x0000003a06122981 */ /* 0x000ea2000c1e1500 */
[----:B------:R-:W-:-:S03]  /*20fb0*/  ISETP.GT.AND P0, PT, R4, 0x3, PT ;  /* 0x000000030400780c */ /* 0x000fc60003f04270 */
[----:B--2---:R0:W-:Y:S04]  /*20fc0*/  STL [R1+0xc], R18 ;  /* 0x00000c1201007387 */ /* 0x0041e80000100800 */
[----:B0-----:R-:W2:Y:S04]  /*20fd0*/  LDL.LU R18, [R1+0x4a7c] ;  /* 0x004a7c0001127983 */ /* 0x001ea80000300800 */
[----:B------:R-:W3:Y:S04]  /*20fe0*/  LDL R6, [R1+0x1804] ;  /* 0x0018040001067983 */ /* 0x000ee80000100800 */
[----:B------:R-:W3:Y:S01]  /*20ff0*/  LDL R7, [R1+0x1808] ;  /* 0x0018080001077983 */ /* 0x000ee20000100800 */
[----:B----4-:R-:W-:-:S02]  /*21000*/  PRMT R19, RZ, 0x7610, R19 ;  /* 0x00007610ff137816 */ /* 0x010fc40000000013 */
[----:B---3--:R-:W-:-:S04]  /*21010*/  @P0 LOP3.LUT R7, R7, R6, RZ, 0x3c, !PT ;  /* 0x0000000607070212 */ /* 0x008fc800078e3cff */
[----:B------:R-:W-:-:S04]  /*21020*/  @P0 LOP3.LUT R6, R7, R6, RZ, 0x3c, !PT ;  /* 0x0000000607060212 */ /* 0x000fc800078e3cff */
[----:B------:R-:W-:-:S05]  /*21030*/  @P0 LOP3.LUT R7, R7, R6, RZ, 0x3c, !PT ;  /* 0x0000000607070212 */ /* 0x000fca00078e3cff */
[----:B------:R-:W3:Y:S04]  /*21040*/  @P0 LDG.E.U16 R19, desc[UR58][R6.64] ;  /* 0x0000003a06130981 */ /* 0x000ee8000c1e1500 */
[----:B---3--:R0:W-:Y:S04]  /*21050*/  STL [R1+0x1224], R19 ;  /* 0x0012241301007387 */ /* 0x0081e80000100800 */
[----:B0-----:R-:W3:Y:S04]  /*21060*/  LDL.LU R19, [R1+0x4a78] ;  /* 0x004a780001137983 */ /* 0x001ee80000300800 */
[----:B------:R-:W4:Y:S04]  /*21070*/  LDL R6, [R1+0x17fc] ;  /* 0x0017fc0001067983 */ /* 0x000f280000100800 */
[----:B------:R-:W4:Y:S01]  /*21080*/  LDL R7, [R1+0x1800] ;  /* 0x0018000001077983 */ /* 0x000f220000100800 */
[----:B--2---:R-:W-:-:S02]  /*21090*/  PRMT R18, RZ, 0x7610, R18 ;  /* 0x00007610ff127816 */ /* 0x004fc40000000012 */
[----:B----4-:R-:W-:-:S04]  /*210a0*/  @P0 LOP3.LUT R7, R7, R6, RZ, 0x3c, !PT ;  /* 0x0000000607070212 */ /* 0x010fc800078e3cff */
[----:B------:R-:W-:-:S04]  /*210b0*/  @P0 LOP3.LUT R6, R7, R6, RZ, 0x3c, !PT ;  /* 0x0000000607060212 */ /* 0x000fc800078e3cff */
[----:B------:R-:W-:-:S05]  /*210c0*/  @P0 LOP3.LUT R7, R7, R6, RZ, 0x3c, !PT ;  /* 0x0000000607070212 */ /* 0x000fca00078e3cff */
[----:B------:R-:W2:Y:S01]  /*210d0*/  @P0 LDG.E.U16 R18, desc[UR58][R6.64] ;  /* 0x0000003a06120981 */ /* 0x000ea2000c1e1500 */
        /* <DEDUP_REMOVED lines=9> */
[----:B------:R0:W4:Y:S04]  /*21170*/  @P1 LDG.E.U16 R3, desc[UR58][R6.64] ;  /* 0x0000003a06031981 */ /* 0x000128000c1e1500 */
[----:B------:R-:W0:Y:S04]  /*21180*/  LDL R6, [R1+0x17ec] ;  /* 0x0017ec0001067983 */ /* 0x000e280000100800 */
[----:B------:R-:W0:Y:S01]  /*21190*/  LDL R7, [R1+0x17f0] ;  /* 0x0017f00001077983 */ /* 0x000e220000100800 */
[----:B---3--:R-:W-:Y:S02]  /*211a0*/  PRMT R19, RZ, 0x7610, R19 ;  /* 0x00007610ff137816 */ /* 0x008fe40000000013 */
[----:B0-----:R-:W-:-:S04]  /*211b0*/  @P1 LOP3.LUT R7, R7, R6, RZ, 0x3c, !PT ;  /* 0x0000000607071212 */ /* 0x001fc800078e3cff */
[----:B------:R-:W-:-:S04]  /*211c0*/  @P1 LOP3.LUT R6, R7, R6, RZ, 0x3c, !PT ;  /* 0x0000000607061212 */ /* 0x000fc800078e3cff */
[----:B------:R-:W-:-:S05]  /*211d0*/  @P1 LOP3.LUT R7, R7, R6, RZ, 0x3c, !PT ;  /* 0x0000000607071212 */ /* 0x000fca00078e3cff */
[----:B------:R-:W3:Y:S04]  /*211e0*/  @P1 LDG.E.U16 R19, desc[UR58][R6.64] ;  /* 0x0000003a06131981 */ /* 0x000ee8000c1e1500 */
[----:B----4-:R-:W-:Y:S01]  /*211f0*/  STL [R1+0x4850], R3 ;  /* 0x0048500301007387 */ /* 0x010fe20000100800 */
[----:B------:R-:W-:-:S03]  /*21200*/  ISETP.GT.AND P2, PT, R4, 0x5, PT ;  /* 0x000000050400780c */ /* 0x000fc60003f44270 */
        /* <DEDUP_REMOVED lines=8> */
[----:B------:R-:W2:Y:S04]  /*21290*/  @P2 LDG.E.U16 R18, desc[UR58][R6.64] ;  /* 0x0000003a06122981 */ /* 0x000ea8000c1e1500 */
[----:B--2---:R0:W-:Y:S04]  /*212a0*/  STL [R1+0x124c], R18 ;  /* 0x00124c1201007387 */ /* 0x0041e80000100800 */
[----:B0-----:R-:W2:Y:S04]  /*212b0*/  LDL.LU R18, [R1+0x4a6c] ;  /* 0x004a6c0001127983 */ /* 0x001ea80000300800 */
[----:B------:R-:W4:Y:S04]  /*212c0*/  LDL R6, [R1+0x17dc] ;  /* 0x0017dc0001067983 */ /* 0x000f280000100800 */
[----:B------:R-:W4:Y:S01]  /*212d0*/  LDL R7, [R1+0x17e0] ;  /* 0x0017e00001077983 */ /* 0x000f220000100800 */
[----:B---3--:R-:W-:-:S02]  /*212e0*/  PRMT R19, RZ, 0x7610, R19 ;  /* 0x00007610ff137816 */ /* 0x008fc40000000013 */
[----:B----4-:R-:W-:-:S04]  /*212f0*/  @P2 LOP3.LUT R7, R7, R6, RZ, 0x3c, !PT ;  /* 0x0000000607072212 */ /* 0x010fc800078e3cff */
[----:B------:R-:W-:-:S04]  /*21300*/  @P2 LOP3.LUT R6, R7, R6, RZ, 0x3c, !PT ;  /* 0x0000000607062212 */ /* 0x000fc800078e3cff */
[----:B------:R-:W-:-:S05]  /*21310*/  @P2 LOP3.LUT R7, R7, R6, RZ, 0x3c, !PT ;  /* 0x0000000607072212 */ /* 0x000fca00078e3cff */
[----:B------:R-:W3:Y:S01]  /*21320*/  @P2 LDG.E.U16 R19, desc[UR58][R6.64] ;  /* 0x0000003a06132981 */ /* 0x000ee2000c1e1500 */
[----:B------:R-:W-:-:S03]  /*21330*/  ISETP.GT.AND P0, PT, R4, 0x6, PT ;  /* 0x000000060400780c */ /* 0x000fc60003f04270 */
[----:B---3--:R0:W-:Y:S04]  /*21340*/  STL [R1+0x1250], R19 ;  /* 0x0012501301007387 */ /* 0x0081e80000100800 */
[----:B0-----:R-:W3:Y:S04]  /*21350*/  LDL.LU R19, [R1+0x4a68] ;  /* 0x004a680001137983 */ /* 0x001ee80000300800 */
        /* <DEDUP_REMOVED lines=9> */
[----:B------:R-:W2:Y:S04]  /*213f0*/  LDL R6, [R1+0x17cc] ;  /* 0x0017cc0001067983 */ /* 0x000ea80000100800 */
[----:B------:R-:W2:Y:S01]  /*21400*/  LDL R7, [R1+0x17d0] ;  /* 0x0017d00001077983 */ /* 0x000ea20000100800 */
[----:B------:R-:W-:-:S02]  /*21410*/  PRMT R23, RZ, 0x7610, R23 ;  /* 0x00007610ff177816 */ /* 0x000fc40000000017 */
[----:B--2---:R-:W-:-:S04]  /*21420*/  @P0 LOP3.LUT R7, R7, R6, RZ, 0x3c, !PT ;  /* 0x0000000607070212 */ /* 0x004fc800078e3cff */
[----:B------:R-:W-:-:S04]  /*21430*/  @P0 LOP3.LUT R6, R7, R6, RZ, 0x3c, !PT ;  /* 0x0000000607060212 */ /* 0x000fc800078e3cff */
[----:B------:R-:W-:-:S05]  /*21440*/  @P0 LOP3.LUT R7, R7, R6, RZ, 0x3c, !PT ;  /* 0x0000000607070212 */ /* 0x000fca00078e3cff */
[----:B------:R-:W2:Y:S01]  /*21450*/  @P0 LDG.E.U16 R23, desc[UR58][R6.64] ;  /* 0x0000003a06170981 */ /* 0x000ea2000c1e1500 */
[----:B------:R-:W-:-:S03]  /*21460*/  ISETP.GT.AND P1, PT, R4, 0x7, PT ;  /* 0x000000070400780c */ /* 0x000fc60003f24270 */
[----:B--2---:R0:W-:Y:S04]  /*21470*/  STL [R1+0x125c], R23 ;  /* 0x00125c1701007387 */ /* 0x0041e80000100800 */
[----:B0-----:R-:W2:Y:S04]  /*21480*/  LDL.LU R23, [R1+0x4a60] ;  /* 0x004a600001177983 */ /* 0x001ea80000300800 */
[----:B------:R-:W2:Y:S04]  /*21490*/  LDL R6, [R1+0x17c4] ;  /* 0x0017c40001067983 */ /* 0x000ea80000100800 */
[----:B------:R-:W2:Y:S01]  /*214a0*/  LDL R7, [R1+0x17c8] ;  /* 0x0017c80001077983 */ /* 0x000ea20000100800 */
[----:B------:R-:W-:-:S02]  /*214b0*/  PRMT R26, RZ, 0x7610, R26 ;  /* 0x00007610ff1a7816 */ /* 0x000fc4000000001a */
[----:B--2---:R-:W-:-:S04]  /*214c0*/  @P1 LOP3.LUT R7, R7, R6, RZ, 0x3c, !PT ;  /* 0x0000000607071212 */ /* 0x004fc800078e3cff */
[----:B------:R-:W-:-:S04]  /*214d0*/  @P1 LOP3.LUT R6, R7, R6, RZ, 0x3c, !PT ;  /* 0x0000000607061212 */ /* 0x000fc800078e3cff */
[----:B------:R-:W-:-:S05]  /*214e0*/  @P1 LOP3.LUT R7, R7, R6, RZ, 0x3c, !PT ;  /* 0x0000000607071212 */ /* 0x000fca00078e3cff */
[----:B------:R-:W2:Y:S04]  /*214f0*/  @P1 LDG.E.U16 R26, desc[UR58][R6.64] ;  /* 0x0000003a061a1981 */ /* 0x000ea8000c1e1500 */
        /* <DEDUP_REMOVED lines=18> */
[----:B------:R0:W2:Y:S04]  /*21620*/  @P2 LDG.E.U16 R18, desc[UR58][R6.64] ;  /* 0x0000003a06122981 */ /* 0x0000a8000c1e1500 */
[----:B------:R-:W0:Y:S04]  /*21630*/  LDL R6, [R1+0x17ac] ;  /* 0x0017ac0001067983 */ /* 0x000e280000100800 */
[----:B------:R-:W0:Y:S01]  /*21640*/  LDL R7, [R1+0x17b0] ;  /* 0x0017b00001077983 */ /* 0x000e220000100800 */
[----:B---3--:R-:W-:Y:S02]  /*21650*/  PRMT R19, RZ, 0x7610, R19 ;  /* 0x00007610ff137816 */ /* 0x008fe40000000013 */
[----:B0-----:R-:W-:-:S04]  /*21660*/  @P2 LOP3.LUT R7, R7, R6, RZ, 0x3c, !PT ;  /* 0x0000000607072212 */ /* 0x001fc800078e3cff */
[----:B------:R-:W-:-:S04]  /*21670*/  @P2 LOP3.LUT R6, R7, R6, RZ, 0x3c, !PT ;  /* 0x0000000607062212 */ /* 0x000fc800078e3cff */
[----:B------:R-:W-:-:S05]  /*21680*/  @P2 LOP3.LUT R7, R7, R6, RZ, 0x3c, !PT ;  /* 0x0000000607072212 */ /* 0x000fca00078e3cff */
[----:B------:R0:W3:Y:S04]  /*21690*/  @P2 LDG.E.U16 R19, desc[UR58][R6.64] ;  /* 0x0000003a06132981 */ /* 0x0000e8000c1e1500 */
[----:B------:R-:W0:Y:S04]  /*216a0*/  LDL R6, [R1+0x17a4] ;  /* 0x0017a40001067983 */ /* 0x000e280000100800 */
[----:B------:R-:W0:Y:S01]  /*216b0*/  LDL R7, [R1+0x17a8] ;  /* 0x0017a80001077983 */ /* 0x000e220000100800 */
[----:B------:R-:W-:Y:S02]  /*216c0*/  ISETP.GT.AND P0, PT, R4, 0x9, PT ;  /* 0x000000090400780c */ /* 0x000fe40003f04270 */
[----:B----4-:R-:W-:-:S11]  /*216d0*/  PRMT R22, RZ, 0x7610, R22 ;  /* 0x00007610ff167816 */ /* 0x010fd60000000016 */
[----:B0-----:R-:W-:-:S04]  /*216e0*/  @P0 LOP3.LUT R7, R7, R6, RZ, 0x3c, !PT ;  /* 0x0000000607070212 */ /* 0x001fc800078e3cff */
        /* <DEDUP_REMOVED lines=9> */
[----:B------:R0:W2:Y:S04]  /*21780*/  @P0 LDG.E.U16 R23, desc[UR58][R6.64] ;  /* 0x0000003a06170981 */ /* 0x0000a8000c1e1500 */
[----:B------:R-:W0:Y:S04]  /*21790*/  LDL R6, [R1+0x1794] ;  /* 0x0017940001067983 */ /* 0x000e280000100800 */
[----:B------:R-:W0:Y:S01]  /*217a0*/  LDL R7, [R1+0x1798] ;  /* 0x0017980001077983 */ /* 0x000e220000100800 */
[----:B------:R-:W-:Y:S02]  /*217b0*/  ISETP.GT.AND P1, PT, R4, 0xa, PT ;  /* 0x0000000a0400780c */ /* 0x000fe40003f24270 */
[----:B------:R-:W-:-:S11]  /*217c0*/  PRMT R26, RZ, 0x7610, R26 ;  /* 0x00007610ff1a7816 */ /* 0x000fd6000000001a */
[----:B0-----:R-:W-:-:S04]  /*217d0*/  @P1 LOP3.LUT R7, R7, R6, RZ, 0x3c, !PT ;  /* 0x0000000607071212 */ /* 0x001fc800078e3cff */
[----:B------:R-:W-:-:S04]  /*217e0*/  @P1 LOP3.LUT R6, R7, R6, RZ, 0x3c, !PT ;  /* 0x0000000607061212 */ /* 0x000fc800078e3cff */
[----:B------:R-:W-:-:S05]  /*217f0*/  @P1 LOP3.LUT R7, R7, R6, RZ, 0x3c, !PT ;  /* 0x0000000607071212 */ /* 0x000fca00078e3cff */
[----:B------:R-:W2:Y:S04]  /*21800*/  @P1 LDG.E.U16 R26, desc[UR58][R6.64] ;  /* 0x0000003a061a1981 */ /* 0x000ea8000c1e1500 */
[----:B------:R-:W3:Y:S04]  /*21810*/  LDL R6, [R1+0x178c] ;  /* 0x00178c0001067983 */ /* 0x000ee80000100800 */
[----:B------:R-:W3:Y:S01]  /*21820*/  LDL R7, [R1+0x1790] ;  /* 0x0017900001077983 */ /* 0x000ee20000100800 */
[----:B------:R-:W-:-:S03]  /*21830*/  PRMT R27, RZ, 0x7610, R27 ;  /* 0x00007610ff1b7816 */ /* 0x000fc6000000001b */
[----:B--2---:R-:W-:Y:S01]  /*21840*/  STL [R1+0x4860], R26 ;  /* 0x0048601a01007387 */ /* 0x004fe20000100800 */
[----:B---3--:R-:W-:-:S04]  /*21850*/  @P1 LOP3.LUT R7, R7, R6, RZ, 0x3c, !PT ;  /* 0x0000000607071212 */ /* 0x008fc800078e3cff */
[----:B------:R-:W-:-:S04]  /*21860*/  @P1 LOP3.LUT R6, R7, R6, RZ, 0x3c, !PT ;  /* 0x0000000607061212 */ /* 0x000fc800078e3cff */
[----:B------:R-:W-:Y:S01]  /*21870*/  @P1 LOP3.LUT R7, R7, R6, RZ, 0x3c, !PT ;  /* 0x0000000607071212 */ /* 0x000fe200078e3cff */
[----:B------:R-:W-:Y:S04]  /*21880*/  STL [R1+0x4864], R26 ;  /* 0x0048641a01007387 */ /* 0x000fe80000100800 */
[----:B------:R0:W2:Y:S04]  /*21890*/  @P1 LDG.E.U16 R27, desc[UR58][R6.64] ;  /* 0x0000003a061b1981 */ /* 0x0000a8000c1e1500 */
[----:B------:R-:W0:Y:S04]  /*218a0*/  LDL R6, [R1+0x1784] ;  /* 0x0017840001067983 */ /* 0x000e280000100800 */
[----:B------:R-:W0:Y:S01]  /*218b0*/  LDL R7, [R1+0x1788] ;  /* 0x0017880001077983 */ /* 0x000e220000100800 */
[----:B------:R-:W-:-:S02]  /*218c0*/  ISETP.GT.AND P2, PT, R4, 0xb, PT ;  /* 0x0000000b0400780c */ /* 0x000fc40003f44270 */
[----:B------:R-:W-:-:S11]  /*218d0*/  PRMT R12, RZ, 0x7610, R12 ;  /* 0x00007610ff0c7816 */ /* 0x000fd6000000000c */
[----:B0-----:R-:W-:-:S04]  /*218e0*/  @P2 LOP3.LUT R7, R7, R6, RZ, 0x3c, !PT ;  /* 0x0000000607072212 */ /* 0x001fc800078e3cff */
[----:B------:R-:W-:-:S04]  /*218f0*/  @P2 LOP3.LUT R6, R7, R6, RZ, 0x3c, !PT ;  /* 0x0000000607062212 */ /* 0x000fc800078e3cff */
[----:B------:R-:W-:-:S05]  /*21900*/  @P2 LOP3.LUT R7, R7, R6, RZ, 0x3c, !PT ;  /* 0x0000000607072212 */ /* 0x000fca00078e3cff */
[----:B------:R-:W3:Y:S04]  /*21910*/  @P2 LDG.E.U16 R12, desc[UR58][R6.64] ;  /* 0x0000003a060c2981 */ /* 0x000ee8000c1e1500 */
[----:B--2---:R-:W-:Y:S04]  /*21920*/  STL [R1+0x485c], R27 ;  /* 0x00485c1b01007387 */ /* 0x004fe80000100800 */
[----:B------:R-:W-:Y:S04]  /*21930*/  STL [R1+0x4868], R27 ;  /* 0x0048681b01007387 */ /* 0x000fe80000100800 */
[----:B---3--:R0:W-:Y:S04]  /*21940*/  STL [R1+0x1fc], R12 ;  /* 0x0001fc0c01007387 */ /* 0x0081e80000100800 */
[----:B0-----:R-:W2:Y:S04]  /*21950*/  LDL.LU R12, [R1+0x4a54] ;  /* 0x004a5400010c7983 */ /* 0x001ea80000300800 */
[----:B------:R-:W3:Y:S04]  /*21960*/  LDL R6, [R1+0x177c] ;  /* 0x00177c0001067983 */ /* 0x000ee80000100800 */
[----:B------:R-:W3:Y:S01]  /*21970*/  LDL R7, [R1+0x1780] ;  /* 0x0017800001077983 */ /* 0x000ee20000100800 */
[----:B------:R-:W-:-:S02]  /*21980*/  PRMT R13, RZ, 0x7610, R13 ;  /* 0x00007610ff0d7816 */ /* 0x000fc4000000000d */
[----:B---3--:R-:W-:-:S04]  /*21990*/  @P2 LOP3.LUT R7, R7, R6, RZ, 0x3c, !PT ;  /* 0x0000000607072212 */ /* 0x008fc800078e3cff */
[----:B------:R-:W-:-:S04]  /*219a0*/  @P2 LOP3.LUT R6, R7, R6, RZ, 0x3c, !PT ;  /* 0x0000000607062212 */ /* 0x000fc800078e3cff */
[----:B------:R-:W-:-:S05]  /*219b0*/  @P2 LOP3.LUT R7, R7, R6, RZ, 0x3c, !PT ;  /* 0x0000000607072212 */ /* 0x000fca00078e3cff */
[----:B------:R-:W3:Y:S01]  /*219c0*/  @P2 LDG.E.U16 R13, desc[UR58][R6.64] ;  /* 0x0000003a060d2981 */ /* 0x000ee2000c1e1500 */
[----:B------:R-:W-:-:S03]  /*219d0*/  ISETP.GT.AND P0, PT, R4, 0xc, PT ;  /* 0x0000000c0400780c */ /* 0x000fc60003f04270 */
[----:B---3--:R0:W-:Y:S04]  /*219e0*/  STL [R1+0x200], R13 ;  /* 0x0002000d01007387 */ /* 0x0081e80000100800 */
[----:B0-----:R-:W3:Y:S04]  /*219f0*/  LDL.LU R13, [R1+0x4a50] ;  /* 0x004a5000010d7983 */ /* 0x001ee80000300800 */
[----:B------:R-:W3:Y:S04]  /*21a00*/  LDL R6, [R1+0x1774] ;  /* 0x0017740001067983 */ /* 0x000ee80000100800 */
[----:B------:R-:W3:Y:S01]  /*21a10*/  LDL R7, [R1+0x1778] ;  /* 0x0017780001077983 */ /* 0x000ee20000100800 */
[----:B--2---:R-:W-:-:S02]  /*21a20*/  PRMT R12, RZ, 0x7610, R12 ;  /* 0x00007610ff0c7816 */ /* 0x004fc4000000000c */
[----:B---3--:R-:W-:-:S04]  /*21a30*/  @P0 LOP3.LUT R7, R7, R6, RZ, 0x3c, !PT ;  /* 0x0000000607070212 */ /* 0x008fc800078e3cff */
[----:B------:R-:W-:-:S04]  /*21a40*/  @P0 LOP3.LUT R6, R7, R6, RZ, 0x3c, !PT ;  /* 0x0000000607060212 */ /* 0x000fc800078e3cff */
[----:B------:R-:W-:-:S05]  /*21a50*/  @P0 LOP3.LUT R7, R7, R6, RZ, 0x3c, !PT ;  /* 0x0000000607070212 */ /* 0x000fca00078e3cff */
[----:B------:R-:W2:Y:S04]  /*21a60*/  @P0 LDG.E.U16 R12, desc[UR58][R6.64] ;  /* 0x0000003a060c0981 */ /* 0x000ea8000c1e1500 */
[----:B--2---:R0:W-:Y:S04]  /*21a70*/  STL [R1+0x21c], R12 ;  /* 0x00021c0c01007387 */ /* 0x0041e80000100800 */
        /* <DEDUP_REMOVED lines=85> */
[----:B------:R-:W-:-:S11]  /*21fd0*/  PRMT R16, RZ, 0x7610, R16 ;  /* 0x00007610ff107816 */ /* 0x000fd60000000010 */
[----:B0-----:R-:W-:-:S04]  /*21fe0*/  @P2 LOP3.LUT R7, R7, R6, RZ, 0x3c, !PT ;  /* 0x0000000607072212 */ /* 0x001fc800078e3cff */
[----:B------:R-:W-:-:S04]  /*21ff0*/  @P2 LOP3.LUT R6, R7, R6, RZ, 0x3c, !PT ;  /* 0x0000000607062212 */ /* 0x000fc800078e3cff */
[----:B------:R-:W-:-:S05]  /*22000*/  @P2 LOP3.LUT R7, R7, R6, RZ, 0x3c, !PT ;  /* 0x0000000607072212 */ /* 0x000fca00078e3cff */
[----:B------:R0:W2:Y:S04]  /*22010*/  @P2 LDG.E.U16 R16, desc[UR58][R6.64] ;  /* 0x0000003a06102981 */ /* 0x0000a8000c1e1500 */
        /* <DEDUP_REMOVED lines=30> */
[----:B------:R-:W3:Y:S04]  /*22200*/  @P1 LDG.E.U16 R9, desc[UR58][R6.64] ;  /* 0x0000003a06091981 */ /* 0x000ee8000c1e1500 */
[----:B--2---:R-:W-:Y:S04]  /*22210*/  STL [R1+0x4854], R21 ;  /* 0x0048541501007387 */ /* 0x004fe80000100800 */
        /* <DEDUP_REMOVED lines=14> */
[----:B---3--:R-:W-:-:S02]  /*22300*/  PRMT R8, RZ, 0x7610, R8 ;  /* 0x00007610ff087816 */ /* 0x008fc40000000008 */
[----:B--2---:R-:W-:-:S04]  /*22310*/  @P2 LOP3.LUT R7, R7, R6, RZ, 0x3c, !PT ;  /* 0x0000000607072212 */ /* 0x004fc800078e3cff */
[----:B------:R-:W-:-:S04]  /*22320*/  @P2 LOP3.LUT R6, R7, R6, RZ, 0x3c, !PT ;  /* 0x0000000607062212 */ /* 0x000fc800078e3cff */
[----:B------:R-:W-:-:S05]  /*22330*/  @P2 LOP3.LUT R7, R7, R6, RZ, 0x3c, !PT ;  /* 0x0000000607072212 */ /* 0x000fca00078e3cff */
[----:B------:R-:W2:Y:S04]  /*22340*/  @P2 LDG.E.U16 R8, desc[UR58][R6.64] ;  /* 0x0000003a06082981 */ /* 0x000ea8000c1e1500 */
[----:B--2---:R0:W-:Y:S04]  /*22350*/  STL [R1+0x1f4], R8 ;  /* 0x0001f40801007387 */ /* 0x0041e80000100800 */
[----:B0-----:R-:W2:Y:S04]  /*22360*/  LDL.LU R8, [R1+0x4a24] ;  /* 0x004a240001087983 */ /* 0x001ea80000300800 */
        /* <DEDUP_REMOVED lines=153> */
[----:B--2---:R0:W-:Y:S04]  /*22d00*/  STL [R1+0x1d0], R5 ;  /* 0x0001d00501007387 */ /* 0x0041e80000100800 */
[----:B0-----:R-:W2:Y:S04]  /*22d10*/  LDL R5, [R1+0x1648] ;  /* 0x0016480001057983 */ /* 0x001ea80000100800 */
        /* <DEDUP_REMOVED lines=18> */
[----:B------:R-:W3:Y:S04]  /*22e40*/  @P1 LDG.E.U16 R28, desc[UR58][R6.64] ;  /* 0x0000003a061c1981 */ /* 0x000ee8000c1e1500 */
[----:B---3--:R0:W-:Y:S04]  /*22e50*/  STL [R1+0x1e8], R28 ;  /* 0x0001e81c01007387 */ /* 0x0081e80000100800 */
[----:B------:R-:W3:Y:S04]  /*22e60*/  LDL R6, [R1+0x164c] ;  /* 0x00164c0001067983 */ /* 0x000ee80000100800 */
[----:B------:R-:W3:Y:S01]  /*22e70*/  LDL R7, [R1+0x1650] ;  /* 0x0016500001077983 */ /* 0x000ee20000100800 */
[----:B--2---:R-:W-:Y:S01]  /*22e80*/  PRMT R0, RZ, 0x7610, R0 ;  /* 0x00007610ff007816 */ /* 0x004fe20000000000 */
[----:B0-----:R-:W0:Y:S01]  /*22e90*/  S2R R28, SR_TID.X ;  /* 0x00000000001c7919 */ /* 0x001e220000002100 */
[----:B---3--:R-:W-:-:S04]  /*22ea0*/  @P1 LOP3.LUT R7, R7, R6, RZ, 0x3c, !PT ;  /* 0x0000000607071212 */ /* 0x008fc800078e3cff */
[----:B------:R-:W-:-:S04]  /*22eb0*/  @P1 LOP3.LUT R6, R7, R6, RZ, 0x3c, !PT ;  /* 0x0000000607061212 */ /* 0x000fc800078e3cff */
[----:B------:R-:W-:-:S05]  /*22ec0*/  @P1 LOP3.LUT R7, R7, R6, RZ, 0x3c, !PT ;  /* 0x0000000607071212 */ /* 0x000fca00078e3cff */
[----:B------:R-:W2:Y:S01]  /*22ed0*/  @P1 LDG.E.U16 R0, desc[UR58][R6.64] ;  /* 0x0000003a06001981 */ /* 0x000ea2000c1e1500 */
[----:B0-----:R-:W-:Y:S02]  /*22ee0*/  LOP3.LUT R28, R28, 0x1f, RZ, 0xc0, !PT ;  /* 0x0000001f1c1c7812 */ /* 0x001fe400078ec0ff */
[----:B------:R-:W-:Y:S02]  /*22ef0*/  ISETP.GT.AND P0, PT, R4, 0x1f, PT ;  /* 0x0000001f0400780c */ /* 0x000fe40003f04270 */
[----:B------:R-:W-:Y:S01]  /*22f00*/  ISETP.GE.AND P1, PT, R28, R4, PT ;  /* 0x000000041c00720c */ /* 0x000fe20003f26270 */
[----:B--2---:R0:W-:Y:S04]  /*22f10*/  STL [R1+0x1dc], R0 ;  /* 0x0001dc0001007387 */ /* 0x0041e80000100800 */
[----:B0-----:R-:W2:Y:S04]  /*22f20*/  LDL.LU R0, [R1+0x49f4] ;  /* 0x0049f40001007983 */ /* 0x001ea80000300800 */
[----:B------:R-:W3:Y:S04]  /*22f30*/  LDL R4, [R1+0x1644] ;  /* 0x0016440001047983 */ /* 0x000ee80000100800 */
[----:B------:R-:W2:Y:S01]  /*22f40*/  LDL.LU R28, [R1+0x1ff0] ;  /* 0x001ff000011c7983 */ /* 0x000ea20000300800 */
[----:B---3--:R-:W-:-:S04]  /*22f50*/  @P0 LOP3.LUT R5, R5, R4, RZ, 0x3c, !PT ;  /* 0x0000000405050212 */ /* 0x008fc800078e3cff */
[C---:B------:R-:W-:Y:S02]  /*22f60*/  @P0 LOP3.LUT R4, R5.reuse, R4, RZ, 0x3c, !PT ;  /* 0x0000000405040212 */ /* 0x040fe400078e3cff */
[----:B--2---:R-:W-:Y:S02]  /*22f70*/  PRMT R0, RZ, 0x7610, R0 ;  /* 0x00007610ff007816 */ /* 0x004fe40000000000 */
        /* <DEDUP_REMOVED lines=11> */
[----:B------:R-:W-:Y:S06]  /*23030*/  BAR.SYNC.DEFER_BLOCKING 0x0 ;  /* 0x0000000000007b1d */ /* 0x000fec0000010000 */
[----:B--2---:R0:W-:Y:S04]  /*23040*/  STL [R1+0x1d4], R0 ;  /* 0x0001d40001007387 */ /* 0x0041e80000100800 */
[----:B0-----:R-:W2:Y:S04]  /*23050*/  LDL.LU R0, [R1+0x49ec] ;  /* 0x0049ec0001007983 */ /* 0x001ea80000300800 */
[----:B------:R-:W3:Y:S04]  /*23060*/  LDL R4, [R1+0x1f18] ;  /* 0x001f180001047983 */ /* 0x000ee80000100800 */
[----:B------:R-:W3:Y:S01]  /*23070*/  LDL R5, [R1+0x1f1c] ;  /* 0x001f1c0001057983 */ /* 0x000ee20000100800 */
[----:B--2---:R-:W-:-:S02]  /*23080*/  PRMT R0, RZ, 0x7610, R0 ;  /* 0x00007610ff007816 */ /* 0x004fc40000000000 */
[----:B---3--:R-:W-:-:S04]  /*23090*/  @!P1 LOP3.LUT R5, R5, R4, RZ, 0x3c, !PT ;  /* 0x0000000405059212 */ /* 0x008fc800078e3cff */
[----:B------:R-:W-:-:S04]  /*230a0*/  @!P1 LOP3.LUT R4, R5, R4, RZ, 0x3c, !PT ;  /* 0x0000000405049212 */ /* 0x000fc800078e3cff */
[----:B------:R-:W-:-:S05]  /*230b0*/  @!P1 LOP3.LUT R5, R5, R4, RZ, 0x3c, !PT ;  /* 0x0000000405059212 */ /* 0x000fca00078e3cff */
[----:B------:R-:W2:Y:S04]  /*230c0*/  @!P1 LDG.E.U16 R0, desc[UR58][R4.64] ;  /* 0x0000003a04009981 */ /* 0x000ea8000c1e1500 */
        /* <DEDUP_REMOVED lines=560> */
[----:B------:R-:W3:Y:S01]  /*253d0*/  LDL R5, [R1+0x201c] ;  /* 0x00201c0001057983 */ /* 0x000ee20000100800 */
[----:B--2---:R-:W-:Y:S01]  /*253e0*/  PRMT R0, RZ, 0x7610, R0 ;  /* 0x00007610ff007816 */ /* 0x004fe20000000000 */
[----:B---3--:R-:W-:-:S02]  /*253f0*/  @!P1 IMAD.MOV.U32 R4, RZ, RZ, R5 ;  /* 0x000000ffff049224 */ /* 0x008fc400078e0005 */
[----:B------:R-:W-:-:S05]  /*25400*/  @!P1 IMAD.MOV.U32 R5, RZ, RZ, R28 ;  /* 0x000000ffff059224 */ /* 0x000fca00078e001c */
[----:B------:R-:W2:Y:S04]  /*25410*/  @!P1 LDG.E.U16 R0, desc[UR58][R4.64] ;  /* 0x0000003a04009981 */ /* 0x000ea8000c1e1500 */
[----:B------:R-:W-:Y:S04]  /*25420*/  STL [R1+0x2064], R28 ;  /* 0x0020641c01007387 */ /* 0x000fe80000100800 */
        /* <DEDUP_REMOVED lines=244> */
[----:B------:R-:W2:Y:S04]  /*26370*/  LDL R4, [R1+0x1bcc] ;  /* 0x001bcc0001047983 */ /* 0x000ea80000100800 */
[----:B------:R-:W2:Y:S01]  /*26380*/  LDL R5, [R1+0x1bd0] ;  /* 0x001bd00001057983 */ /* 0x000ea20000100800 */
[----:B------:R-:W-:Y:S01]  /*26390*/  PRMT R26, RZ, 0x7610, R26 ;  /* 0x00007610ff1a7816 */ /* 0x000fe2000000001a */
[----:B0-----:R-:W0:Y:S01]  /*263a0*/  S2R R0, SR_TID.X ;  /* 0x0000000000007919 */ /* 0x001e220000002100 */
[----:B--2---:R-:W-:-:S04]  /*263b0*/  @!P1 LOP3.LUT R5, R5, R4, RZ, 0x3c, !PT ;  /* 0x0000000405059212 */ /* 0x004fc800078e3cff */
[----:B------:R-:W-:-:S04]  /*263c0*/  @!P1 LOP3.LUT R4, R5, R4, RZ, 0x3c, !PT ;  /* 0x0000000405049212 */ /* 0x000fc800078e3cff */
[----:B------:R-:W-:-:S05]  /*263d0*/  @!P1 LOP3.LUT R5, R5, R4, RZ, 0x3c, !PT ;  /* 0x0000000405059212 */ /* 0x000fca00078e3cff */
[----:B------:R1:W2:Y:S04]  /*263e0*/  @!P1 LDG.E.U16 R26, desc[UR58][R4.64] ;  /* 0x0000003a041a9981 */ /* 0x0002a8000c1e1500 */
[----:B------:R-:W1:Y:S04]  /*263f0*/  LDL R4, [R1+0x1bac] ;  /* 0x001bac0001047983 */ /* 0x000e680000100800 */
[----:B------:R-:W1:Y:S01]  /*26400*/  LDL R5, [R1+0x1bb0] ;  /* 0x001bb00001057983 */ /* 0x000e620000100800 */
[----:B0-----:R-:W-:-:S05]  /*26410*/  LOP3.LUT R0, R0, 0x3f, RZ, 0xc0, !PT ;  /* 0x0000003f00007812 */ /* 0x001fca00078ec0ff */
[----:B------:R-:W-:-:S05]  /*26420*/  IMAD.SHL.U32 R0, R0, 0x2, RZ ;  /* 0x0000000200007824 */ /* 0x000fca00078e00ff */
[----:B------:R-:W-:Y:S04]  /*26430*/  STS.U16 [R0+UR6+0x8000], R24 ;  /* 0x0080001800007988 */ /* 0x000fe80008000406 */
[----:B------:R0:W-:Y:S02]  /*26440*/  STS.U16 [R0+UR6+0x8080], R25 ;  /* 0x0080801900007988 */ /* 0x0001e40008000406 */
[----:B0-----:R-:W-:Y:S02]  /*26450*/  PRMT R0, RZ, 0x7610, R0 ;  /* 0x00007610ff007816 */ /* 0x001fe40000000000 */
[----:B-1----:R-:W-:-:S04]  /*26460*/  @!P1 LOP3.LUT R5, R5, R4, RZ, 0x3c, !PT ;  /* 0x0000000405059212 */ /* 0x002fc800078e3cff */
[----:B------:R-:W-:-:S04]  /*26470*/  @!P1 LOP3.LUT R4, R5, R4, RZ, 0x3c, !PT ;  /* 0x0000000405049212 */ /* 0x000fc800078e3cff */
[----:B------:R-:W-:-:S05]  /*26480*/  @!P1 LOP3.LUT R5, R5, R4, RZ, 0x3c, !PT ;  /* 0x0000000405059212 */ /* 0x000fca00078e3cff */
[----:B------:R-:W3:Y:S04]  /*26490*/  @!P1 LDG.E.U16 R0, desc[UR58][R4.64] ;  /* 0x0000003a04009981 */ /* 0x000ee8000c1e1500 */
[----:B--2---:R0:W-:Y:S04]  /*264a0*/  STL [R1+0x54], R26 ;  /* 0x0000541a01007387 */ /* 0x0041e80000100800 */
[----:B0-----:R-:W2:Y:S04]  /*264b0*/  LDL R26, [R1+0x1b30] ;  /* 0x001b3000011a7983 */ /* 0x001ea80000100800 */
[----:B---3--:R0:W-:Y:S04]  /*264c0*/  STL [R1+0x50], R0 ;  /* 0x0000500001007387 */ /* 0x0081e80000100800 */
[----:B------:R-:W3:Y:S04]  /*264d0*/  LDL R4, [R1+0x1b8c] ;  /* 0x001b8c0001047983 */ /* 0x000ee80000100800 */
[----:B------:R-:W3:Y:S01]  /*264e0*/  LDL R5, [R1+0x1b90] ;  /* 0x001b900001057983 */ /* 0x000ee20000100800 */
[----:B0-----:R-:W0:Y:S02]  /*264f0*/  S2R R0, SR_TID.X ;  /* 0x0000000000007919 */ /* 0x001e240000002100 */
[----:B0-----:R-:W-:-:S05]  /*26500*/  LOP3.LUT R0, R0, 0x3f, RZ, 0xc0, !PT ;  /* 0x0000003f00007812 */ /* 0x001fca00078ec0ff */
[----:B------:R-:W-:-:S05]  /*26510*/  IMAD.SHL.U32 R0, R0, 0x2, RZ ;  /* 0x0000000200007824 */ /* 0x000fca00078e00ff */
[----:B------:R0:W-:Y:S02]  /*26520*/  STS.U16 [R0+UR6+0x8800], R18 ;  /* 0x0088001200007988 */ /* 0x0001e40008000406 */
[----:B0-----:R-:W-:Y:S02]  /*26530*/  PRMT R0, RZ, 0x7610, R0 ;  /* 0x00007610ff007816 */ /* 0x001fe40000000000 */
[----:B---3--:R-:W-:-:S04]  /*26540*/  @!P1 LOP3.LUT R5, R5, R4, RZ, 0x3c, !PT ;  /* 0x0000000405059212 */ /* 0x008fc800078e3cff */
[----:B------:R-:W-:-:S04]  /*26550*/  @!P1 LOP3.LUT R4, R5, R4, RZ, 0x3c, !PT ;  /* 0x0000000405049212 */ /* 0x000fc800078e3cff */
[----:B------:R-:W-:-:S05]  /*26560*/  @!P1 LOP3.LUT R5, R5, R4, RZ, 0x3c, !PT ;  /* 0x0000000405059212 */ /* 0x000fca00078e3cff */
[----:B------:R-:W3:Y:S04]  /*26570*/  @!P1 LDG.E.U16 R0, desc[UR58][R4.64] ;  /* 0x0000003a04009981 */ /* 0x000ee8000c1e1500 */
        /* <DEDUP_REMOVED lines=25> */
[----:B------:R-:W3:Y:S01]  /*26710*/  LDL R5, [R1+0x1b2c] ;  /* 0x001b2c0001057983 */ /* 0x000ee20000100800 */
[----:B0-----:R-:W0:Y:S01]  /*26720*/  S2R R0, SR_TID.X ;  /* 0x0000000000007919 */ /* 0x001e220000002100 */
[----:B--2---:R-:W-:-:S02]  /*26730*/  @!P1 IMAD.MOV.U32 R4, RZ, RZ, R26 ;  /* 0x000000ffff049224 */ /* 0x004fc400078e001a */
[----:B------:R-:W2:Y:S01]  /*26740*/  LDL R26, [R1+0x1ab0] ;  /* 0x001ab000011a7983 */ /* 0x000ea20000100800 */
[----:B0-----:R-:W-:-:S05]  /*26750*/  LOP3.LUT R0, R0, 0x3f, RZ, 0xc0, !PT ;  /* 0x0000003f00007812 */ /* 0x001fca00078ec0ff */
[----:B------:R-:W-:-:S05]  /*26760*/  IMAD.SHL.U32 R0, R0, 0x2, RZ ;  /* 0x0000000200007824 */ /* 0x000fca00078e00ff */
[----:B------:R0:W-:Y:S02]  /*26770*/  STS.U16 [R0+UR6+0x9080], R13 ;  /* 0x0090800d00007988 */ /* 0x0001e40008000406 */
[----:B0-----:R-:W-:-:S06]  /*26780*/  PRMT R0, RZ, 0x7610, R0 ;  /* 0x00007610ff007816 */ /* 0x001fcc0000000000 */
[----:B---3--:R-:W3:Y:S04]  /*26790*/  @!P1 LDG.E.U16 R0, desc[UR58][R4.64] ;  /* 0x0000003a04009981 */ /* 0x008ee8000c1e1500 */
[----:B---3--:R0:W-:Y:S04]  /*267a0*/  STL [R1+0x40], R0 ;  /* 0x0000400001007387 */ /* 0x0081e80000100800 */
[----:B------:R-:W3:Y:S04]  /*267b0*/  LDL R4, [R1+0x1b0c] ;  /* 0x001b0c0001047983 */ /* 0x000ee80000100800 */
[----:B------:R-:W3:Y:S01]  /*267c0*/  LDL R5, [R1+0x1b10] ;  /* 0x001b100001057983 */ /* 0x000ee20000100800 */
[----:B------:R-:W-:-:S02]  /*267d0*/  PRMT R2, RZ, 0x7610, R2 ;  /* 0x00007610ff027816 */ /* 0x000fc40000000002 */
[----:B---3--:R-:W-:-:S04]  /*267e0*/  @!P1 LOP3.LUT R5, R5, R4, RZ, 0x3c, !PT ;  /* 0x0000000405059212 */ /* 0x008fc800078e3cff */
[----:B------:R-:W-:-:S04]  /*267f0*/  @!P1 LOP3.LUT R4, R5, R4, RZ, 0x3c, !PT ;  /* 0x0000000405049212 */ /* 0x000fc800078e3cff */
[----:B------:R-:W-:-:S05]  /*26800*/  @!P1 LOP3.LUT R5, R5, R4, RZ, 0x3c, !PT ;  /* 0x0000000405059212 */ /* 0x000fca00078e3cff */
[----:B------:R1:W3:Y:S04]  /*26810*/  @!P1 LDG.E.U16 R2, desc[UR58][R4.64] ;  /* 0x0000003a04029981 */ /* 0x0002e8000c1e1500 */
[----:B------:R-:W1:Y:S04]  /*26820*/  LDL R4, [R1+0x1aec] ;  /* 0x001aec0001047983 */ /* 0x000e680000100800 */
[----:B------:R-:W1:Y:S01]  /*26830*/  LDL R5, [R1+0x1af0] ;  /* 0x001af00001057983 */ /* 0x000e620000100800 */
[----:B------:R-:W-:Y:S02]  /*26840*/  PRMT R29, RZ, 0x7610, R29 ;  /* 0x00007610ff1d7816 */ /* 0x000fe4000000001d */
[----:B-1----:R-:W-:-:S04]  /*26850*/  @!P1 LOP3.LUT R5, R5, R4, RZ, 0x3c, !PT ;  /* 0x0000000405059212 */ /* 0x002fc800078e3cff */
[----:B------:R-:W-:-:S04]  /*26860*/  @!P1 LOP3.LUT R4, R5, R4, RZ, 0x3c, !PT ;  /* 0x0000000405049212 */ /* 0x000fc800078e3cff */
[----:B------:R-:W-:-:S05]  /*26870*/  @!P1 LOP3.LUT R5, R5, R4, RZ, 0x3c, !PT ;  /* 0x0000000405059212 */ /* 0x000fca00078e3cff */
[----:B------:R-:W2:Y:S04]  /*26880*/  @!P1 LDG.E.U16 R29, desc[UR58][R4.64] ;  /* 0x0000003a041d9981 */ /* 0x000ea8000c1e1500 */
[----:B---3--:R-:W-:Y:S01]  /*26890*/  STL [R1+0x3c], R2 ;  /* 0x00003c0201007387 */ /* 0x008fe20000100800 */
[----:B0-----:R-:W0:Y:S03]  /*268a0*/  S2R R0, SR_TID.X ;  /* 0x0000000000007919 */ /* 0x001e260000002100 */
[----:B--2---:R1:W-:Y:S04]  /*268b0*/  STL [R1+0x38], R29 ;  /* 0x0000381d01007387 */ /* 0x0043e80000100800 */
[----:B-1----:R-:W2:Y:S01]  /*268c0*/  LDL.LU R29, [R1+0x4880] ;  /* 0x00488000011d7983 */ /* 0x002ea20000300800 */
[----:B0-----:R-:W-:-:S03]  /*268d0*/  LOP3.LUT R0, R0, 0x3f, RZ, 0xc0, !PT ;  /* 0x0000003f00007812 */ /* 0x001fc600078ec0ff */
[----:B------:R-:W3:Y:S02]  /*268e0*/  LDL R4, [R1+0x1acc] ;  /* 0x001acc0001047983 */ /* 0x000ee40000100800 */
[----:B------:R-:W-:Y:S02]  /*268f0*/  IMAD.SHL.U32 R0, R0, 0x2, RZ ;  /* 0x0000000200007824 */ /* 0x000fe400078e00ff */
[----:B------:R-:W3:Y:S03]  /*26900*/  LDL R5, [R1+0x1ad0] ;  /* 0x001ad00001057983 */ /* 0x000ee60000100800 */
[----:B------:R-:W-:Y:S01]  /*26910*/  LOP3.LUT R2, R0, 0x10, RZ, 0x3c, !PT ;  /* 0x0000001000027812 */ /* 0x000fe200078e3cff */
[----:B------:R-:W-:Y:S04]  /*26920*/  STS.U16 [R0+UR6+0x9800], R8 ;  /* 0x0098000800007988 */ /* 0x000fe80008000406 */
[----:B------:R-:W-:Y:S04]  /*26930*/  STS.U16 [R0+UR6+0x9880], R9 ;  /* 0x0098800900007988 */ /* 0x000fe80008000406 */
[----:B--2---:R0:W-:Y:S04]  /*26940*/  STS.U16 [R2+UR6+0x8100], R29 ;  /* 0x0081001d02007988 */ /* 0x0041e80008000406 */
[----:B0-----:R-:W2:Y:S01]  /*26950*/  LDL.LU R29, [R1+0x487c] ;  /* 0x00487c00011d7983 */ /* 0x001ea20000300800 */
[----:B---3--:R-:W-:-:S04]  /*26960*/  @!P1 LOP3.LUT R5, R5, R4, RZ, 0x3c, !PT ;  /* 0x0000000405059212 */ /* 0x008fc800078e3cff */
[----:B------:R-:W-:-:S04]  /*26970*/  @!P1 LOP3.LUT R4, R5, R4, RZ, 0x3c, !PT ;  /* 0x0000000405049212 */ /* 0x000fc800078e3cff */
[----:B------:R-:W-:Y:S02]  /*26980*/  @!P1 LOP3.LUT R5, R5, R4, RZ, 0x3c, !PT ;  /* 0x0000000405059212 */ /* 0x000fe400078e3cff */
[----:B--2---:R-:W-:-:S06]  /*26990*/  PRMT R29, RZ, 0x7610, R29 ;  /* 0x00007610ff1d7816 */ /* 0x004fcc000000001d */
[----:B------:R-:W2:Y:S04]  /*269a0*/  @!P1 LDG.E.U16 R29, desc[UR58][R4.64] ;  /* 0x0000003a041d9981 */ /* 0x000ea8000c1e1500 */
[----:B--2---:R0:W-:Y:S04]  /*269b0*/  STL [R1+0x34], R29 ;  /* 0x0000341d01007387 */ /* 0x0041e80000100800 */
[----:B0-----:R-:W2:Y:S04]  /*269c0*/  LDL.LU R29, [R1+0x4878] ;  /* 0x00487800011d7983 */ /* 0x001ea80000300800 */
[----:B------:R-:W3:Y:S04]  /*269d0*/  LDL.LU R4, [R1+0x4] ;  /* 0x0000040001047983 */ /* 0x000ee80000300800 */
[----:B------:R-:W4:Y:S01]  /*269e0*/  LDL R5, [R1+0x1aac] ;  /* 0x001aac0001057983 */ /* 0x000f220000100800 */
[----:B--2---:R-:W-:-:S03]  /*269f0*/  PRMT R29, RZ, 0x7610, R29 ;  /* 0x00007610ff1d7816 */ /* 0x004fc6000000001d */
[----:B---3--:R0:W-:Y:S02]  /*26a00*/  STS.U16 [R2+UR6+0x8180], R4 ;  /* 0x0081800402007988 */ /* 0x0081e40008000406 */
[----:B0-----:R-:W-:Y:S02]  /*26a10*/  @!P1 IMAD.MOV.U32 R4, RZ, RZ, R26 ;  /* 0x000000ffff049224 */ /* 0x001fe400078e001a */
[----:B------:R-:W2:Y:S04]  /*26a20*/  LDL.LU R26, [R1+0x8] ;  /* 0x00000800011a7983 */ /* 0x000ea80000300800 */
[----:B----4-:R-:W3:Y:S04]  /*26a30*/  @!P1 LDG.E.U16 R29, desc[UR58][R4.64] ;  /* 0x0000003a041d9981 */ /* 0x010ee8000c1e1500 */
[----:B---3--:R0:W-:Y:S04]  /*26a40*/  STL [R1+0x30], R29 ;  /* 0x0000301d01007387 */ /* 0x0081e80000100800 */
[----:B0-----:R-:W3:Y:S04]  /*26a50*/  LDL.LU R29, [R1+0x4874] ;  /* 0x00487400011d7983 */ /* 0x001ee80000300800 */
[----:B------:R-:W4:Y:S04]  /*26a60*/  LDL R4, [R1+0x1a8c] ;  /* 0x001a8c0001047983 */ /* 0x000f280000100800 */
[----:B------:R-:W4:Y:S01]  /*26a70*/  LDL R5, [R1+0x1a90] ;  /* 0x001a900001057983 */ /* 0x000f220000100800 */
[----:B---3--:R-:W-:-:S02]  /*26a80*/  PRMT R29, RZ, 0x7610, R29 ;  /* 0x00007610ff1d7816 */ /* 0x008fc4000000001d */
[----:B----4-:R-:W-:-:S04]  /*26a90*/  @!P1 LOP3.LUT R5, R5, R4, RZ, 0x3c, !PT ;  /* 0x0000000405059212 */ /* 0x010fc800078e3cff */
[----:B------:R-:W-:-:S04]  /*26aa0*/  @!P1 LOP3.LUT R4, R5, R4, RZ, 0x3c, !PT ;  /* 0x0000000405049212 */ /* 0x000fc800078e3cff */
[----:B------:R-:W-:-:S05]  /*26ab0*/  @!P1 LOP3.LUT R5, R5, R4, RZ, 0x3c, !PT ;  /* 0x0000000405059212 */ /* 0x000fca00078e3cff */
[----:B------:R-:W3:Y:S04]  /*26ac0*/  @!P1 LDG.E.U16 R29, desc[UR58][R4.64] ;  /* 0x0000003a041d9981 */ /* 0x000ee8000c1e1500 */
        /* <DEDUP_REMOVED lines=13> */
[----:B------:R-:W-:-:S02]  /*26ba0*/  PRMT R0, RZ, 0x7610, R0 ;  /* 0x00007610ff007816 */ /* 0x000fc40000000000 */
[----:B----4-:R-:W-:-:S04]  /*26bb0*/  @!P1 LOP3.LUT R5, R5, R4, RZ, 0x3c, !PT ;  /* 0x0000000405059212 */ /* 0x010fc800078e3cff */
[----:B------:R-:W-:-:S04]  /*26bc0*/  @!P1 LOP3.LUT R4, R5, R4, RZ, 0x3c, !PT ;  /* 0x0000000405049212 */ /* 0x000fc800078e3cff */
[----:B------:R-:W-:-:S05]  /*26bd0*/  @!P1 LOP3.LUT R5, R5, R4, RZ, 0x3c, !PT ;  /* 0x0000000405059212 */ /* 0x000fca00078e3cff */
[----:B------:R-:W4:Y:S04]  /*26be0*/  @!P1 LDG.E.U16 R0, desc[UR58][R4.64] ;  /* 0x0000003a04009981 */ /* 0x000f28000c1e1500 */
[----:B----4-:R0:W-:Y:S04]  /*26bf0*/  STL [R1+0x24], R0 ;  /* 0x0000240001007387 */ /* 0x0101e80000100800 */
[----:B------:R-:W4:Y:S04]  /*26c00*/  LDL R4, [R1+0x1a2c] ;  /* 0x001a2c0001047983 */ /* 0x000f280000100800 */
[----:B------:R-:W4:Y:S01]  /*26c10*/  LDL R5, [R1+0x1a30] ;  /* 0x001a300001057983 */ /* 0x000f220000100800 */
[----:B------:R-:W-:-:S02]  /*26c20*/  PRMT R28, RZ, 0x7610, R28 ;  /* 0x00007610ff1c7816 */ /* 0x000fc4000000001c */
[----:B----4-:R-:W-:-:S04]  /*26c30*/  @!P1 LOP3.LUT R5, R5, R4, RZ, 0x3c, !PT ;  /* 0x0000000405059212 */ /* 0x010fc800078e3cff */
[----:B------:R-:W-:-:S04]  /*26c40*/  @!P1 LOP3.LUT R4, R5, R4, RZ, 0x3c, !PT ;  /* 0x0000000405049212 */ /* 0x000fc800078e3cff */
[----:B------:R-:W-:-:S05]  /*26c50*/  @!P1 LOP3.LUT R5, R5, R4, RZ, 0x3c, !PT ;  /* 0x0000000405059212 */ /* 0x000fca00078e3cff */
[----:B------:R-:W4:Y:S04]  /*26c60*/  @!P1 LDG.E.U16 R28, desc[UR58][R4.64] ;  /* 0x0000003a041c9981 */ /* 0x000f28000c1e1500 */
[----:B------:R-:W2:Y:S04]  /*26c70*/  LDL R4, [R1+0x1a0c] ;  /* 0x001a0c0001047983 */ /* 0x000ea80000100800 */
[----:B------:R-:W2:Y:S01]  /*26c80*/  LDL R5, [R1+0x1a10] ;  /* 0x001a100001057983 */ /* 0x000ea20000100800 */
[----:B---3--:R-:W-:-:S03]  /*26c90*/  PRMT R29, RZ, 0x7610, R29 ;  /* 0x00007610ff1d7816 */ /* 0x008fc6000000001d */
[----:B----4-:R1:W-:Y:S01]  /*26ca0*/  STL [R1+0x20], R28 ;  /* 0x0000201c01007387 */ /* 0x0103e20000100800 */
[----:B------:R-:W-:Y:S01]  /*26cb0*/  PRMT R27, RZ, 0x7610, R27 ;  /* 0x00007610ff1b7816 */ /* 0x000fe2000000001b */
[----:B0-----:R-:W0:Y:S02]  /*26cc0*/  S2R R0, SR_TID.X ;  /* 0x0000000000007919 */ /* 0x001e240000002100 */
[----:B-1----:R-:W3:Y:S01]  /*26cd0*/  LDL R28, [R1+0x19b0] ;  /* 0x0019b000011c7983 */ /* 0x002ee20000100800 */
[----:B--2---:R-:W-:-:S04]  /*26ce0*/  @!P1 LOP3.LUT R5, R5, R4, RZ, 0x3c, !PT ;  /* 0x0000000405059212 */ /* 0x004fc800078e3cff */
[----:B------:R-:W-:-:S04]  /*26cf0*/  @!P1 LOP3.LUT R4, R5, R4, RZ, 0x3c, !PT ;  /* 0x0000000405049212 */ /* 0x000fc800078e3cff */
[----:B------:R-:W-:-:S05]  /*26d00*/  @!P1 LOP3.LUT R5, R5, R4, RZ, 0x3c, !PT ;  /* 0x0000000405059212 */ /* 0x000fca00078e3cff */
[----:B------:R1:W2:Y:S04]  /*26d10*/  @!P1 LDG.E.U16 R29, desc[UR58][R4.64] ;  /* 0x0000003a041d9981 */ /* 0x0002a8000c1e1500 */
[----:B------:R-:W1:Y:S04]  /*26d20*/  LDL R4, [R1+0x19ec] ;  /* 0x0019ec0001047983 */ /* 0x000e680000100800 */
[----:B------:R-:W1:Y:S02]  /*26d30*/  LDL R5, [R1+0x19f0] ;  /* 0x0019f00001057983 */ /* 0x000e640000100800 */
[----:B-1----:R-:W-:-:S04]  /*26d40*/  @!P1 LOP3.LUT R5, R5, R4, RZ, 0x3c, !PT ;  /* 0x0000000405059212 */ /* 0x002fc800078e3cff */
[----:B------:R-:W-:-:S04]  /*26d50*/  @!P1 LOP3.LUT R4, R5, R4, RZ, 0x3c, !PT ;  /* 0x0000000405049212 */ /* 0x000fc800078e3cff */
[----:B------:R-:W-:-:S05]  /*26d60*/  @!P1 LOP3.LUT R5, R5, R4, RZ, 0x3c, !PT ;  /* 0x0000000405059212 */ /* 0x000fca00078e3cff */
[----:B------:R-:W4:Y:S01]  /*26d70*/  @!P1 LDG.E.U16 R27, desc[UR58][R4.64] ;  /* 0x0000003a041b9981 */ /* 0x000f22000c1e1500 */
[----:B0-----:R-:W-:-:S03]  /*26d80*/  LOP3.LUT R0, R0, 0x3f, RZ, 0xc0, !PT ;  /* 0x0000003f00007812 */ /* 0x001fc600078ec0ff */
[----:B------:R-:W-:Y:S02]  /*26d90*/  STL [R1+0x4824], R2 ;  /* 0x0048240201007387 */ /* 0x000fe40000100800 */
[----:B------:R-:W-:Y:S02]  /*26da0*/  IMAD.SHL.U32 R0, R0, 0x2, RZ ;  /* 0x0000000200007824 */ /* 0x000fe400078e00ff */
[----:B--2---:R0:W-:Y:S04]  /*26db0*/  STL [R1+0x1c], R29 ;  /* 0x00001c1d01007387 */ /* 0x0041e80000100800 */
[----:B------:R-:W-:Y:S04]  /*26dc0*/  STS.U16 [R2+UR6+0x8900], R22 ;  /* 0x0089001602007988 */ /* 0x000fe80008000406 */
[----:B------:R-:W-:Y:S01]  /*26dd0*/  STS.U16 [R2+UR6+0x8980], R23 ;  /* 0x0089801702007988 */ /* 0x000fe20008000406 */
[----:B0-----:R-:W-:-:S03]  /*26de0*/  LOP3.LUT R29, R0, 0x20, RZ, 0x3c, !PT ;  /* 0x00000020001d7812 */ /* 0x001fc600078e3cff */
[----:B------:R-:W-:Y:S04]  /*26df0*/  STS.U16 [R2+UR6+0x9100], R16 ;  /* 0x0091001002007988 */ /* 0x000fe80008000406 */
[----:B------:R-:W-:Y:S04]  /*26e00*/  STS.U16 [R2+UR6+0x9180], R17 ;  /* 0x0091801102007988 */ /* 0x000fe80008000406 */
[----:B------:R-:W-:Y:S04]  /*26e10*/  STS.U16 [R2+UR6+0x9900], R10 ;  /* 0x0099000a02007988 */ /* 0x000fe80008000406 */
[----:B------:R-:W-:Y:S04]  /*26e20*/  STS.U16 [R2+UR6+0x9980], R11 ;  /* 0x0099800b02007988 */ /* 0x000fe80008000406 */
[----:B------:R-:W-:Y:S04]  /*26e30*/  STS.U16 [R29+UR6+0x8200], R26 ;  /* 0x0082001a1d007988 */ /* 0x000fe80008000406 */
[----:B----4-:R0:W-:Y:S04]  /*26e40*/  STL [R1+0x18], R27 ;  /* 0x0000181b01007387 */ /* 0x0101e80000100800 */
[----:B0-----:R-:W2:Y:S04]  /*26e50*/  LDL.LU R27, [R1+0x4868] ;  /* 0x00486800011b7983 */ /* 0x001ea80000300800 */
[----:B------:R-:W4:Y:S04]  /*26e60*/  LDL R4, [R1+0x19cc] ;  /* 0x0019cc0001047983 */ /* 0x000f280000100800 */
[----:B------:R-:W4:Y:S04]  /*26e70*/  LDL R5, [R1+0x19d0] ;  /* 0x0019d00001057983 */ /* 0x000f280000100800 */
[----:B------:R-:W2:Y:S01]  /*26e80*/  LDL.LU R26, [R1+0x4864] ;  /* 0x00486400011a7983 */ /* 0x000ea20000300800 */
[----:B----4-:R-:W-:-:S02]  /*26e90*/  @!P1 LOP3.LUT R5, R5, R4, RZ, 0x3c, !PT ;  /* 0x0000000405059212 */ /* 0x010fc400078e3cff */
[----:B--2---:R-:W-:Y:S02]  /*26ea0*/  PRMT R26, RZ, 0x7610, R26 ;  /* 0x00007610ff1a7816 */ /* 0x004fe4000000001a */
[----:B------:R-:W-:-:S04]  /*26eb0*/  @!P1 LOP3.LUT R4, R5, R4, RZ, 0x3c, !PT ;  /* 0x0000000405049212 */ /* 0x000fc800078e3cff */
[----:B------:R-:W-:-:S05]  /*26ec0*/  @!P1 LOP3.LUT R5, R5, R4, RZ, 0x3c, !PT ;  /* 0x0000000405059212 */ /* 0x000fca00078e3cff */
[----:B------:R-:W2:Y:S04]  /*26ed0*/  @!P1 LDG.E.U16 R26, desc[UR58][R4.64] ;  /* 0x0000003a041a9981 */ /* 0x000ea8000c1e1500 */
[----:B--2---:R0:W-:Y:S04]  /*26ee0*/  STL [R1+0x14], R26 ;  /* 0x0000141a01007387 */ /* 0x0041e80000100800 */
[----:B0-----:R-:W2:Y:S04]  /*26ef0*/  LDL.LU R26, [R1+0x4860] ;  /* 0x00486000011a7983 */ /* 0x001ea80000300800 */
[----:B------:R-:W4:Y:S04]  /*26f00*/  LDL.LU R4, [R1+0xc] ;  /* 0x00000c0001047983 */ /* 0x000f280000300800 */
[----:B------:R-:W2:Y:S01]  /*26f10*/  LDL R5, [R1+0x19ac] ;  /* 0x0019ac0001057983 */ /* 0x000ea20000100800 */
[----:B------:R-:W-:-:S03]  /*26f20*/  PRMT R2, RZ, 0x7610, R2 ;  /* 0x00007610ff027816 */ /* 0x000fc60000000002 */
[----:B----4-:R3:W-:Y:S02]  /*26f30*/  STS.U16 [R29+UR6+0x8280], R4 ;  /* 0x008280041d007988 */ /* 0x0107e40008000406 */
[----:B---3--:R-:W-:-:S05]  /*26f40*/  @!P1 IMAD.MOV.U32 R4, RZ, RZ, R28 ;  /* 0x000000ffff049224 */ /* 0x008fca00078e001c */
[----:B--2---:R0:W2:Y:S04]  /*26f50*/  @!P1 LDG.E.U16 R2, desc[UR58][R4.64] ;  /* 0x0000003a04029981 */ /* 0x0040a8000c1e1500 */
[----:B------:R-:W0:Y:S04]  /*26f60*/  LDL R4, [R1+0x198c] ;  /* 0x00198c0001047983 */ /* 0x000e280000100800 */
[----:B------:R-:W0:Y:S01]  /*26f70*/  LDL R5, [R1+0x1990] ;  /* 0x0019900001057983 */ /* 0x000e220000100800 */
[----:B------:R-:W-:Y:S02]  /*26f80*/  PRMT R27, RZ, 0x7610, R27 ;  /* 0x00007610ff1b7816 */ /* 0x000fe4000000001b */
[----:B0-----:R-:W-:-:S04]  /*26f90*/  @!P1 LOP3.LUT R5, R5, R4, RZ, 0x3c, !PT ;  /* 0x0000000405059212 */ /* 0x001fc800078e3cff */
[----:B------:R-:W-:-:S04]  /*26fa0*/  @!P1 LOP3.LUT R4, R5, R4, RZ, 0x3c, !PT ;  /* 0x0000000405049212 */ /* 0x000fc800078e3cff */
[----:B------:R-:W-:-:S05]  /*26fb0*/  @!P1 LOP3.LUT R5, R5, R4, RZ, 0x3c, !PT ;  /* 0x0000000405059212 */ /* 0x000fca00078e3cff */
[----:B------:R-:W3:Y:S04]  /*26fc0*/  @!P1 LDG.E.U16 R27, desc[UR58][R4.64] ;  /* 0x0000003a041b9981 */ /* 0x000ee8000c1e1500 */
[----:B--2---:R0:W-:Y:S04]  /*26fd0*/  STL [R1+0x10], R2 ;  /* 0x0000100201007387 */ /* 0x0041e80000100800 */
[----:B0-----:R-:W2:Y:S04]  /*26fe0*/  LDL R2, [R1+0x1910] ;  /* 0x0019100001027983 */ /* 0x001ea80000100800 */
[----:B------:R-:W4:Y:S04]  /*26ff0*/  LDL.LU R28, [R1+0x1224] ;  /* 0x00122400011c7983 */ /* 0x000f280000300800 */
[----:B---3--:R0:W-:Y:S04]  /*27000*/  STL [R1+0xc], R27 ;  /* 0x00000c1b01007387 */ /* 0x0081e80000100800 */
[----:B0-----:R-:W3:Y:S04]  /*27010*/  LDL.LU R27, [R1+0x485c] ;  /* 0x00485c00011b7983 */ /* 0x001ee80000300800 */
[----:B------:R-:W2:Y:S04]  /*27020*/  LDL R4, [R1+0x196c] ;  /* 0x00196c0001047983 */ /* 0x000ea80000100800 */
[----:B------:R-:W2:Y:S01]  /*27030*/  LDL R5, [R1+0x1970] ;  /* 0x0019700001057983 */ /* 0x000ea20000100800 */
[----:B------:R-:W-:-:S02]  /*27040*/  PRMT R20, RZ, 0x7610, R20 ;  /* 0x00007610ff147816 */ /* 0x000fc40000000014 */
[----:B--2---:R-:W-:-:S04]  /*27050*/  @!P1 LOP3.LUT R5, R5, R4, RZ, 0x3c, !PT ;  /* 0x0000000405059212 */ /* 0x004fc800078e3cff */
[----:B------:R-:W-:-:S04]  /*27060*/  @!P1 LOP3.LUT R4, R5, R4, RZ, 0x3c, !PT ;  /* 0x0000000405049212 */ /* 0x000fc800078e3cff */
[----:B------:R-:W-:-:S05]  /*27070*/  @!P1 LOP3.LUT R5, R5, R4, RZ, 0x3c, !PT ;  /* 0x0000000405059212 */ /* 0x000fca00078e3cff */
[----:B------:R-:W2:Y:S04]  /*27080*/  @!P1 LDG.E.U16 R20, desc[UR58][R4.64] ;  /* 0x0000003a04149981 */ /* 0x000ea8000c1e1500 */
[----:B--2---:R0:W-:Y:S04]  /*27090*/  STL [R1+0x8], R20 ;  /* 0x0000081401007387 */ /* 0x0041e80000100800 */
[----:B0-----:R-:W2:Y:S04]  /*270a0*/  LDL.LU R20, [R1+0x4858] ;  /* 0x0048580001147983 */ /* 0x001ea80000300800 */
        /* <DEDUP_REMOVED lines=16> */
[----:B------:R-:W-:Y:S04]  /*271b0*/  STS.U16 [R29+UR6+0x8a00], R26 ;  /* 0x008a001a1d007988 */ /* 0x000fe80008000406 */
[----:B---3--:R0:W-:Y:S04]  /*271c0*/  STS.U16 [R29+UR6+0x8a80], R27 ;  /* 0x008a801b1d007988 */ /* 0x0081e80008000406 */
[----:B--2---:R1:W-:Y:S04]  /*271d0*/  STL [R1], R0 ;  /* 0x0000000001007387 */ /* 0x0043e80000100800 */
[----:B------:R-:W2:Y:S01]  /*271e0*/  LDL R5, [R1+0x190c] ;  /* 0x00190c0001057983 */ /* 0x000ea20000100800 */
[----:B0-----:R-:W-:Y:S01]  /*271f0*/  PRMT R27, RZ, 0x7610, R27 ;  /* 0x00007610ff1b7816 */ /* 0x001fe2000000001b */
[----:B------:R-:W-:-:S02]  /*27200*/  @!P1 IMAD.MOV.U32 R4, RZ, RZ, R2 ;  /* 0x000000ffff049224 */ /* 0x000fc400078e0002 */
[----:B------:R-:W3:Y:S04]  /*27210*/  LDL.LU R2, [R1+0x1e0] ;  /* 0x0001e00001027983 */ /* 0x000ee80000300800 */
[----:B--2---:R-:W2:Y:S04]  /*27220*/  @!P1 LDG.E.U16 R27, desc[UR58][R4.64] ;  /* 0x0000003a041b9981 */ /* 0x004ea8000c1e1500 */
[----:B------:R-:W3:Y:S04]  /*27230*/  LDL R4, [R1+0x18ec] ;  /* 0x0018ec0001047983 */ /* 0x000ee80000100800 */
[----:B------:R-:W3:Y:S01]  /*27240*/  LDL R5, [R1+0x18f0] ;  /* 0x0018f00001057983 */ /* 0x000ee20000100800 */
[----:B------:R-:W-:Y:S01]  /*27250*/  PRMT R26, RZ, 0x7610, R26 ;  /* 0x00007610ff1a7816 */ /* 0x000fe2000000001a */
[----:B-1----:R-:W0:Y:S02]  /*27260*/  S2R R0, SR_TID.X ;  /* 0x0000000000007919 */ /* 0x002e240000002100 */
[----:B--2---:R1:W-:Y:S04]  /*27270*/  STL [R1+0x47b8], R27 ;  /* 0x0047b81b01007387 */ /* 0x0043e80000100800 */
[----:B-1----:R-:W2:Y:S01]  /*27280*/  LDL.LU R27, [R1+0x1228] ;  /* 0x00122800011b7983 */ /* 0x002ea20000300800 */
[----:B---3--:R-:W-:-:S04]  /*27290*/  @!P1 LOP3.LUT R5, R5, R4, RZ, 0x3c, !PT ;  /* 0x0000000405059212 */ /* 0x008fc800078e3cff */
[----:B------:R-:W-:-:S04]  /*272a0*/  @!P1 LOP3.LUT R4, R5, R4, RZ, 0x3c, !PT ;  /* 0x0000000405049212 */ /* 0x000fc800078e3cff */
[----:B------:R-:W-:Y:S01]  /*272b0*/  @!P1 LOP3.LUT R5, R5, R4, RZ, 0x3c, !PT ;  /* 0x0000000405059212 */ /* 0x000fe200078e3cff */
[----:B------:R-:W-:Y:S04]  /*272c0*/  STL [R1+0x47bc], R29 ;  /* 0x0047bc1d01007387 */ /* 0x000fe80000100800 */
[----:B------:R-:W3:Y:S04]  /*272d0*/  @!P1 LDG.E.U16 R26, desc[UR58][R4.64] ;  /* 0x0000003a041a9981 */ /* 0x000ee8000c1e1500 */
[----:B------:R-:W2:Y:S04]  /*272e0*/  LDL R4, [R1+0x18cc] ;  /* 0x0018cc0001047983 */ /* 0x000ea80000100800 */
[----:B------:R-:W2:Y:S01]  /*272f0*/  LDL R5, [R1+0x18d0] ;  /* 0x0018d00001057983 */ /* 0x000ea20000100800 */
[----:B0-----:R-:W-:-:S03]  /*27300*/  LOP3.LUT R0, R0, 0x3f, RZ, 0xc0, !PT ;  /* 0x0000003f00007812 */ /* 0x001fc600078ec0ff */
[----:B------:R-:W-:Y:S04]  /*27310*/  STS.U16 [R29+UR6+0x9200], R20 ;  /* 0x009200141d007988 */ /* 0x000fe80008000406 */
[----:B------:R-:W-:Y:S01]  /*27320*/  STS.U16 [R29+UR6+0x9280], R21 ;  /* 0x009280151d007988 */ /* 0x000fe20008000406 */
[----:B------:R-:W-:-:S03]  /*27330*/  IMAD.SHL.U32 R0, R0, 0x2, RZ ;  /* 0x0000000200007824 */ /* 0x000fc600078e00ff */
[----:B------:R-:W-:Y:S04]  /*27340*/  STS.U16 [R29+UR6+0x9a00], R14 ;  /* 0x009a000e1d007988 */ /* 0x000fe80008000406 */
[----:B------:R0:W-:Y:S01]  /*27350*/  STS.U16 [R29+UR6+0x9a80], R15 ;  /* 0x009a800f1d007988 */ /* 0x0001e20008000406 */
[----:B------:R-:W-:Y:S02]  /*27360*/  PRMT R25, RZ, 0x7610, R25 ;  /* 0x00007610ff197816 */ /* 0x000fe40000000019 */
[----:B0-----:R-:W-:-:S05]  /*27370*/  LOP3.LUT R29, R0, 0x30, RZ, 0x3c, !PT ;  /* 0x00000030001d7812 */ /* 0x001fca00078e3cff */
[----:B----4-:R0:W-:Y:S04]  /*27380*/  STS.U16 [R29+UR6+0x8300], R28 ;  /* 0x0083001c1d007988 */ /* 0x0101e80008000406 */
[----:B---3--:R1:W-:Y:S04]  /*27390*/  STL [R1+0x47c0], R26 ;  /* 0x0047c01a01007387 */ /* 0x0083e80000100800 */
[----:B0-----:R-:W3:Y:S04]  /*273a0*/  LDL R28, [R1+0x1890] ;  /* 0x00189000011c7983 */ /* 0x001ee80000100800 */
[----:B-1----:R-:W4:Y:S01]  /*273b0*/  LDL R26, [R1+0x18b0] ;  /* 0x0018b000011a7983 */ /* 0x002f220000100800 */
[----:B--2---:R-:W-:-:S03]  /*273c0*/  @!P1 LOP3.LUT R5, R5, R4, RZ, 0x3c, !PT ;  /* 0x0000000405059212 */ /* 0x004fc600078e3cff */
[----:B------:R-:W2:Y:S01]  /*273d0*/  LDL.LU R29, [R1+0x1e4] ;  /* 0x0001e400011d7983 */ /* 0x000ea20000300800 */
[----:B------:R-:W-:-:S04]  /*273e0*/  @!P1 LOP3.LUT R4, R5, R4, RZ, 0x3c, !PT ;  /* 0x0000000405049212 */ /* 0x000fc800078e3cff */
[----:B------:R-:W-:-:S05]  /*273f0*/  @!P1 LOP3.LUT R5, R5, R4, RZ, 0x3c, !PT ;  /* 0x0000000405059212 */ /* 0x000fca00078e3cff */
[----:B------:R0:W2:Y:S04]  /*27400*/  @!P1 LDG.E.U16 R25, desc[UR58][R4.64] ;  /* 0x0000003a04199981 */ /* 0x0000a8000c1e1500 */
[----:B------:R-:W3:Y:S01]  /*27410*/  LDL R5, [R1+0x18ac] ;  /* 0x0018ac0001057983 */ /* 0x000ee20000100800 */
[----:B0-----:R-:W-:Y:S02]  /*27420*/  LOP3.LUT R4, R0, 0x30, RZ, 0x3c, !PT ;  /* 0x0000003000047812 */ /* 0x001fe400078e3cff */
[----:B------:R-:W-:-:S03]  /*27430*/  PRMT R24, RZ, 0x7610, R24 ;  /* 0x00007610ff187816 */ /* 0x000fc60000000018 */
[----:B------:R4:W-:Y:S02]  /*27440*/  STS.U16 [R4+UR6+0x8380], R27 ;  /* 0x0083801b04007988 */ /* 0x0009e40008000406 */
[----:B----4-:R-:W-:Y:S02]  /*27450*/  @!P1 IMAD.MOV.U32 R4, RZ, RZ, R26 ;  /* 0x000000ffff049224 */ /* 0x010fe400078e001a */
[----:B--2---:R0:W-:Y:S04]  /*27460*/  STL [R1+0x47c4], R25 ;  /* 0x0047c41901007387 */ /* 0x0041e80000100800 */
[----:B---3--:R1:W2:Y:S04]  /*27470*/  @!P1 LDG.E.U16 R24, desc[UR58][R4.64] ;  /* 0x0000003a04189981 */ /* 0x0082a8000c1e1500 */
[----:B0-----:R-:W3:Y:S04]  /*27480*/  LDL R25, [R1+0x188c] ;  /* 0x00188c0001197983 */ /* 0x001ee80000100800 */
[----:B------:R-:W4:Y:S04]  /*27490*/  LDL.LU R27, [R1+0x198] ;  /* 0x00019800011b7983 */ /* 0x000f280000300800 */
[----:B------:R-:W3:Y:S04]  /*274a0*/  LDL R26, [R1+0x1f2c] ;  /* 0x001f2c00011a7983 */ /* 0x000ee80000100800 */
[----:B------:R-:W3:Y:S01]  /*274b0*/  LDL.LU R5, [R1+0x1fc] ;  /* 0x0001fc0001057983 */ /* 0x000ee20000300800 */
[----:B------:R-:W-:Y:S01]  /*274c0*/  PRMT R23, RZ, 0x7610, R23 ;  /* 0x00007610ff177816 */ /* 0x000fe20000000017 */
[----:B-1----:R-:W-:-:S02]  /*274d0*/  @!P1 IMAD.MOV.U32 R4, RZ, RZ, R28 ;  /* 0x000000ffff049224 */ /* 0x002fc400078e001c */
[----:B--2---:R0:W-:Y:S02]  /*274e0*/  STL [R1+0x47c8], R24 ;  /* 0x0047c81801007387 */ /* 0x0041e40000100800 */
[----:B0-----:R-:W-:Y:S02]  /*274f0*/  LOP3.LUT R24, R0, 0x30, RZ, 0x3c, !PT ;  /* 0x0000003000187812 */ /* 0x001fe400078e3cff */
[----:B------:R-:W2:Y:S04]  /*27500*/  LDL.LU R0, [R1+0x200] ;  /* 0x0002000001007983 */ /* 0x000ea80000300800 */
[----:B---3--:R0:W-:Y:S04]  /*27510*/  STS.U16 [R24+UR6+0x8b00], R5 ;  /* 0x008b000518007988 */ /* 0x0081e80008000406 */
[----:B------:R-:W3:Y:S01]  /*27520*/  LDL R28, [R1+0x1844] ;  /* 0x00184400011c7983 */ /* 0x000ee20000100800 */
[----:B0-----:R-:W-:-:S03]  /*27530*/  @!P1 IMAD.MOV.U32 R5, RZ, RZ, R25 ;  /* 0x000000ffff059224 */ /* 0x001fc600078e0019 */
[----:B------:R-:W2:Y:S04]  /*27540*/  LDL R25, [R1+0x1f4c] ;  /* 0x001f4c0001197983 */ /* 0x000ea80000100800 */
[----:B------:R-:W2:Y:S04]  /*27550*/  @!P1 LDG.E.U16 R23, desc[UR58][R4.64] ;  /* 0x0000003a04179981 */ /* 0x000ea8000c1e1500 */
[----:B------:R-:W3:Y:S04]  /*27560*/  LDL R4, [R1+0x186c] ;  /* 0x00186c0001047983 */ /* 0x000ee80000100800 */
[----:B------:R-:W3:Y:S01]  /*27570*/  LDL R5, [R1+0x1870] ;  /* 0x0018700001057983 */ /* 0x000ee20000100800 */
[----:B------:R-:W-:-:S03]  /*27580*/  PRMT R22, RZ, 0x7610, R22 ;  /* 0x00007610ff167816 */ /* 0x000fc60000000016 */
[----:B--2---:R0:W-:Y:S04]  /*27590*/  STL [R1+0x47cc], R23 ;  /* 0x0047cc1701007387 */ /* 0x0041e80000100800 */
[----:B0-----:R-:W2:Y:S01]  /*275a0*/  LDL R23, [R1+0x1854] ;  /* 0x0018540001177983 */ /* 0x001ea20000100800 */
[----:B---3--:R-:W-:-:S04]  /*275b0*/  @!P1 LOP3.LUT R5, R5, R4, RZ, 0x3c, !PT ;  /* 0x0000000405059212 */ /* 0x008fc800078e3cff */
[----:B------:R-:W-:-:S04]  /*275c0*/  @!P1 LOP3.LUT R4, R5, R4, RZ, 0x3c, !PT ;  /* 0x0000000405049212 */ /* 0x000fc800078e3cff */
[----:B------:R-:W-:-:S05]  /*275d0*/  @!P1 LOP3.LUT R5, R5, R4, RZ, 0x3c, !PT ;  /* 0x0000000405059212 */ /* 0x000fca00078e3cff */
[----:B------:R0:W3:Y:S01]  /*275e0*/  @!P1 LDG.E.U16 R22, desc[UR58][R4.64] ;  /* 0x0000003a04169981 */ /* 0x0000e2000c1e1500 */
[----:B------:R-:W-:Y:S01]  /*275f0*/  PRMT R21, RZ, 0x7610, R21 ;  /* 0x00007610ff157816 */ /* 0x000fe20000000015 */
[----:B0-----:R-:W-:Y:S02]  /*27600*/  @!P1 IMAD.MOV.U32 R4, RZ, RZ, R26 ;  /* 0x000000ffff049224 */ /* 0x001fe400078e001a */
[----:B--2---:R-:W-:-:S05]  /*27610*/  @!P1 IMAD.MOV.U32 R5, RZ, RZ, R23 ;  /* 0x000000ffff059224 */ /* 0x004fca00078e0017 */
[----:B------:R0:W2:Y:S04]  /*27620*/  @!P1 LDG.E.U16 R21, desc[UR58][R4.64] ;  /* 0x0000003a04159981 */ /* 0x0000a8000c1e1500 */
[----:B------:R-:W-:Y:S04]  /*27630*/  STS.U16 [R24+UR6+0x8b80], R0 ;  /* 0x008b800018007988 */ /* 0x000fe80008000406 */
[----:B------:R1:W-:Y:S04]  /*27640*/  STS.U16 [R24+UR6+0x9300], R2 ;  /* 0x0093000218007988 */ /* 0x0003e80008000406 */
[----:B---3--:R3:W-:Y:S04]  /*27650*/  STL [R1+0x47d0], R22 ;  /* 0x0047d01601007387 */ /* 0x0087e80000100800 */
[----:B-1----:R-:W4:Y:S04]  /*27660*/  LDL R2, [R1+0x1f6c] ;  /* 0x001f6c0001027983 */ /* 0x002f280000100800 */
[----:B---3--:R-:W3:Y:S01]  /*27670*/  LDL R22, [R1+0x1f38] ;  /* 0x001f380001167983 */ /* 0x008ee20000100800 */
[----:B0-----:R-:W-:-:S03]  /*27680*/  @!P1 IMAD.MOV.U32 R5, RZ, RZ, R28 ;  /* 0x000000ffff059224 */ /* 0x001fc600078e001c */
[----:B--2---:R0:W-:Y:S04]  /*27690*/  STL [R1+0x47d4], R21 ;  /* 0x0047d41501007387 */ /* 0x0041e80000100800 */
[----:B------:R-:W2:Y:S04]  /*276a0*/  LDL.LU R26, [R1+0x1248] ;  /* 0x00124800011a7983 */ /* 0x000ea80000300800 */
[----:B------:R-:W2:Y:S04]  /*276b0*/  LDL R28, [R1+0x1f58] ;  /* 0x001f5800011c7983 */ /* 0x000ea80000100800 */
[----:B0-----:R-:W2:Y:S01]  /*276c0*/  LDL R21, [R1+0x1f8c] ;  /* 0x001f8c0001157983 */ /* 0x001ea20000100800 */
[----:B------:R-:W-:Y:S01]  /*276d0*/  PRMT R20, RZ, 0x7610, R20 ;  /* 0x00007610ff147816 */ /* 0x000fe20000000014 */
[----:B------:R-:W-:Y:S01]  /*276e0*/  @!P1 IMAD.MOV.U32 R4, RZ, RZ, R25 ;  /* 0x000000ffff049224 */ /* 0x000fe200078e0019 */
[----:B------:R-:W-:-:S04]  /*276f0*/  PRMT R19, RZ, 0x7610, R19 ;  /* 0x00007610ff137816 */ /* 0x000fc80000000013 */
[----:B------:R4:W2:Y:S02]  /*27700*/  @!P1 LDG.E.U16 R20, desc[UR58][R4.64] ;  /* 0x0000003a04149981 */ /* 0x0008a4000c1e1500 */
[----:B----4-:R-:W-:Y:S02]  /*27710*/  @!P1 IMAD.MOV.U32 R4, RZ, RZ, R2 ;  /* 0x000000ffff049224 */ /* 0x010fe400078e0002 */
[----:B---3--:R-:W-:-:S05]  /*27720*/  @!P1 IMAD.MOV.U32 R5, RZ, RZ, R22 ;  /* 0x000000ffff059224 */ /* 0x008fca00078e0016 */
[----:B------:R2:W3:Y:S01]  /*27730*/  @!P1 LDG.E.U16 R19, desc[UR58][R4.64] ;  /* 0x0000003a04139981 */ /* 0x0004e2000c1e1500 */
[----:B------:R-:W-:Y:S01]  /*27740*/  PRMT R18, RZ, 0x7610, R18 ;  /* 0x00007610ff127816 */ /* 0x000fe20000000012 */
[----:B--2---:R-:W-:Y:S02]  /*27750*/  @!P1 IMAD.MOV.U32 R5, RZ, RZ, R28 ;  /* 0x000000ffff059224 */ /* 0x004fe400078e001c */
[----:B------:R-:W-:-:S05]  /*27760*/  @!P1 IMAD.MOV.U32 R4, RZ, RZ, R21 ;  /* 0x000000ffff049224 */ /* 0x000fca00078e0015 */
[----:B------:R-:W2:Y:S04]  /*27770*/  @!P1 LDG.E.U16 R18, desc[UR58][R4.64] ;  /* 0x0000003a04129981 */ /* 0x000ea8000c1e1500 */
[----:B------:R0:W-:Y:S04]  /*27780*/  STS.U16 [R24+UR6+0x9380], R29 ;  /* 0x0093801d18007988 */ /* 0x0001e80008000406 */
[----:B------:R1:W-:Y:S04]  /*27790*/  STS.U16 [R24+UR6+0x9b00], R27 ;  /* 0x009b001b18007988 */ /* 0x0003e80008000406 */
[----:B------:R4:W-:Y:S04]  /*277a0*/  STS.U16 [R24+UR6+0x9b80], R3 ;  /* 0x009b800318007988 */ /* 0x0009e80008000406 */
[----:B0-----:R-:W2:Y:S04]  /*277b0*/  LDL.LU R29, [R1+0x21c] ;  /* 0x00021c00011d7983 */ /* 0x001ea80000300800 */
[----:B------:R0:W-:Y:S04]  /*277c0*/  STL [R1+0x47d8], R20 ;  /* 0x0047d81401007387 */ /* 0x0001e80000100800 */
[----:B-1----:R-:W2:Y:S04]  /*277d0*/  LDL.LU R27, [R1+0x1220] ;  /* 0x00122000011b7983 */ /* 0x002ea80000300800 */
[----:B------:R-:W2:Y:S04]  /*277e0*/  LDL R25, [R1+0x1fac] ;  /* 0x001fac0001197983 */ /* 0x000ea80000100800 */
[----:B------:R-:W2:Y:S04]  /*277f0*/  LDL.LU R2, [R1+0x1f4] ;  /* 0x0001f40001027983 */ /* 0x000ea80000300800 */
[----:B---3--:R1:W-:Y:S04]  /*27800*/  STL [R1+0x47dc], R19 ;  /* 0x0047dc1301007387 */ /* 0x0083e80000100800 */
[----:B----4-:R-:W3:Y:S04]  /*27810*/  LDL.LU R3, [R1+0x4850] ;  /* 0x0048500001037983 */ /* 0x010ee80000300800 */
[----:B------:R-:W4:Y:S04]  /*27820*/  LDL R5, [R1+0x1f78] ;  /* 0x001f780001057983 */ /* 0x000f280000100800 */
[----:B------:R-:W3:Y:S04]  /*27830*/  LDL R24, [R1+0x1f98] ;  /* 0x001f980001187983 */ /* 0x000ee80000100800 */
[----:B------:R-:W3:Y:S04]  /*27840*/  LDL R23, [R1+0x1fcc] ;  /* 0x001fcc0001177983 */ /* 0x000ee80000100800 */
[----:B------:R-:W3:Y:S04]  /*27850*/  LDL R21, [R1+0x1fb8] ;  /* 0x001fb80001157983 */ /* 0x000ee80000100800 */
[----:B0-----:R-:W3:Y:S04]  /*27860*/  LDL R20, [R1+0x1fec] ;  /* 0x001fec0001147983 */ /* 0x001ee80000100800 */
[----:B--2---:R0:W-:Y:S04]  /*27870*/  STL [R1+0x47e0], R18 ;  /* 0x0047e01201007387 */ /* 0x0041e80000100800 */
[----:B-1----:R-:W2:Y:S04]  /*27880*/  LDL R19, [R1+0x1fd8] ;  /* 0x001fd80001137983 */ /* 0x002ea80000100800 */
[----:B0-----:R-:W2:Y:S01]  /*27890*/  LDL R18, [R1+0x200c] ;  /* 0x00200c0001127983 */ /* 0x001ea20000100800 */
[----:B------:R-:W-:-:S02]  /*278a0*/  PRMT R17, RZ, 0x7610, R17 ;  /* 0x00007610ff117816 */ /* 0x000fc40000000011 */
[----:B------:R-:W-:Y:S02]  /*278b0*/  PRMT R16, RZ, 0x7610, R16 ;  /* 0x00007610ff107816 */ /* 0x000fe40000000010 */
[----:B------:R-:W-:Y:S01]  /*278c0*/  PRMT R15, RZ, 0x7610, R15 ;  /* 0x00007610ff0f7816 */ /* 0x000fe2000000000f */
[----:B------:R-:W-:Y:S01]  /*278d0*/  @!P1 IMAD.MOV.U32 R4, RZ, RZ, R25 ;  /* 0x000000ffff049224 */ /* 0x000fe200078e0019 */
[----:B------:R-:W-:Y:S01]  /*278e0*/  PRMT R14, RZ, 0x7610, R14 ;  /* 0x00007610ff0e7816 */ /* 0x000fe2000000000e */
[----:B------:R-:W0:Y:S03]  /*278f0*/  S2R R0, SR_TID.X ;  /* 0x0000000000007919 */ /* 0x000e260000002100 */
[----:B----4-:R3:W4:Y:S04]  /*27900*/  @!P1 LDG.E.U16 R17, desc[UR58][R4.64] ;  /* 0x0000003a04119981 */ /* 0x010728000c1e1500 */
[----:B------:R-:W4:Y:S01]  /*27910*/  LDL.LU R28, [R1+0x2018] ;  /* 0x00201800011c7983 */ /* 0x000f220000300800 */
[----:B---3--:R-:W-:-:S02]  /*27920*/  @!P1 IMAD.MOV.U32 R4, RZ, RZ, R23 ;  /* 0x000000ffff049224 */ /* 0x008fc400078e0017 */
[----:B------:R-:W-:-:S05]  /*27930*/  @!P1 IMAD.MOV.U32 R5, RZ, RZ, R24 ;  /* 0x000000ffff059224 */ /* 0x000fca00078e0018 */
[----:B------:R1:W3:Y:S02]  /*27940*/  @!P1 LDG.E.U16 R16, desc[UR58][R4.64] ;  /* 0x0000003a04109981 */ /* 0x0002e4000c1e1500 */
[----:B-1----:R-:W-:Y:S02]  /*27950*/  @!P1 IMAD.MOV.U32 R4, RZ, RZ, R20 ;  /* 0x000000ffff049224 */ /* 0x002fe400078e0014 */
[----:B------:R-:W-:-:S05]  /*27960*/  @!P1 IMAD.MOV.U32 R5, RZ, RZ, R21 ;  /* 0x000000ffff059224 */ /* 0x000fca00078e0015 */
[----:B------:R2:W3:Y:S02]  /*27970*/  @!P1 LDG.E.U16 R15, desc[UR58][R4.64] ;  /* 0x0000003a040f9981 */ /* 0x0004e4000c1e1500 */
[----:B--2---:R-:W-:Y:S02]  /*27980*/  @!P1 IMAD.MOV.U32 R5, RZ, RZ, R19 ;  /* 0x000000ffff059224 */ /* 0x004fe400078e0013 */
[----:B------:R-:W-:-:S05]  /*27990*/  @!P1 IMAD.MOV.U32 R4, RZ, RZ, R18 ;  /* 0x000000ffff049224 */ /* 0x000fca00078e0012 */
[----:B------:R-:W2:Y:S01]  /*279a0*/  @!P1 LDG.E.U16 R14, desc[UR58][R4.64] ;  /* 0x0000003a040e9981 */ /* 0x000ea2000c1e1500 */
[----:B0-----:R-:W-:-:S05]  /*279b0*/  LOP3.LUT R0, R0, 0x3f, RZ, 0xc0, !PT ;  /* 0x0000003f00007812 */ /* 0x001fca00078ec0ff */
[----:B------:R-:W-:-:S05]  /*279c0*/  IMAD.SHL.U32 R0, R0, 0x2, RZ ;  /* 0x0000000200007824 */ /* 0x000fca00078e00ff */
[----:B------:R-:W-:-:S05]  /*279d0*/  LOP3.LUT R22, R0, 0x40, RZ, 0x3c, !PT ;  /* 0x0000004000167812 */ /* 0x000fca00078e3cff */
[----:B------:R0:W-:Y:S04]  /*279e0*/  STS.U16 [R22+UR6+0x8400], R3 ;  /* 0x0084000316007988 */ /* 0x0001e80008000406 */
[----:B------:R1:W-:Y:S04]  /*279f0*/  STS.U16 [R22+UR6+0x8480], R26 ;  /* 0x0084801a16007988 */ /* 0x0003e80008000406 */
[----:B0-----:R-:W2:Y:S04]  /*27a00*/  LDL.LU R3, [R1+0x1ff8] ;  /* 0x001ff80001037983 */ /* 0x001ea80000300800 */
[----:B----4-:R0:W-:Y:S04]  /*27a10*/  STL [R1+0x47e4], R17 ;  /* 0x0047e41101007387 */ /* 0x0101e80000100800 */
[----:B---3--:R-:W-:Y:S04]  /*27a20*/  STL [R1+0x47e8], R16 ;  /* 0x0047e81001007387 */ /* 0x008fe80000100800 */
[----:B------:R-:W-:Y:S04]  /*27a30*/  STL [R1+0x47ec], R15 ;  /* 0x0047ec0f01007387 */ /* 0x000fe80000100800 */
[----:B------:R3:W-:Y:S04]  /*27a40*/  STS.U16 [R22+UR6+0x8c00], R29 ;  /* 0x008c001d16007988 */ /* 0x0007e80008000406 */
[----:B--2---:R-:W-:Y:S04]  /*27a50*/  STL [R1+0x47f0], R14 ;  /* 0x0047f00e01007387 */ /* 0x004fe80000100800 */
[----:B-1----:R-:W2:Y:S04]  /*27a60*/  LDL.LU R26, [R1+0x1f8] ;  /* 0x0001f800011a7983 */ /* 0x002ea80000300800 */
[----:B------:R-:W4:Y:S04]  /*27a70*/  LDL R18, [R1+0x183c] ;  /* 0x00183c0001127983 */ /* 0x000f280000100800 */
[----:B0-----:R-:W2:Y:S04]  /*27a80*/  LDL R17, [R1+0x1f14] ;  /* 0x001f140001117983 */ /* 0x001ea80000100800 */
[----:B---3--:R-:W3:Y:S04]  /*27a90*/  LDL.LU R29, [R1+0x1c8] ;  /* 0x0001c800011d7983 */ /* 0x008ee80000300800 */
[----:B------:R-:W3:Y:S04]  /*27aa0*/  LDL R16, [R1+0x182c] ;  /* 0x00182c0001107983 */ /* 0x000ee80000100800 */
[----:B------:R-:W3:Y:S01]  /*27ab0*/  LDL R15, [R1+0x1f04] ;  /* 0x001f0400010f7983 */ /* 0x000ee20000100800 */
[----:B------:R-:W-:Y:S01]  /*27ac0*/  PRMT R13, RZ, 0x7610, R13 ;  /* 0x00007610ff0d7816 */ /* 0x000fe2000000000d */
[----:B------:R-:W-:Y:S01]  /*27ad0*/  @!P1 IMAD.MOV.U32 R4, RZ, RZ, R28 ;  /* 0x000000ffff049224 */ /* 0x000fe200078e001c */
[----:B------:R-:W-:-:S02]  /*27ae0*/  PRMT R12, RZ, 0x7610, R12 ;  /* 0x00007610ff0c7816 */ /* 0x000fc4000000000c */
[----:B------:R-:W-:Y:S01]  /*27af0*/  PRMT R11, RZ, 0x7610, R11 ;  /* 0x00007610ff0b7816 */ /* 0x000fe2000000000b */
[----:B------:R-:W-:-:S05]  /*27b00*/  @!P1 IMAD.MOV.U32 R5, RZ, RZ, R3 ;  /* 0x000000ffff059224 */ /* 0x000fca00078e0003 */
[----:B------:R4:W3:Y:S04]  /*27b10*/  @!P1 LDG.E.U16 R13, desc[UR58][R4.64] ;  /* 0x0000003a040d9981 */ /* 0x0008e8000c1e1500 */
[----:B------:R0:W-:Y:S04]  /*27b20*/  STS.U16 [R22+UR6+0x8c80], R27 ;  /* 0x008c801b16007988 */ /* 0x0001e80008000406 */
[----:B------:R1:W-:Y:S04]  /*27b30*/  STS.U16 [R22+UR6+0x9400], R2 ;  /* 0x0094000216007988 */ /* 0x0003e80008000406 */
[----:B0-----:R-:W3:Y:S04]  /*27b40*/  LDL.LU R27, [R1+0x1d0] ;  /* 0x0001d000011b7983 */ /* 0x001ee80000300800 */
[----:B------:R-:W3:Y:S04]  /*27b50*/  LDL R14, [R1+0x1ee4] ;  /* 0x001ee400010e7983 */ /* 0x000ee80000100800 */
[----:B-1----:R-:W3:Y:S01]  /*27b60*/  LDL R2, [R1+0x1ee8] ;  /* 0x001ee80001027983 */ /* 0x002ee20000100800 */
[----:B----4-:R-:W-:-:S02]  /*27b70*/  @!P1 IMAD.MOV.U32 R5, RZ, RZ, R18 ;  /* 0x000000ffff059224 */ /* 0x010fc400078e0012 */
[----:B--2---:R-:W-:-:S05]  /*27b80*/  @!P1 IMAD.MOV.U32 R4, RZ, RZ, R17 ;  /* 0x000000ffff049224 */ /* 0x004fca00078e0011 */
[----:B------:R3:W2:Y:S02]  /*27b90*/  @!P1 LDG.E.U16 R12, desc[UR58][R4.64] ;  /* 0x0000003a040c9981 */ /* 0x0006a4000c1e1500 */
[----:B---3--:R-:W-:Y:S02]  /*27ba0*/  @!P1 IMAD.MOV.U32 R4, RZ, RZ, R15 ;  /* 0x000000ffff049224 */ /* 0x008fe400078e000f */
[----:B------:R-:W-:-:S05]  /*27bb0*/  @!P1 IMAD.MOV.U32 R5, RZ, RZ, R16 ;  /* 0x000000ffff059224 */ /* 0x000fca00078e0010 */
[----:B------:R0:W3:Y:S04]  /*27bc0*/  @!P1 LDG.E.U16 R11, desc[UR58][R4.64] ;  /* 0x0000003a040b9981 */ /* 0x0000e8000c1e1500 */
        /* <DEDUP_REMOVED lines=21> */
[----:B------:R1:W-:Y:S04]  /*27d20*/  STL [R1+0x47f4], R28 ;  /* 0x0047f41c01007387 */ /* 0x0003e80000100800 */
[----:B------:R-:W-:Y:S04]  /*27d30*/  STL [R1+0x2060], R3 ;  /* 0x0020600301007387 */ /* 0x000fe80000100800 */
[----:B------:R4:W-:Y:S04]  /*27d40*/  STL [R1+0x47f8], R13 ;  /* 0x0047f80d01007387 */ /* 0x0009e80000100800 */
[----:B------:R-:W-:Y:S01]  /*27d50*/  STS.U16 [R22+UR6+0x9480], R26 ;  /* 0x0094801a16007988 */ /* 0x000fe20008000406 */
[----:B0-----:R-:W-:-:S03]  /*27d60*/  @!P1 IMAD.MOV.U32 R5, RZ, RZ, R14 ;  /* 0x000000ffff059224 */ /* 0x001fc600078e000e */
[----:B------:R-:W-:Y:S04]  /*27d70*/  STS.U16 [R22+UR6+0x9c00], R29 ;  /* 0x009c001d16007988 */ /* 0x000fe80008000406 */
[----:B------:R-:W-:Y:S01]  /*27d80*/  STS.U16 [R22+UR6+0x9c80], R27 ;  /* 0x009c801b16007988 */ /* 0x000fe20008000406 */
[----:B------:R-:W-:Y:S01]  /*27d90*/  PRMT R10, RZ, 0x7610, R10 ;  /* 0x00007610ff0a7816 */ /* 0x000fe2000000000a */
[----:B------:R-:W-:-:S05]  /*27da0*/  @!P1 IMAD.MOV.U32 R4, RZ, RZ, R2 ;  /* 0x000000ffff049224 */ /* 0x000fca00078e0002 */
[----:B------:R0:W4:Y:S04]  /*27db0*/  @!P1 LDG.E.U16 R10, desc[UR58][R4.64] ;  /* 0x0000003a040a9981 */ /* 0x000128000c1e1500 */
[----:B--2---:R-:W-:Y:S04]  /*27dc0*/  STL [R1+0x47fc], R12 ;  /* 0x0047fc0c01007387 */ /* 0x004fe80000100800 */
[----:B------:R-:W2:Y:S04]  /*27dd0*/  LDL.LU R18, [R1+0x1250] ;  /* 0x0012500001127983 */ /* 0x000ea80000300800 */
[----:B------:R-:W2:Y:S04]  /*27de0*/  LDL.LU R19, [R1+0x1238] ;  /* 0x0012380001137983 */ /* 0x000ea80000300800 */
[----:B---3--:R3:W-:Y:S04]  /*27df0*/  STL [R1+0x4800], R11 ;  /* 0x0048000b01007387 */ /* 0x0087e80000100800 */
[----:B------:R-:W2:Y:S04]  /*27e00*/  LDL.LU R20, [R1+0x123c] ;  /* 0x00123c0001147983 */ /* 0x000ea80000300800 */
[----:B-1----:R-:W2:Y:S04]  /*27e10*/  LDL R28, [R1+0x1ec4] ;  /* 0x001ec400011c7983 */ /* 0x002ea80000100800 */
[----:B------:R-:W0:Y:S04]  /*27e20*/  LDL R17, [R1+0x1ec8] ;  /* 0x001ec80001117983 */ /* 0x000e280000100800 */
[----:B------:R-:W2:Y:S04]  /*27e30*/  LDL R16, [R1+0x1ea4] ;  /* 0x001ea40001107983 */ /* 0x000ea80000100800 */
[----:B------:R-:W2:Y:S04]  /*27e40*/  LDL R15, [R1+0x1ea8] ;  /* 0x001ea800010f7983 */ /* 0x000ea80000100800 */
[----:B------:R-:W2:Y:S04]  /*27e50*/  LDL R14, [R1+0x1e84] ;  /* 0x001e8400010e7983 */ /* 0x000ea80000100800 */
[----:B----4-:R-:W4:Y:S04]  /*27e60*/  LDL R13, [R1+0x1e88] ;  /* 0x001e8800010d7983 */ /* 0x010f280000100800 */
[----:B---3--:R-:W3:Y:S04]  /*27e70*/  LDL R11, [R1+0x1e64] ;  /* 0x001e6400010b7983 */ /* 0x008ee80000100800 */
[----:B------:R-:W2:Y:S04]  /*27e80*/  LDL R3, [R1+0x1e68] ;  /* 0x001e680001037983 */ /* 0x000ea80000100800 */
        /* <DEDUP_REMOVED lines=9> */
[----:B------:R-:W2:Y:S01]  /*27f20*/  LDL.LU R5, [R1+0x124c] ;  /* 0x00124c0001057983 */ /* 0x000ea20000300800 */
[----:B------:R-:W-:-:S02]  /*27f30*/  LOP3.LUT R12, R0, 0x50, RZ, 0x3c, !PT ;  /* 0x00000050000c7812 */ /* 0x000fc400078e3cff */
[----:B------:R-:W-:Y:S02]  /*27f40*/  PRMT R9, RZ, 0x7610, R9 ;  /* 0x00007610ff097816 */ /* 0x000fe40000000009 */
[----:B------:R-:W-:Y:S02]  /*27f50*/  PRMT R8, RZ, 0x7610, R8 ;  /* 0x00007610ff087816 */ /* 0x000fe40000000008 */
[----:B------:R-:W-:Y:S02]  /*27f60*/  PRMT R7, RZ, 0x7610, R7 ;  /* 0x00007610ff077816 */ /* 0x000fe40000000007 */
[----:B------:R-:W-:Y:S01]  /*27f70*/  PRMT R6, RZ, 0x7610, R6 ;  /* 0x00007610ff067816 */ /* 0x000fe20000000006 */
[----:B0-----:R-:W-:Y:S01]  /*27f80*/  @!P1 IMAD.MOV.U32 R4, RZ, RZ, R17 ;  /* 0x000000ffff049224 */ /* 0x001fe200078e0011 */
[----:B--2---:R0:W-:Y:S02]  /*27f90*/  STS.U16 [R12+UR6+0x8500], R5 ;  /* 0x008500050c007988 */ /* 0x0041e40008000406 */
[----:B0-----:R-:W-:-:S05]  /*27fa0*/  @!P1 IMAD.MOV.U32 R5, RZ, RZ, R28 ;  /* 0x000000ffff059224 */ /* 0x001fca00078e001c */
[----:B------:R0:W2:Y:S02]  /*27fb0*/  @!P1 LDG.E.U16 R9, desc[UR58][R4.64] ;  /* 0x0000003a04099981 */ /* 0x0000a4000c1e1500 */
[----:B0-----:R-:W-:Y:S02]  /*27fc0*/  @!P1 IMAD.MOV.U32 R4, RZ, RZ, R15 ;  /* 0x000000ffff049224 */ /* 0x001fe400078e000f */
[----:B------:R-:W-:-:S05]  /*27fd0*/  @!P1 IMAD.MOV.U32 R5, RZ, RZ, R16 ;  /* 0x000000ffff059224 */ /* 0x000fca00078e0010 */
[----:B------:R4:W2:Y:S02]  /*27fe0*/  @!P1 LDG.E.U16 R8, desc[UR58][R4.64] ;  /* 0x0000003a04089981 */ /* 0x0008a4000c1e1500 */
[----:B----4-:R-:W-:Y:S02]  /*27ff0*/  @!P1 IMAD.MOV.U32 R4, RZ, RZ, R13 ;  /* 0x000000ffff049224 */ /* 0x010fe400078e000d */
[----:B------:R-:W-:-:S05]  /*28000*/  @!P1 IMAD.MOV.U32 R5, RZ, RZ, R14 ;  /* 0x000000ffff059224 */ /* 0x000fca00078e000e */
[----:B------:R0:W4:Y:S02]  /*28010*/  @!P1 LDG.E.U16 R7, desc[UR58][R4.64] ;  /* 0x0000003a04079981 */ /* 0x000124000c1e1500 */
[----:B0-----:R-:W-:Y:S02]  /*28020*/  @!P1 IMAD.MOV.U32 R4, RZ, RZ, R3 ;  /* 0x000000ffff049224 */ /* 0x001fe400078e0003 */
[----:B---3--:R-:W-:-:S05]  /*28030*/  @!P1 IMAD.MOV.U32 R5, RZ, RZ, R11 ;  /* 0x000000ffff059224 */ /* 0x008fca00078e000b */
[----:B------:R-:W3:Y:S04]  /*28040*/  @!P1 LDG.E.U16 R6, desc[UR58][R4.64] ;  /* 0x0000003a04069981 */ /* 0x000ee8000c1e1500 */
[----:B------:R-:W-:Y:S04]  /*28050*/  STL [R1+0x4804], R10 ;  /* 0x0048040a01007387 */ /* 0x000fe80000100800 */
[----:B--2---:R-:W-:Y:S04]  /*28060*/  STL [R1+0x4808], R9 ;  /* 0x0048080901007387 */ /* 0x004fe80000100800 */
[----:B------:R-:W-:Y:S04]  /*28070*/  STL [R1+0x480c], R8 ;  /* 0x00480c0801007387 */ /* 0x000fe80000100800 */
[----:B----4-:R-:W-:Y:S04]  /*28080*/  STL [R1+0x4810], R7 ;  /* 0x0048100701007387 */ /* 0x010fe80000100800 */
[----:B---3--:R0:W-:Y:S04]  /*28090*/  STL [R1+0x4814], R6 ;  /* 0x0048140601007387 */ /* 0x0081e80000100800 */
[----:B0-----:R-:W2:Y:S04]  /*280a0*/  LDL.LU R6, [R1+0x1254] ;  /* 0x0012540001067983 */ /* 0x001ea80000300800 */
[----:B--2---:R0:W-:Y:S04]  /*280b0*/  STL [R1+0x4840], R6 ;  /* 0x0048400601007387 */ /* 0x0041e80000100800 */
[----:B0-----:R-:W2:Y:S04]  /*280c0*/  LDL.LU R6, [R1+0x1dc] ;  /* 0x0001dc0001067983 */ /* 0x001ea80000300800 */
[----:B--2---:R0:W-:Y:S04]  /*280d0*/  STL [R1+0x4848], R6 ;  /* 0x0048480601007387 */ /* 0x0041e80000100800 */
[----:B0-----:R-:W2:Y:S04]  /*280e0*/  LDL.LU R6, [R1+0x1e8] ;  /* 0x0001e80001067983 */ /* 0x001ea80000300800 */
[----:B------:R-:W-:Y:S04]  /*280f0*/  STS.U16 [R12+UR6+0x8580], R18 ;  /* 0x008580120c007988 */ /* 0x000fe80008000406 */
[----:B--2---:R0:W-:Y:S04]  /*28100*/  STL [R1+0x484c], R6 ;  /* 0x00484c0601007387 */ /* 0x0041e80000100800 */
[----:B0-----:R-:W2:Y:S04]  /*28110*/  LDL.LU R6, [R1+0x20c] ;  /* 0x00020c0001067983 */ /* 0x001ea80000300800 */
[----:B------:R-:W3:Y:S04]  /*28120*/  LDL.LU R5, [R1+0x1230] ;  /* 0x0012300001057983 */ /* 0x000ee80000300800 */
[----:B------:R-:W-:Y:S04]  /*28130*/  STS.U16 [R12+UR6+0x8d00], R19 ;  /* 0x008d00130c007988 */ /* 0x000fe80008000406 */
[----:B------:R-:W-:Y:S01]  /*28140*/  STS.U16 [R12+UR6+0x8d80], R20 ;  /* 0x008d80140c007988 */ /* 0x000fe20008000406 */
[----:B------:R-:W-:-:S03]  /*28150*/  LOP3.LUT R3, R0, 0x60, RZ, 0x3c, !PT ;  /* 0x0000006000037812 */ /* 0x000fc600078e3cff */
[----:B------:R-:W-:Y:S04]  /*28160*/  STS.U16 [R12+UR6+0x9500], R21 ;  /* 0x009500150c007988 */ /* 0x000fe80008000406 */
[----:B------:R-:W-:Y:S04]  /*28170*/  STS.U16 [R12+UR6+0x9580], R22 ;  /* 0x009580160c007988 */ /* 0x000fe80008000406 */
[----:B------:R-:W-:Y:S04]  /*28180*/  STS.U16 [R12+UR6+0x9d00], R23 ;  /* 0x009d00170c007988 */ /* 0x000fe80008000406 */
[----:B------:R0:W-:Y:S04]  /*28190*/  STS.U16 [R12+UR6+0x9d80], R24 ;  /* 0x009d80180c007988 */ /* 0x0001e80008000406 */
[----:B------:R-:W-:Y:S04]  /*281a0*/  STS.U16 [R3+UR6+0x8600], R25 ;  /* 0x0086001903007988 */ /* 0x000fe80008000406 */
[----:B------:R-:W-:Y:S04]  /*281b0*/  STS.U16 [R3+UR6+0x8680], R26 ;  /* 0x0086801a03007988 */ /* 0x000fe80008000406 */
[----:B------:R-:W-:Y:S04]  /*281c0*/  STS.U16 [R3+UR6+0x8e00], R29 ;  /* 0x008e001d03007988 */ /* 0x000fe80008000406 */
[----:B------:R-:W-:Y:S04]  /*281d0*/  STS.U16 [R3+UR6+0x8e80], R27 ;  /* 0x008e801b03007988 */ /* 0x000fe80008000406 */
[----:B------:R1:W-:Y:S01]  /*281e0*/  STS.U16 [R3+UR6+0x9600], R2 ;  /* 0x0096000203007988 */ /* 0x0003e20008000406 */
[----:B------:R-:W-:-:S03]  /*281f0*/  LOP3.LUT R4, R0, 0x70, RZ, 0x3c, !PT ;  /* 0x0000007000047812 */ /* 0x000fc600078e3cff */
[----:B---3--:R3:W-:Y:S04]  /*28200*/  STL [R1+0x4844], R5 ;  /* 0x0048440501007387 */ /* 0x0087e80000100800 */
[----:B------:R-:W4:Y:S04]  /*28210*/  LDL.LU R7, [R1+0x122c] ;  /* 0x00122c0001077983 */ /* 0x000f280000300800 */
[----:B------:R-:W4:Y:S04]  /*28220*/  LDL.LU R8, [R1+0x208] ;  /* 0x0002080001087983 */ /* 0x000f280000300800 */
[----:B------:R-:W4:Y:S04]  /*28230*/  LDL.LU R9, [R1+0x204] ;  /* 0x0002040001097983 */ /* 0x000f280000300800 */
[----:B------:R-:W4:Y:S04]  /*28240*/  LDL.LU R10, [R1+0x1d8] ;  /* 0x0001d800010a7983 */ /* 0x000f280000300800 */
[----:B------:R-:W4:Y:S04]  /*28250*/  LDL.LU R11, [R1+0x1d4] ;  /* 0x0001d400010b7983 */ /* 0x000f280000300800 */
[----:B0-----:R-:W4:Y:S04]  /*28260*/  LDL.LU R12, [R1+0x1cc] ;  /* 0x0001cc00010c7983 */ /* 0x001f280000300800 */
[----:B------:R-:W4:Y:S04]  /*28270*/  LDL.LU R13, [R1+0x1c4] ;  /* 0x0001c400010d7983 */ /* 0x000f280000300800 */
[----:B-1----:R-:W4:Y:S04]  /*28280*/  LDL.LU R3, [R1+0x1c0] ;  /* 0x0001c00001037983 */ /* 0x002f280000300800 */
        /* <DEDUP_REMOVED lines=13> */
[----:B---3--:R-:W-:-:S03]  /*28360*/  LOP3.LUT R5, R0, 0x60, RZ, 0x3c, !PT ;  /* 0x0000006000057812 */ /* 0x008fc600078e3cff */
[----:B------:R-:W3:Y:S04]  /*28370*/  LDL.LU R26, [R1+0x180] ;  /* 0x00018000011a7983 */ /* 0x000ee80000300800 */
[----:B------:R-:W3:Y:S04]  /*28380*/  LDL.LU R29, [R1+0x17c] ;  /* 0x00017c00011d7983 */ /* 0x000ee80000300800 */
[----:B------:R-:W3:Y:S04]  /*28390*/  LDL.LU R27, [R1+0x178] ;  /* 0x00017800011b7983 */ /* 0x000ee80000300800 */
[----:B------:R-:W3:Y:S04]  /*283a0*/  LDL.LU R2, [R1+0x174] ;  /* 0x0001740001027983 */ /* 0x000ee80000300800 */
[----:B------:R-:W3:Y:S04]  /*283b0*/  LDL.LU R0, [R1+0x1258] ;  /* 0x0012580001007983 */ /* 0x000ee80000300800 */
[----:B--2---:R0:W-:Y:S04]  /*283c0*/  STS.U16 [R5+UR6+0x9680], R6 ;  /* 0x0096800605007988 */ /* 0x0041e80008000406 */
[----:B0-----:R-:W2:Y:S04]  /*283d0*/  LDL.LU R6, [R1+0x484c] ;  /* 0x00484c0001067983 */ /* 0x001ea80000300800 */
[----:B--2---:R0:W-:Y:S04]  /*283e0*/  STS.U16 [R5+UR6+0x9e00], R6 ;  /* 0x009e000605007988 */ /* 0x0041e80008000406 */
[----:B0-----:R-:W2:Y:S04]  /*283f0*/  LDL.LU R6, [R1+0x4848] ;  /* 0x0048480001067983 */ /* 0x001ea80000300800 */
[----:B--2---:R0:W-:Y:S04]  /*28400*/  STS.U16 [R5+UR6+0x9e80], R6 ;  /* 0x009e800605007988 */ /* 0x0041e80008000406 */
[----:B0-----:R-:W2:Y:S04]  /*28410*/  LDL.LU R5, [R1+0x4844] ;  /* 0x0048440001057983 */ /* 0x001ea80000300800 */
[----:B------:R-:W2:Y:S04]  /*28420*/  LDL.LU R6, [R1+0x4840] ;  /* 0x0048400001067983 */ /* 0x000ea80000300800 */
[----:B---3--:R-:W-:Y:S04]  /*28430*/  STS.U16 [R4+UR6+0x8700], R0 ;  /* 0x0087000004007988 */ /* 0x008fe80008000406 */
[----:B--2---:R0:W-:Y:S04]  /*28440*/  STS.U16 [R4+UR6+0x8780], R6 ;  /* 0x0087800604007988 */ /* 0x0041e80008000406 */
[----:B0-----:R-:W2:Y:S04]  /*28450*/  LDL.LU R6, [R1+0x164] ;  /* 0x0001640001067983 */ /* 0x001ea80000300800 */
[----:B--2---:R0:W-:Y:S04]  /*28460*/  STL [R1+0x4834], R6 ;  /* 0x0048340601007387 */ /* 0x0041e80000100800 */
[----:B0-----:R-:W2:Y:S04]  /*28470*/  LDL.LU R6, [R1+0x168] ;  /* 0x0001680001067983 */ /* 0x001ea80000300800 */
[----:B--2---:R0:W-:Y:S04]  /*28480*/  STL [R1+0x4838], R6 ;  /* 0x0048380601007387 */ /* 0x0041e80000100800 */
[----:B0-----:R-:W2:Y:S01]  /*28490*/  LDL.LU R6, [R1+0x16c] ;  /* 0x00016c0001067983 */ /* 0x001ea20000300800 */
[----:B------:R-:W0:Y:S03]  /*284a0*/  S2R R0, SR_TID.X ;  /* 0x0000000000007919 */ /* 0x000e260000002100 */
[----:B------:R-:W-:Y:S04]  /*284b0*/  STS.U16 [R4+UR6+0x8f00], R5 ;  /* 0x008f000504007988 */ /* 0x000fe80008000406 */
[----:B----4-:R-:W-:Y:S04]  /*284c0*/  STS.U16 [R4+UR6+0x8f80], R7 ;  /* 0x008f800704007988 */ /* 0x010fe80008000406 */
[----:B------:R-:W-:Y:S04]  /*284d0*/  STS.U16 [R4+UR6+0x9700], R8 ;  /* 0x0097000804007988 */ /* 0x000fe80008000406 */
[----:B------:R-:W-:Y:S04]  /*284e0*/  STS.U16 [R4+UR6+0x9780], R9 ;  /* 0x0097800904007988 */ /* 0x000fe80008000406 */
[----:B------:R-:W-:Y:S04]  /*284f0*/  STS.U16 [R4+UR6+0x9f00], R10 ;  /* 0x009f000a04007988 */ /* 0x000fe80008000406 */
[----:B------:R-:W-:Y:S04]  /*28500*/  STS.U16 [R4+UR6+0x9f80], R11 ;  /* 0x009f800b04007988 */ /* 0x000fe80008000406 */
[----:B--2---:R1:W-:Y:S04]  /*28510*/  STL [R1+0x483c], R6 ;  /* 0x00483c0601007387 */ /* 0x0043e80000100800 */
[----:B-1----:R-:W2:Y:S01]  /*28520*/  LDL.LU R6, [R1+0x170] ;  /* 0x0001700001067983 */ /* 0x002ea20000300800 */
[----:B0-----:R-:W-:-:S03]  /*28530*/  LOP3.LUT R0, R0, 0x3f, RZ, 0xc0, !PT ;  /* 0x0000003f00007812 */ /* 0x001fc600078ec0ff */
[----:B------:R-:W3:Y:S04]  /*28540*/  LDL.LU R4, [R1+0x160] ;  /* 0x0001600001047983 */ /* 0x000ee80000300800 */
[----:B------:R-:W4:Y:S01]  /*28550*/  LDL.LU R5, [R1+0x15c] ;  /* 0x00015c0001057983 */ /* 0x000f220000300800 */
[----:B------:R-:W-:-:S03]  /*28560*/  IMAD.SHL.U32 R0, R0, 0x2, RZ ;  /* 0x0000000200007824 */ /* 0x000fc600078e00ff */
[----:B------:R-:W3:Y:S04]  /*28570*/  LDL.LU R7, [R1+0x158] ;  /* 0x0001580001077983 */ /* 0x000ee80000300800 */
[----:B------:R-:W3:Y:S04]  /*28580*/  LDL.LU R8, [R1+0x154] ;  /* 0x0001540001087983 */ /* 0x000ee80000300800 */
[----:B------:R-:W3:Y:S04]  /*28590*/  LDL.LU R9, [R1+0x150] ;  /* 0x0001500001097983 */ /* 0x000ee80000300800 */
[----:B------:R-:W3:Y:S04]  /*285a0*/  LDL.LU R10, [R1+0x14c] ;  /* 0x00014c00010a7983 */ /* 0x000ee80000300800 */
[----:B------:R0:W-:Y:S04]  /*285b0*/  STS.U16 [R0+UR6], R12 ;  /* 0x0000000c00007988 */ /* 0x0001e80008000406 */
[----:B------:R-:W3:Y:S04]  /*285c0*/  LDL.LU R11, [R1+0x148] ;  /* 0x00014800010b7983 */ /* 0x000ee80000300800 */
[----:B------:R1:W-:Y:S04]  /*285d0*/  STS.U16 [R0+UR6+0x200], R13 ;  /* 0x0002000d00007988 */ /* 0x0003e80008000406 */
[----:B------:R0:W-:Y:S04]  /*285e0*/  STS.U16 [R0+UR6+0x400], R3 ;  /* 0x0004000300007988 */ /* 0x0001e80008000406 */
[----:B------:R0:W-:Y:S04]  /*285f0*/  STS.U16 [R0+UR6+0x600], R28 ;  /* 0x0006001c00007988 */ /* 0x0001e80008000406 */
[----:B------:R1:W-:Y:S04]  /*28600*/  STS.U16 [R0+UR6+0x800], R14 ;  /* 0x0008000e00007988 */ /* 0x0003e80008000406 */
[----:B------:R1:W-:Y:S04]  /*28610*/  STS.U16 [R0+UR6+0xa00], R15 ;  /* 0x000a000f00007988 */ /* 0x0003e80008000406 */
[----:B0-----:R-:W3:Y:S04]  /*28620*/  LDL.LU R12, [R1+0x144] ;  /* 0x00014400010c7983 */ /* 0x001ee80000300800 */
[----:B-1----:R-:W3:Y:S04]  /*28630*/  LDL.LU R13, [R1+0x140] ;  /* 0x00014000010d7983 */ /* 0x002ee80000300800 */
[----:B------:R-:W3:Y:S04]  /*28640*/  LDL.LU R3, [R1+0x13c] ;  /* 0x00013c0001037983 */ /* 0x000ee80000300800 */
[----:B------:R-:W3:Y:S04]  /*28650*/  LDL.LU R28, [R1+0x138] ;  /* 0x00013800011c7983 */ /* 0x000ee80000300800 */
[----:B------:R-:W3:Y:S04]  /*28660*/  LDL.LU R14, [R1+0x134] ;  /* 0x00013400010e7983 */ /* 0x000ee80000300800 */
[----:B------:R0:W-:Y:S04]  /*28670*/  STS.U16 [R0+UR6+0xc00], R16 ;  /* 0x000c001000007988 */ /* 0x0001e80008000406 */
        /* <DEDUP_REMOVED lines=26> */
[----:B0-----:R-:W3:Y:S04]  /*28820*/  LDL.LU R27, [R1+0xfc] ;  /* 0x0000fc00011b7983 */ /* 0x001ee80000300800 */
[----:B-1----:R-:W3:Y:S04]  /*28830*/  LDL.LU R2, [R1+0xf8] ;  /* 0x0000f80001027983 */ /* 0x002ee80000300800 */
[----:B--2---:R0:W-:Y:S04]  /*28840*/  STS.U16 [R0+UR6+0x2800], R6 ;  /* 0x0028000600007988 */ /* 0x0041e80008000406 */
[----:B0-----:R-:W2:Y:S04]  /*28850*/  LDL.LU R6, [R1+0x483c] ;  /* 0x00483c0001067983 */ /* 0x001ea80000300800 */
[----:B--2---:R0:W-:Y:S04]  /*28860*/  STS.U16 [R0+UR6+0x2a00], R6 ;  /* 0x002a000600007988 */ /* 0x0041e80008000406 */
[----:B0-----:R-:W2:Y:S04]  /*28870*/  LDL.LU R6, [R1+0x4838] ;  /* 0x0048380001067983 */ /* 0x001ea80000300800 */
[----:B---3--:R-:W-:Y:S04]  /*28880*/  STS.U16 [R0+UR6+0x6400], R2 ;  /* 0x0064000200007988 */ /* 0x008fe80008000406 */
[----:B--2---:R0:W-:Y:S04]  /*28890*/  STS.U16 [R0+UR6+0x2c00], R6 ;  /* 0x002c000600007988 */ /* 0x0041e80008000406 */
[----:B0-----:R-:W2:Y:S04]  /*288a0*/  LDL.LU R6, [R1+0x4834] ;  /* 0x0048340001067983 */ /* 0x001ea80000300800 */
[----:B------:R-:W3:Y:S04]  /*288b0*/  LDL.LU R2, [R1+0xe8] ;  /* 0x0000e80001027983 */ /* 0x000ee80000300800 */
[----:B---3--:R0:W-:Y:S04]  /*288c0*/  STL [R1+0x4828], R2 ;  /* 0x0048280201007387 */ /* 0x0081e80000100800 */
[----:B0-----:R-:W3:Y:S04]  /*288d0*/  LDL.LU R2, [R1+0xec] ;  /* 0x0000ec0001027983 */ /* 0x001ee80000300800 */
[----:B---3--:R0:W-:Y:S04]  /*288e0*/  STL [R1+0x482c], R2 ;  /* 0x00482c0201007387 */ /* 0x0081e80000100800 */
[----:B0-----:R-:W3:Y:S04]  /*288f0*/  LDL.LU R2, [R1+0xf0] ;  /* 0x0000f00001027983 */ /* 0x001ee80000300800 */
[----:B--2---:R-:W-:Y:S04]  /*28900*/  STS.U16 [R0+UR6+0x2e00], R6 ;  /* 0x002e000600007988 */ /* 0x004fe80008000406 */
[----:B------:R-:W-:Y:S04]  /*28910*/  STS.U16 [R0+UR6+0x3000], R4 ;  /* 0x0030000400007988 */ /* 0x000fe80008000406 */
[----:B----4-:R-:W-:Y:S04]  /*28920*/  STS.U16 [R0+UR6+0x3200], R5 ;  /* 0x0032000500007988 */ /* 0x010fe80008000406 */
[----:B------:R-:W-:Y:S04]  /*28930*/  STS.U16 [R0+UR6+0x3400], R7 ;  /* 0x0034000700007988 */ /* 0x000fe80008000406 */
        /* <DEDUP_REMOVED lines=9> */
[----:B---3--:R0:W-:Y:S04]  /*289d0*/  STL [R1+0x4830], R2 ;  /* 0x0048300201007387 */ /* 0x0081e80000100800 */
        /* <DEDUP_REMOVED lines=56> */
[----:B------:R-:W-:Y:S04]  /*28d60*/  STS.U16 [R0+UR6+0x7400], R7 ;  /* 0x0074000700007988 */ /* 0x000fe80008000406 */
[----:B------:R-:W-:Y:S04]  /*28d70*/  STS.U16 [R0+UR6+0x7600], R8 ;  /* 0x0076000800007988 */ /* 0x000fe80008000406 */
[----:B------:R-:W-:Y:S04]  /*28d80*/  STS.U16 [R0+UR6+0x7800], R9 ;  /* 0x0078000900007988 */ /* 0x000fe80008000406 */
[----:B------:R-:W-:Y:S04]  /*28d90*/  STS.U16 [R0+UR6+0x7a00], R10 ;  /* 0x007a000a00007988 */ /* 0x000fe80008000406 */
[----:B----4-:R-:W-:Y:S04]  /*28da0*/  STS.U16 [R0+UR6+0x7000], R4 ;  /* 0x0070000400007988 */ /* 0x010fe80008000406 */
[----:B------:R-:W-:Y:S04]  /*28db0*/  STS.U16 [R0+UR6+0x7200], R5 ;  /* 0x0072000500007988 */ /* 0x000fe80008000406 */
[----:B------:R-:W-:Y:S04]  /*28dc0*/  STS.U16 [R0+UR6+0x7c00], R11 ;  /* 0x007c000b00007988 */ /* 0x000fe80008000406 */
[----:B------:R-:W-:Y:S04]  /*28dd0*/  STS.U16 [R0+UR6+0x7e00], R12 ;  /* 0x007e000c00007988 */ /* 0x000fe80008000406 */
[----:B--2---:R-:W-:Y:S04]  /*28de0*/  STS.U16 [R2+UR6+0x80], R13 ;  /* 0x0000800d02007988 */ /* 0x004fe80008000406 */
        /* <DEDUP_REMOVED lines=42> */
[----:B------:R-:W3:Y:S04]  /*29090*/  LDL.LU R0, [R1+0xc] ;  /* 0x00000c0001007983 */ /* 0x000ee80000300800 */
[----:B------:R-:W3:Y:S04]  /*290a0*/  LDL.LU R4, [R1+0x8] ;  /* 0x0000080001047983 */ /* 0x000ee80000300800 */
[----:B------:R-:W3:Y:S04]  /*290b0*/  LDL.LU R5, [R1+0x4] ;  /* 0x0000040001057983 */ /* 0x000ee80000300800 */
[----:B------:R-:W3:Y:S04]  /*290c0*/  LDL.LU R3, [R1] ;  /* 0x0000000001037983 */ /* 0x000ee80000300800 */
[----:B--2---:R0:W-:Y:S04]  /*290d0*/  STS.U16 [R2+UR6+0x2480], R6 ;  /* 0x0024800602007988 */ /* 0x0041e80008000406 */
[----:B0-----:R-:W2:Y:S04]  /*290e0*/  LDL.LU R6, [R1+0x4820] ;  /* 0x0048200001067983 */ /* 0x001ea80000300800 */
[----:B--2---:R0:W-:Y:S04]  /*290f0*/  STS.U16 [R2+UR6+0x2680], R6 ;  /* 0x0026800602007988 */ /* 0x0041e80008000406 */
[----:B0-----:R-:W2:Y:S04]  /*29100*/  LDL.LU R6, [R1+0x481c] ;  /* 0x00481c0001067983 */ /* 0x001ea80000300800 */
[----:B--2---:R0:W-:Y:S04]  /*29110*/  STS.U16 [R2+UR6+0x2880], R6 ;  /* 0x0028800602007988 */ /* 0x0041e80008000406 */
[----:B0-----:R-:W2:Y:S04]  /*29120*/  LDL.LU R6, [R1+0x4818] ;  /* 0x0048180001067983 */ /* 0x001ea80000300800 */
[----:B--2---:R0:W-:Y:S04]  /*29130*/  STS.U16 [R2+UR6+0x2a80], R6 ;  /* 0x002a800602007988 */ /* 0x0041e80008000406 */
[----:B---3--:R1:W-:Y:S04]  /*29140*/  STS.U16 [R2+UR6+0x2c80], R7 ;  /* 0x002c800702007988 */ /* 0x0083e80008000406 */
[----:B----4-:R2:W-:Y:S04]  /*29150*/  STS.U16 [R2+UR6+0x2e80], R8 ;  /* 0x002e800802007988 */ /* 0x0105e80008000406 */
[----:B------:R3:W-:Y:S04]  /*29160*/  STS.U16 [R2+UR6+0x3080], R9 ;  /* 0x0030800902007988 */ /* 0x0007e80008000406 */
[----:B------:R4:W-:Y:S04]  /*29170*/  STS.U16 [R2+UR6+0x3280], R10 ;  /* 0x0032800a02007988 */ /* 0x0009e80008000406 */
[----:B------:R2:W-:Y:S04]  /*29180*/  STS.U16 [R2+UR6+0x3480], R11 ;  /* 0x0034800b02007988 */ /* 0x0005e80008000406 */
[----:B0-----:R-:W4:Y:S04]  /*29190*/  LDL.LU R6, [R1+0x4814] ;  /* 0x0048140001067983 */ /* 0x001f280000300800 */
[----:B-1----:R-:W4:Y:S04]  /*291a0*/  LDL.LU R7, [R1+0x4810] ;  /* 0x0048100001077983 */ /* 0x002f280000300800 */
[----:B--2---:R-:W2:Y:S04]  /*291b0*/  LDL.LU R8, [R1+0x480c] ;  /* 0x00480c0001087983 */ /* 0x004ea80000300800 */
[----:B---3--:R-:W3:Y:S04]  /*291c0*/  LDL.LU R9, [R1+0x4808] ;  /* 0x0048080001097983 */ /* 0x008ee80000300800 */
[----:B----4-:R-:W4:Y:S04]  /*291d0*/  LDL.LU R10, [R1+0x4804] ;  /* 0x00480400010a7983 */ /* 0x010f280000300800 */
[----:B------:R-:W2:Y:S04]  /*291e0*/  LDL.LU R11, [R1+0x4800] ;  /* 0x00480000010b7983 */ /* 0x000ea80000300800 */
[----:B------:R0:W-:Y:S04]  /*291f0*/  STS.U16 [R2+UR6+0x3680], R12 ;  /* 0x0036800c02007988 */ /* 0x0001e80008000406 */
[----:B------:R1:W-:Y:S04]  /*29200*/  STS.U16 [R2+UR6+0x3880], R13 ;  /* 0x0038800d02007988 */ /* 0x0003e80008000406 */
[----:B------:R0:W-:Y:S04]  /*29210*/  STS.U16 [R2+UR6+0x3a80], R28 ;  /* 0x003a801c02007988 */ /* 0x0001e80008000406 */
[----:B------:R0:W-:Y:S04]  /*29220*/  STS.U16 [R2+UR6+0x3c80], R14 ;  /* 0x003c800e02007988 */ /* 0x0001e80008000406 */
[----:B------:R1:W-:Y:S04]  /*29230*/  STS.U16 [R2+UR6+0x3e80], R15 ;  /* 0x003e800f02007988 */ /* 0x0003e80008000406 */
[----:B------:R1:W-:Y:S04]  /*29240*/  STS.U16 [R2+UR6+0x4080], R16 ;  /* 0x0040801002007988 */ /* 0x0003e80008000406 */
[----:B0-----:R-:W2:Y:S04]  /*29250*/  LDL.LU R12, [R1+0x47fc] ;  /* 0x0047fc00010c7983 */ /* 0x001ea80000300800 */
[----:B-1----:R-:W2:Y:S04]  /*29260*/  LDL.LU R13, [R1+0x47f8] ;  /* 0x0047f800010d7983 */ /* 0x002ea80000300800 */
[----:B------:R-:W2:Y:S04]  /*29270*/  LDL.LU R28, [R1+0x47f4] ;  /* 0x0047f400011c7983 */ /* 0x000ea80000300800 */
[----:B------:R-:W2:Y:S04]  /*29280*/  LDL.LU R14, [R1+0x47f0] ;  /* 0x0047f000010e7983 */ /* 0x000ea80000300800 */
[----:B------:R-:W2:Y:S04]  /*29290*/  LDL.LU R15, [R1+0x47ec] ;  /* 0x0047ec00010f7983 */ /* 0x000ea80000300800 */
        /* <DEDUP_REMOVED lines=25> */
[----:B------:R-:W-:Y:S04]  /*29430*/  STS.U16 [R2+UR6+0x5a80], R0 ;  /* 0x005a800002007988 */ /* 0x000fe80008000406 */
[----:B------:R0:W-:Y:S04]  /*29440*/  STS.U16 [R2+UR6+0x5c80], R4 ;  /* 0x005c800402007988 */ /* 0x0001e80008000406 */
[----:B------:R1:W-:Y:S04]  /*29450*/  STS.U16 [R2+UR6+0x5e80], R5 ;  /* 0x005e800502007988 */ /* 0x0003e80008000406 */
[----:B0-----:R-:W3:Y:S04]  /*29460*/  LDL R4, [R1+0x1f10] ;  /* 0x001f100001047983 */ /* 0x001ee80000100800 */
[----:B-1----:R-:W3:Y:S04]  /*29470*/  LDL R5, [R1+0x1838] ;  /* 0x0018380001057983 */ /* 0x002ee80000100800 */
[----:B------:R-:W-:Y:S04]  /*29480*/  STS.U16 [R2+UR6+0x6080], R3 ;  /* 0x0060800302007988 */ /* 0x000fe80008000406 */
[----:B--2---:R-:W-:Y:S04]  /*29490*/  STS.U16 [R2+UR6+0x6280], R27 ;  /* 0x0062801b02007988 */ /* 0x004fe80008000406 */
[----:B------:R0:W-:Y:S04]  /*294a0*/  STL [R1+0x47b0], R27 ;  /* 0x0047b01b01007387 */ /* 0x0001e80000100800 */
[----:B------:R-:W-:Y:S01]  /*294b0*/  STS.U16 [R2+UR6+0x6480], R26 ;  /* 0x0064801a02007988 */ /* 0x000fe20008000406 */
[----:B0-----:R-:W-:-:S03]  /*294c0*/  PRMT R27, RZ, 0x7610, R27 ;  /* 0x00007610ff1b7816 */ /* 0x001fc6000000001b */
[----:B------:R-:W2:Y:S04]  /*294d0*/  LDL.LU R3, [R1+0x2014] ;  /* 0x0020140001037983 */ /* 0x000ea80000300800 */
[----:B---3--:R-:W3:Y:S04]  /*294e0*/  @!P1 LDG.E.U16 R27, desc[UR58][R4.64] ;  /* 0x0000003a041b9981 */ /* 0x008ee8000c1e1500 */
        /* <DEDUP_REMOVED lines=12> */
[----:B------:R0:W-:Y:S04]  /*295b0*/  STS.U16 [R2+UR6+0x7e80], R13 ;  /* 0x007e800d02007988 */ /* 0x0001e80008000406 */
[----:B------:R-:W-:Y:S04]  /*295c0*/  STS.U16 [R29+UR6+0x100], R12 ;  /* 0x0001000c1d007988 */ /* 0x000fe80008000406 */
[----:B------:R-:W-:Y:S04]  /*295d0*/  STS.U16 [R29+UR6+0x300], R11 ;  /* 0x0003000b1d007988 */ /* 0x000fe80008000406 */
[----:B----4-:R-:W-:Y:S04]  /*295e0*/  STS.U16 [R29+UR6+0x500], R10 ;  /* 0x0005000a1d007988 */ /* 0x010fe80008000406 */
[----:B------:R-:W-:Y:S04]  /*295f0*/  STS.U16 [R29+UR6+0x700], R9 ;  /* 0x000700091d007988 */ /* 0x000fe80008000406 */
[----:B------:R-:W-:Y:S04]  /*29600*/  STS.U16 [R29+UR6+0x900], R8 ;  /* 0x000900081d007988 */ /* 0x000fe80008000406 */
[----:B------:R-:W-:Y:S04]  /*29610*/  STS.U16 [R29+UR6+0xb00], R7 ;  /* 0x000b00071d007988 */ /* 0x000fe80008000406 */
[----:B------:R1:W-:Y:S04]  /*29620*/  STS.U16 [R29+UR6+0xd00], R6 ;  /* 0x000d00061d007988 */ /* 0x0003e80008000406 */
[----:B0-----:R-:W4:Y:S04]  /*29630*/  LDL.LU R2, [R1+0x2000] ;  /* 0x0020000001027983 */ /* 0x001f280000300800 */
[----:B------:R-:W2:Y:S04]  /*29640*/  LDL.LU R0, [R1+0x2008] ;  /* 0x0020080001007983 */ /* 0x000ea80000300800 */
[----:B-1----:R-:W2:Y:S04]  /*29650*/  LDL.LU R29, [R1+0x47b4] ;  /* 0x0047b400011d7983 */ /* 0x002ea80000300800 */
        /* <DEDUP_REMOVED lines=363> */
[----:B------:R-:W2:Y:S02]  /*2ad10*/  LDL R5, [R1+0x1c28] ;  /* 0x001c280001057983 */ /* 0x000ea40000100800 */
[----:B--2---:R-:W-:-:S02]  /*2ad20*/  @!P1 LOP3.LUT R5, R5, R4, RZ, 0x3c, !PT ;  /* 0x0000000405059212 */ /* 0x004fc400078e3cff */
[----:B------:R-:W-:Y:S02]  /*2ad30*/  PRMT R29, RZ, 0x7610, R29 ;  /* 0x00007610ff1d7816 */ /* 0x000fe4000000001d */
        /* <DEDUP_REMOVED lines=461> */
[----:B------:R0:W2:Y:S04]  /*2ca10*/  @!P1 LDG.E.U16 R28, desc[UR58][R4.64] ;  /* 0x0000003a041c9981 */ /* 0x0000a8000c1e1500 */
        /* <DEDUP_REMOVED lines=9> */
[----:B---3--:R0:W-:Y:S04]  /*2cab0*/  STL [R1+0x14], R29 ;  /* 0x0000141d01007387 */ /* 0x0081e80000100800 */
[----:B0-----:R-:W3:Y:S04]  /*2cac0*/  LDL.LU R29, [R1+0x4640] ;  /* 0x00464000011d7983 */ /* 0x001ee80000300800 */
[----:B------:R-:W2:Y:S04]  /*2cad0*/  LDL R4, [R1+0x18dc] ;  /* 0x0018dc0001047983 */ /* 0x000ea80000100800 */
[----:B------:R-:W2:Y:S02]  /*2cae0*/  LDL R5, [R1+0x18e0] ;  /* 0x0018e00001057983 */ /* 0x000ea40000100800 */
[----:B--2---:R-:W-:-:S02]  /*2caf0*/  @!P1 LOP3.LUT R5, R5, R4, RZ, 0x3c, !PT ;  /* 0x0000000405059212 */ /* 0x004fc400078e3cff */
[----:B---3--:R-:W-:Y:S02]  /*2cb00*/  PRMT R29, RZ, 0x7610, R29 ;  /* 0x00007610ff1d7816 */ /* 0x008fe4000000001d */
[----:B------:R-:W-:-:S04]  /*2cb10*/  @!P1 LOP3.LUT R4, R5, R4, RZ, 0x3c, !PT ;  /* 0x0000000405049212 */ /* 0x000fc800078e3cff */
[----:B------:R-:W-:-:S05]  /*2cb20*/  @!P1 LOP3.LUT R5, R5, R4, RZ, 0x3c, !PT ;  /* 0x0000000405059212 */ /* 0x000fca00078e3cff */
[----:B------:R-:W2:Y:S04]  /*2cb30*/  @!P1 LDG.E.U16 R29, desc[UR58][R4.64] ;  /* 0x0000003a041d9981 */ /* 0x000ea8000c1e1500 */
[----:B--2---:R0:W-:Y:S04]  /*2cb40*/  STL [R1+0x10], R29 ;  /* 0x0000101d01007387 */ /* 0x0041e80000100800 */
[----:B0-----:R-:W2:Y:S04]  /*2cb50*/  LDL.LU R29, [R1+0x463c] ;  /* 0x00463c00011d7983 */ /* 0x001ea80000300800 */
[----:B------:R-:W3:Y:S04]  /*2cb60*/  LDL R4, [R1+0x18c4] ;  /* 0x0018c40001047983 */ /* 0x000ee80000100800 */
[----:B------:R-:W3:Y:S02]  /*2cb70*/  LDL R5, [R1+0x18c8] ;  /* 0x0018c80001057983 */ /* 0x000ee40000100800 */
[----:B---3--:R-:W-:-:S02]  /*2cb80*/  @!P1 LOP3.LUT R5, R5, R4, RZ, 0x3c, !PT ;  /* 0x0000000405059212 */ /* 0x008fc400078e3cff */
[----:B--2---:R-:W-:Y:S02]  /*2cb90*/  PRMT R29, RZ, 0x7610, R29 ;  /* 0x00007610ff1d7816 */ /* 0x004fe4000000001d */
        /* <DEDUP_REMOVED lines=23> */
[----:B------:R-:W3:Y:S01]  /*2cd10*/  LDL R5, [R1+0x189c] ;  /* 0x00189c0001057983 */ /* 0x000ee20000100800 */
[----:B------:R-:W-:Y:S01]  /*2cd20*/  @!P1 IMAD.MOV.U32 R4, RZ, RZ, R28 ;  /* 0x000000ffff049224 */ /* 0x000fe200078e001c */
[----:B------:R-:W-:-:S02]  /*2cd30*/  PRMT R27, RZ, 0x7610, R27 ;  /* 0x00007610ff1b7816 */ /* 0x000fc4000000001b */
[----:B------:R-:W4:Y:S01]  /*2cd40*/  LDL R28, [R1+0x1f54] ;  /* 0x001f5400011c7983 */ /* 0x000f220000100800 */
[----:B--2---:R-:W-:-:S06]  /*2cd50*/  PRMT R29, RZ, 0x7610, R29 ;  /* 0x00007610ff1d7816 */ /* 0x004fcc000000001d */
[----:B---3--:R0:W2:Y:S04]  /*2cd60*/  @!P1 LDG.E.U16 R29, desc[UR58][R4.64] ;  /* 0x0000003a041d9981 */ /* 0x0080a8000c1e1500 */
[----:B------:R-:W0:Y:S04]  /*2cd70*/  LDL R4, [R1+0x1884] ;  /* 0x0018840001047983 */ /* 0x000e280000100800 */
[----:B------:R-:W0:Y:S02]  /*2cd80*/  LDL R5, [R1+0x1888] ;  /* 0x0018880001057983 */ /* 0x000e240000100800 */
[----:B0-----:R-:W-:-:S04]  /*2cd90*/  @!P1 LOP3.LUT R5, R5, R4, RZ, 0x3c, !PT ;  /* 0x0000000405059212 */ /* 0x001fc800078e3cff */
[----:B------:R-:W-:-:S04]  /*2cda0*/  @!P1 LOP3.LUT R4, R5, R4, RZ, 0x3c, !PT ;  /* 0x0000000405049212 */ /* 0x000fc800078e3cff */
[----:B------:R-:W-:Y:S01]  /*2cdb0*/  @!P1 LOP3.LUT R5, R5, R4, RZ, 0x3c, !PT ;  /* 0x0000000405059212 */ /* 0x000fe200078e3cff */
[----:B--2---:R0:W-:Y:S04]  /*2cdc0*/  STL [R1+0x45bc], R29 ;  /* 0x0045bc1d01007387 */ /* 0x0041e80000100800 */
[----:B------:R-:W2:Y:S01]  /*2cdd0*/  @!P1 LDG.E.U16 R27, desc[UR58][R4.64] ;  /* 0x0000003a041b9981 */ /* 0x000ea2000c1e1500 */
[----:B------:R-:W-:-:S03]  /*2cde0*/  PRMT R26, RZ, 0x7610, R26 ;  /* 0x00007610ff1a7816 */ /* 0x000fc6000000001a */
[----:B0-----:R-:W3:Y:S04]  /*2cdf0*/  LDL R29, [R1+0x1f20] ;  /* 0x001f2000011d7983 */ /* 0x001ee80000100800 */
[----:B------:R-:W3:Y:S04]  /*2ce00*/  LDL R4, [R1+0x1864] ;  /* 0x0018640001047983 */ /* 0x000ee80000100800 */
[----:B------:R-:W3:Y:S04]  /*2ce10*/  LDL R5, [R1+0x1868] ;  /* 0x0018680001057983 */ /* 0x000ee80000100800 */
[----:B--2---:R0:W-:Y:S04]  /*2ce20*/  STL [R1+0x45fc], R27 ;  /* 0x0045fc1b01007387 */ /* 0x0041e80000100800 */
[----:B0-----:R-:W2:Y:S01]  /*2ce30*/  LDL R27, [R1+0x1f34] ;  /* 0x001f3400011b7983 */ /* 0x001ea20000100800 */
[----:B---3--:R-:W-:-:S04]  /*2ce40*/  @!P1 LOP3.LUT R5, R5, R4, RZ, 0x3c, !PT ;  /* 0x0000000405059212 */ /* 0x008fc800078e3cff */
[----:B------:R-:W-:-:S04]  /*2ce50*/  @!P1 LOP3.LUT R4, R5, R4, RZ, 0x3c, !PT ;  /* 0x0000000405049212 */ /* 0x000fc800078e3cff */
[----:B------:R-:W-:-:S05]  /*2ce60*/  @!P1 LOP3.LUT R5, R5, R4, RZ, 0x3c, !PT ;  /* 0x0000000405059212 */ /* 0x000fca00078e3cff */
[----:B------:R2:W3:Y:S04]  /*2ce70*/  @!P1 LDG.E.U16 R26, desc[UR58][R4.64] ;  /* 0x0000003a041a9981 */ /* 0x0004e8000c1e1500 */
[----:B------:R-:W3:Y:S01]  /*2ce80*/  LDL R5, [R1+0x1850] ;  /* 0x0018500001057983 */ /* 0x000ee20000100800 */
[----:B------:R-:W-:Y:S01]  /*2ce90*/  PRMT R25, RZ, 0x7610, R25 ;  /* 0x00007610ff197816 */ /* 0x000fe20000000019 */
[----:B--2---:R-:W-:-:S05]  /*2cea0*/  @!P1 IMAD.MOV.U32 R4, RZ, RZ, R27 ;  /* 0x000000ffff049224 */ /* 0x004fca00078e001b */
[----:B---3--:R4:W2:Y:S01]  /*2ceb0*/  @!P1 LDG.E.U16 R25, desc[UR58][R4.64] ;  /* 0x0000003a04199981 */ /* 0x0088a2000c1e1500 */
[----:B------:R-:W-:-:S03]  /*2cec0*/  PRMT R24, RZ, 0x7610, R24 ;  /* 0x00007610ff187816 */ /* 0x000fc60000000018 */
[----:B------:R0:W-:Y:S01]  /*2ced0*/  STL [R1+0x4600], R26 ;  /* 0x0046001a01007387 */ /* 0x0001e20000100800 */
[----:B----4-:R-:W-:Y:S02]  /*2cee0*/  @!P1 IMAD.MOV.U32 R4, RZ, RZ, R28 ;  /* 0x000000ffff049224 */ /* 0x010fe400078e001c */
[----:B------:R-:W-:Y:S01]  /*2cef0*/  @!P1 IMAD.MOV.U32 R5, RZ, RZ, R29 ;  /* 0x000000ffff059224 */ /* 0x000fe200078e001d */
[----:B0-----:R-:W3:Y:S04]  /*2cf00*/  LDL R26, [R1+0x1f74] ;  /* 0x001f7400011a7983 */ /* 0x001ee80000100800 */
[----:B------:R3:W4:Y:S04]  /*2cf10*/  @!P1 LDG.E.U16 R24, desc[UR58][R4.64] ;  /* 0x0000003a04189981 */ /* 0x000728000c1e1500 */
[----:B--2---:R0:W-:Y:S04]  /*2cf20*/  STL [R1+0x4604], R25 ;  /* 0x0046041901007387 */ /* 0x0041e80000100800 */
[----:B------:R-:W2:Y:S04]  /*2cf30*/  LDL R29, [R1+0x1fb4] ;  /* 0x001fb400011d7983 */ /* 0x000ea80000100800 */
[----:B------:R-:W2:Y:S04]  /*2cf40*/  LDL R28, [R1+0x1fa0] ;  /* 0x001fa000011c7983 */ /* 0x000ea80000100800 */
[----:B------:R-:W2:Y:S04]  /*2cf50*/  LDL R27, [R1+0x1fd4] ;  /* 0x001fd400011b7983 */ /* 0x000ea80000100800 */
[----:B0-----:R-:W2:Y:S01]  /*2cf60*/  LDL R25, [R1+0x1f40] ;  /* 0x001f400001197983 */ /* 0x001ea20000100800 */
[----:B------:R-:W-:Y:S01]  /*2cf70*/  PRMT R23, RZ, 0x7610, R23 ;  /* 0x00007610ff177816 */ /* 0x000fe20000000017 */
[----:B---3--:R-:W-:-:S02]  /*2cf80*/  @!P1 IMAD.MOV.U32 R4, RZ, RZ, R26 ;  /* 0x000000ffff049224 */ /* 0x008fc400078e001a */
[----:B----4-:R0:W-:Y:S01]  /*2cf90*/  STL [R1+0x4608], R24 ;  /* 0x0046081801007387 */ /* 0x0101e20000100800 */
[----:B------:R-:W-:-:S03]  /*2cfa0*/  PRMT R22, RZ, 0x7610, R22 ;  /* 0x00007610ff167816 */ /* 0x000fc60000000016 */
[----:B------:R-:W3:Y:S04]  /*2cfb0*/  LDL R26, [R1+0x1fc0] ;  /* 0x001fc000011a7983 */ /* 0x000ee80000100800 */
[----:B0-----:R-:W4:Y:S01]  /*2cfc0*/  LDL R24, [R1+0x1f94] ;  /* 0x001f940001187983 */ /* 0x001f220000100800 */
[----:B--2---:R-:W-:-:S03]  /*2cfd0*/  @!P1 IMAD.MOV.U32 R5, RZ, RZ, R25 ;  /* 0x000000ffff059224 */ /* 0x004fc600078e0019 */
[----:B------:R-:W2:Y:S04]  /*2cfe0*/  LDL R25, [R1+0x1ff4] ;  /* 0x001ff40001197983 */ /* 0x000ea80000100800 */
[----:B------:R4:W2:Y:S04]  /*2cff0*/  @!P1 LDG.E.U16 R23, desc[UR58][R4.64] ;  /* 0x0000003a04179981 */ /* 0x0008a8000c1e1500 */
[----:B------:R-:W3:Y:S01]  /*2d000*/  LDL R5, [R1+0x1f60] ;  /* 0x001f600001057983 */ /* 0x000ee20000100800 */
[----:B----4-:R-:W-:-:S03]  /*2d010*/  @!P1 IMAD.MOV.U32 R4, RZ, RZ, R24 ;  /* 0x000000ffff049224 */ /* 0x010fc600078e0018 */
[----:B--2---:R0:W-:Y:S01]  /*2d020*/  STL [R1+0x460c], R23 ;  /* 0x00460c1701007387 */ /* 0x0041e20000100800 */
[----:B------:R-:W-:Y:S02]  /*2d030*/  PRMT R21, RZ, 0x7610, R21 ;  /* 0x00007610ff157816 */ /* 0x000fe40000000015 */
[----:B------:R-:W-:Y:S01]  /*2d040*/  PRMT R20, RZ, 0x7610, R20 ;  /* 0x00007610ff147816 */ /* 0x000fe20000000014 */
[----:B------:R-:W2:Y:S04]  /*2d050*/  LDL R24, [R1+0x1fe0] ;  /* 0x001fe00001187983 */ /* 0x000ea80000100800 */
[----:B---3--:R1:W3:Y:S04]  /*2d060*/  @!P1 LDG.E.U16 R22, desc[UR58][R4.64] ;  /* 0x0000003a04169981 */ /* 0x0082e8000c1e1500 */
[----:B0-----:R-:W4:Y:S04]  /*2d070*/  LDL R23, [R1+0x2024] ;  /* 0x0020240001177983 */ /* 0x001f280000100800 */
[----:B------:R-:W2:Y:S01]  /*2d080*/  LDL R5, [R1+0x1f80] ;  /* 0x001f800001057983 */ /* 0x000ea20000100800 */
[----:B-1----:R-:W-:-:S05]  /*2d090*/  @!P1 IMAD.MOV.U32 R4, RZ, RZ, R29 ;  /* 0x000000ffff049224 */ /* 0x002fca00078e001d */
[----:B--2---:R0:W2:Y:S02]  /*2d0a0*/  @!P1 LDG.E.U16 R21, desc[UR58][R4.64] ;  /* 0x0000003a04159981 */ /* 0x0040a4000c1e1500 */
[----:B0-----:R-:W-:Y:S02]  /*2d0b0*/  @!P1 IMAD.MOV.U32 R4, RZ, RZ, R27 ;  /* 0x000000ffff049224 */ /* 0x001fe400078e001b */
[----:B------:R-:W-:-:S05]  /*2d0c0*/  @!P1 IMAD.MOV.U32 R5, RZ, RZ, R28 ;  /* 0x000000ffff059224 */ /* 0x000fca00078e001c */
[----:B------:R0:W4:Y:S04]  /*2d0d0*/  @!P1 LDG.E.U16 R20, desc[UR58][R4.64] ;  /* 0x0000003a04149981 */ /* 0x000128000c1e1500 */
[----:B---3--:R1:W-:Y:S01]  /*2d0e0*/  STL [R1+0x45f8], R22 ;  /* 0x0045f81601007387 */ /* 0x0083e20000100800 */
[----:B------:R-:W-:Y:S01]  /*2d0f0*/  PRMT R19, RZ, 0x7610, R19 ;  /* 0x00007610ff137816 */ /* 0x000fe20000000013 */
[----:B0-----:R-:W-:Y:S02]  /*2d100*/  @!P1 IMAD.MOV.U32 R4, RZ, RZ, R25 ;  /* 0x000000ffff049224 */ /* 0x001fe400078e0019 */
[----:B------:R-:W-:-:S05]  /*2d110*/  @!P1 IMAD.MOV.U32 R5, RZ, RZ, R26 ;  /* 0x000000ffff059224 */ /* 0x000fca00078e001a */
[----:B------:R0:W3:Y:S04]  /*2d120*/  @!P1 LDG.E.U16 R19, desc[UR58][R4.64] ;  /* 0x0000003a04139981 */ /* 0x0000e8000c1e1500 */
[----:B--2---:R2:W-:Y:S04]  /*2d130*/  STL [R1+0x4610], R21 ;  /* 0x0046101501007387 */ /* 0x0045e80000100800 */
[----:B----4-:R4:W-:Y:S04]  /*2d140*/  STL [R1+0x4614], R20 ;  /* 0x0046141401007387 */ /* 0x0109e80000100800 */
[----:B-1----:R-:W4:Y:S04]  /*2d150*/  LDL R22, [R1+0x187c] ;  /* 0x00187c0001167983 */ /* 0x002f280000100800 */
[----:B--2---:R-:W2:Y:S01]  /*2d160*/  LDL R21, [R1+0x1880] ;  /* 0x0018800001157983 */ /* 0x004ea20000100800 */
[----:B------:R-:W-:Y:S01]  /*2d170*/  PRMT R18, RZ, 0x7610, R18 ;  /* 0x00007610ff127816 */ /* 0x000fe20000000012 */
[----:B0-----:R-:W-:-:S02]  /*2d180*/  @!P1 IMAD.MOV.U32 R4, RZ, RZ, R23 ;  /* 0x000000ffff049224 */ /* 0x001fc400078e0017 */
[----:B------:R-:W-:Y:S01]  /*2d190*/  @!P1 IMAD.MOV.U32 R5, RZ, RZ, R24 ;  /* 0x000000ffff059224 */ /* 0x000fe200078e0018 */
[----:B------:R-:W-:-:S04]  /*2d1a0*/  PRMT R17, RZ, 0x7610, R17 ;  /* 0x00007610ff117816 */ /* 0x000fc80000000011 */
[----:B------:R0:W2:Y:S01]  /*2d1b0*/  @!P1 LDG.E.U16 R18, desc[UR58][R4.64] ;  /* 0x0000003a04129981 */ /* 0x0000a2000c1e1500 */
[----:B------:R-:W-:Y:S01]  /*2d1c0*/  PRMT R16, RZ, 0x7610, R16 ;  /* 0x00007610ff107816 */ /* 0x000fe20000000010 */
[----:B0-----:R-:W-:Y:S02]  /*2d1d0*/  @!P1 IMAD.MOV.U32 R4, RZ, RZ, R3 ;  /* 0x000000ffff049224 */ /* 0x001fe400078e0003 */
[----:B------:R-:W-:-:S05]  /*2d1e0*/  @!P1 IMAD.MOV.U32 R5, RZ, RZ, R2 ;  /* 0x000000ffff059224 */ /* 0x000fca00078e0002 */
[----:B------:R0:W2:Y:S04]  /*2d1f0*/  @!P1 LDG.E.U16 R17, desc[UR58][R4.64] ;  /* 0x0000003a04119981 */ /* 0x0000a8000c1e1500 */
[----:B---3--:R1:W-:Y:S04]  /*2d200*/  STL [R1+0x4618], R19 ;  /* 0x0046181301007387 */ /* 0x0083e80000100800 */
[----:B----4-:R-:W3:Y:S04]  /*2d210*/  LDL R20, [R1+0x185c] ;  /* 0x00185c0001147983 */ /* 0x010ee80000100800 */
[----:B------:R-:W4:Y:S04]  /*2d220*/  LDL R24, [R1+0x184c] ;  /* 0x00184c0001187983 */ /* 0x000f280000100800 */
[----:B------:R-:W3:Y:S04]  /*2d230*/  LDL R23, [R1+0x1f3c] ;  /* 0x001f3c0001177983 */ /* 0x000ee80000100800 */
[----:B-1----:R-:W3:Y:S04]  /*2d240*/  LDL R19, [R1+0x1860] ;  /* 0x0018600001137983 */ /* 0x002ee80000100800 */
[----:B------:R-:W3:Y:S01]  /*2d250*/  LDL.LU R28, [R1+0x1fa8] ;  /* 0x001fa800011c7983 */ /* 0x000ee20000300800 */
[----:B0-----:R-:W-:-:S02]  /*2d260*/  @!P1 IMAD.MOV.U32 R5, RZ, RZ, R22 ;  /* 0x000000ffff059224 */ /* 0x001fc400078e0016 */
[----:B--2---:R-:W-:-:S05]  /*2d270*/  @!P1 IMAD.MOV.U32 R4, RZ, RZ, R21 ;  /* 0x000000ffff049224 */ /* 0x004fca00078e0015 */
[----:B------:R3:W2:Y:S04]  /*2d280*/  @!P1 LDG.E.U16 R16, desc[UR58][R4.64] ;  /* 0x0000003a04109981 */ /* 0x0006a8000c1e1500 */
[----:B------:R-:W-:Y:S04]  /*2d290*/  STL [R1+0x461c], R18 ;  /* 0x00461c1201007387 */ /* 0x000fe80000100800 */
[----:B------:R0:W-:Y:S04]  /*2d2a0*/  STL [R1+0x2068], R3 ;  /* 0x0020680301007387 */ /* 0x0001e80000100800 */
[----:B0-----:R-:W4:Y:S04]  /*2d2b0*/  LDL.LU R3, [R1+0x2020] ;  /* 0x0020200001037983 */ /* 0x001f280000300800 */
[----:B------:R0:W-:Y:S04]  /*2d2c0*/  STL [R1+0x205c], R2 ;  /* 0x00205c0201007387 */ /* 0x0001e80000100800 */
[----:B0-----:R-:W4:Y:S04]  /*2d2d0*/  LDL.LU R2, [R1+0x2010] ;  /* 0x0020100001027983 */ /* 0x001f280000300800 */
[----:B------:R0:W-:Y:S04]  /*2d2e0*/  STL [R1+0x4620], R17 ;  /* 0x0046201101007387 */ /* 0x0001e80000100800 */
[----:B------:R-:W4:Y:S04]  /*2d2f0*/  LDL R22, [R1+0x1f28] ;  /* 0x001f280001167983 */ /* 0x000f280000100800 */
[----:B------:R-:W4:Y:S01]  /*2d300*/  LDL R21, [R1+0x1f5c] ;  /* 0x001f5c0001157983 */ /* 0x000f220000100800 */
[----:B---3--:R-:W-:-:S02]  /*2d310*/  @!P1 IMAD.MOV.U32 R5, RZ, RZ, R20 ;  /* 0x000000ffff059224 */ /* 0x008fc400078e0014 */
[----:B------:R-:W-:Y:S01]  /*2d320*/  @!P1 IMAD.MOV.U32 R4, RZ, RZ, R19 ;  /* 0x000000ffff049224 */ /* 0x000fe200078e0013 */
[----:B------:R-:W-:-:S06]  /*2d330*/  PRMT R15, RZ, 0x7610, R15 ;  /* 0x00007610ff0f7816 */ /* 0x000fcc000000000f */
[----:B------:R1:W3:Y:S04]  /*2d340*/  @!P1 LDG.E.U16 R15, desc[UR58][R4.64] ;  /* 0x0000003a040f9981 */ /* 0x0002e8000c1e1500 */
[----:B--2---:R2:W-:Y:S04]  /*2d350*/  STL [R1+0x45c0], R16 ;  /* 0x0045c01001007387 */ /* 0x0045e80000100800 */
[----:B------:R-:W2:Y:S04]  /*2d360*/  LDL R20, [R1+0x1f48] ;  /* 0x001f480001147983 */ /* 0x000ea80000100800 */
[----:B------:R-:W2:Y:S04]  /*2d370*/  LDL R19, [R1+0x1f7c] ;  /* 0x001f7c0001137983 */ /* 0x000ea80000100800 */
[----:B------:R-:W2:Y:S04]  /*2d380*/  LDL R18, [R1+0x1f68] ;  /* 0x001f680001127983 */ /* 0x000ea80000100800 */
[----:B0-----:R-:W2:Y:S01]  /*2d390*/  LDL R17, [R1+0x1f9c] ;  /* 0x001f9c0001117983 */ /* 0x001ea20000100800 */
[----:B------:R-:W-:Y:S01]  /*2d3a0*/  PRMT R14, RZ, 0x7610, R14 ;  /* 0x00007610ff0e7816 */ /* 0x000fe2000000000e */
[----:B-1----:R-:W-:-:S02]  /*2d3b0*/  @!P1 IMAD.MOV.U32 R4, RZ, RZ, R23 ;  /* 0x000000ffff049224 */ /* 0x002fc400078e0017 */
[----:B----4-:R-:W-:Y:S01]  /*2d3c0*/  @!P1 IMAD.MOV.U32 R5, RZ, RZ, R24 ;  /* 0x000000ffff059224 */ /* 0x010fe200078e0018 */
[----:B------:R-:W-:-:S04]  /*2d3d0*/  PRMT R13, RZ, 0x7610, R13 ;  /* 0x00007610ff0d7816 */ /* 0x000fc8000000000d */
[----:B------:R0:W4:Y:S01]  /*2d3e0*/  @!P1 LDG.E.U16 R14, desc[UR58][R4.64] ;  /* 0x0000003a040e9981 */ /* 0x000122000c1e1500 */
[----:B------:R-:W-:Y:S02]  /*2d3f0*/  PRMT R12, RZ, 0x7610, R12 ;  /* 0x00007610ff0c7816 */ /* 0x000fe4000000000c */
[----:B------:R-:W-:Y:S01]  /*2d400*/  PRMT R11, RZ, 0x7610, R11 ;  /* 0x00007610ff0b7816 */ /* 0x000fe2000000000b */
[----:B0-----:R-:W-:Y:S02]  /*2d410*/  @!P1 IMAD.MOV.U32 R5, RZ, RZ, R22 ;  /* 0x000000ffff059224 */ /* 0x001fe400078e0016 */
[----:B------:R-:W-:-:S05]  /*2d420*/  @!P1 IMAD.MOV.U32 R4, RZ, RZ, R21 ;  /* 0x000000ffff049224 */ /* 0x000fca00078e0015 */
[----:B------:R0:W4:Y:S04]  /*2d430*/  @!P1 LDG.E.U16 R13, desc[UR58][R4.64] ;  /* 0x0000003a040d9981 */ /* 0x000128000c1e1500 */
[----:B---3--:R1:W-:Y:S04]  /*2d440*/  STL [R1+0x45c4], R15 ;  /* 0x0045c40f01007387 */ /* 0x0083e80000100800 */
[----:B--2---:R-:W2:Y:S04]  /*2d450*/  LDL R16, [R1+0x1f88] ;  /* 0x001f880001107983 */ /* 0x004ea80000100800 */
[----:B-1----:R-:W3:Y:S01]  /*2d460*/  LDL R15, [R1+0x1fbc] ;  /* 0x001fbc00010f7983 */ /* 0x002ee20000100800 */
[----:B0-----:R-:W-:-:S02]  /*2d470*/  @!P1 IMAD.MOV.U32 R5, RZ, RZ, R20 ;  /* 0x000000ffff059224 */ /* 0x001fc400078e0014 */
[----:B------:R-:W-:-:S05]  /*2d480*/  @!P1 IMAD.MOV.U32 R4, RZ, RZ, R19 ;  /* 0x000000ffff049224 */ /* 0x000fca00078e0013 */
[----:B------:R0:W3:Y:S02]  /*2d490*/  @!P1 LDG.E.U16 R12, desc[UR58][R4.64] ;  /* 0x0000003a040c9981 */ /* 0x0000e4000c1e1500 */
[----:B0-----:R-:W-:Y:S02]  /*2d4a0*/  @!P1 IMAD.MOV.U32 R4, RZ, RZ, R17 ;  /* 0x000000ffff049224 */ /* 0x001fe400078e0011 */
[----:B------:R-:W-:-:S05]  /*2d4b0*/  @!P1 IMAD.MOV.U32 R5, RZ, RZ, R18 ;  /* 0x000000ffff059224 */ /* 0x000fca00078e0012 */
[----:B------:R2:W3:Y:S04]  /*2d4c0*/  @!P1 LDG.E.U16 R11, desc[UR58][R4.64] ;  /* 0x0000003a040b9981 */ /* 0x0004e8000c1e1500 */
[----:B----4-:R0:W-:Y:S04]  /*2d4d0*/  STL [R1+0x45c8], R14 ;  /* 0x0045c80e01007387 */ /* 0x0101e80000100800 */
[----:B0-----:R-:W4:Y:S04]  /*2d4e0*/  LDL R14, [R1+0x1fdc] ;  /* 0x001fdc00010e7983 */ /* 0x001f280000100800 */
[----:B------:R-:W-:Y:S01]  /*2d4f0*/  STL [R1+0x45cc], R13 ;  /* 0x0045cc0d01007387 */ /* 0x000fe20000100800 */
[----:B------:R-:W-:Y:S01]  /*2d500*/  PRMT R10, RZ, 0x7610, R10 ;  /* 0x00007610ff0a7816 */ /* 0x000fe2000000000a */
[----:B--2---:R-:W-:-:S02]  /*2d510*/  @!P1 IMAD.MOV.U32 R5, RZ, RZ, R16 ;  /* 0x000000ffff059224 */ /* 0x004fc400078e0010 */
[----:B---3--:R-:W-:-:S05]  /*2d520*/  @!P1 IMAD.MOV.U32 R4, RZ, RZ, R15 ;  /* 0x000000ffff049224 */ /* 0x008fca00078e000f */
[----:B------:R4:W2:Y:S04]  /*2d530*/  @!P1 LDG.E.U16 R10, desc[UR58][R4.64] ;  /* 0x0000003a040a9981 */ /* 0x0008a8000c1e1500 */
[----:B------:R0:W-:Y:S04]  /*2d540*/  STL [R1+0x45d0], R12 ;  /* 0x0045d00c01007387 */ /* 0x0001e80000100800 */
[----:B------:R1:W-:Y:S04]  /*2d550*/  STL [R1+0x45d4], R11 ;  /* 0x0045d40b01007387 */ /* 0x0003e80000100800 */
[----:B------:R-:W3:Y:S04]  /*2d560*/  LDL R22, [R1+0x1fc8] ;  /* 0x001fc80001167983 */ /* 0x000ee80000100800 */
[----:B0-----:R-:W3:Y:S04]  /*2d570*/  LDL R12, [R1+0x1ffc] ;  /* 0x001ffc00010c7983 */ /* 0x001ee80000100800 */
[----:B-1----:R-:W3:Y:S01]  /*2d580*/  LDL R11, [R1+0x1fe8] ;  /* 0x001fe800010b7983 */ /* 0x002ee20000100800 */
[----:B------:R-:W-:Y:S01]  /*2d590*/  PRMT R9, RZ, 0x7610, R9 ;  /* 0x00007610ff097816 */ /* 0x000fe20000000009 */
[----:B----4-:R-:W-:-:S02]  /*2d5a0*/  @!P1 IMAD.MOV.U32 R4, RZ, RZ, R14 ;  /* 0x000000ffff049224 */ /* 0x010fc400078e000e */
[----:B------:R-:W-:Y:S01]  /*2d5b0*/  @!P1 IMAD.MOV.U32 R5, RZ, RZ, R28 ;  /* 0x000000ffff059224 */ /* 0x000fe200078e001c */
[----:B------:R-:W-:-:S04]  /*2d5c0*/  PRMT R8, RZ, 0x7610, R8 ;  /* 0x00007610ff087816 */ /* 0x000fc80000000008 */
[----:B------:R3:W4:Y:S01]  /*2d5d0*/  @!P1 LDG.E.U16 R9, desc[UR58][R4.64] ;  /* 0x0000003a04099981 */ /* 0x000722000c1e1500 */
[----:B------:R-:W-:Y:S02]  /*2d5e0*/  PRMT R7, RZ, 0x7610, R7 ;  /* 0x00007610ff077816 */ /* 0x000fe40000000007 */
[----:B------:R-:W-:Y:S01]  /*2d5f0*/  PRMT R6, RZ, 0x7610, R6 ;  /* 0x00007610ff067816 */ /* 0x000fe20000000006 */
[----:B--2---:R-:W-:Y:S04]  /*2d600*/  STL [R1+0x45d8], R10 ;  /* 0x0045d80a01007387 */ /* 0x004fe80000100800 */
        /* <DEDUP_REMOVED lines=15> */
[----:B---3--:R-:W-:-:S02]  /*2d700*/  @!P1 IMAD.MOV.U32 R5, RZ, RZ, R22 ;  /* 0x000000ffff059224 */ /* 0x008fc400078e0016 */
[----:B------:R-:W-:-:S05]  /*2d710*/  @!P1 IMAD.MOV.U32 R4, RZ, RZ, R12 ;  /* 0x000000ffff049224 */ /* 0x000fca00078e000c */
[----:B------:R0:W3:Y:S02]  /*2d720*/  @!P1 LDG.E.U16 R8, desc[UR58][R4.64] ;  /* 0x0000003a04089981 */ /* 0x0000e4000c1e1500 */
[----:B0-----:R-:W-:Y:S02]  /*2d730*/  @!P1 IMAD.MOV.U32 R4, RZ, RZ, R3 ;  /* 0x000000ffff049224 */ /* 0x001fe400078e0003 */
[----:B------:R-:W-:-:S05]  /*2d740*/  @!P1 IMAD.MOV.U32 R5, RZ, RZ, R11 ;  /* 0x000000ffff059224 */ /* 0x000fca00078e000b */
[----:B------:R0:W3:Y:S02]  /*2d750*/  @!P1 LDG.E.U16 R7, desc[UR58][R4.64] ;  /* 0x0000003a04079981 */ /* 0x0000e4000c1e1500 */
[----:B0-----:R-:W-:Y:S02]  /*2d760*/  @!P1 IMAD.MOV.U32 R4, RZ, RZ, R2 ;  /* 0x000000ffff049224 */ /* 0x001fe400078e0002 */
[----:B------:R-:W-:-:S05]  /*2d770*/  @!P1 IMAD.MOV.U32 R5, RZ, RZ, R0 ;  /* 0x000000ffff059224 */ /* 0x000fca00078e0000 */
[----:B------:R-:W3:Y:S01]  /*2d780*/  @!P1 LDG.E.U16 R6, desc[UR58][R4.64] ;  /* 0x0000003a04069981 */ /* 0x000ee2000c1e1500 */
[----:B------:R-:W0:Y:S03]  /*2d790*/  S2R R22, SR_TID.X ;  /* 0x0000000000167919 */ /* 0x000e260000002100 */
[----:B------:R-:W-:Y:S04]  /*2d7a0*/  STL [R1+0x2070], R28 ;  /* 0x0020701c01007387 */ /* 0x000fe80000100800 */
[----:B----4-:R-:W-:Y:S01]  /*2d7b0*/  STL [R1+0x45dc], R9 ;  /* 0x0045dc0901007387 */ /* 0x010fe20000100800 */
[----:B0-----:R-:W-:-:S05]  /*2d7c0*/  LOP3.LUT R22, R22, 0x3f, RZ, 0xc0, !PT ;  /* 0x0000003f16167812 */ /* 0x001fca00078ec0ff */
[----:B------:R-:W-:-:S05]  /*2d7d0*/  IMAD.SHL.U32 R22, R22, 0x2, RZ ;  /* 0x0000000216167824 */ /* 0x000fca00078e00ff */
[----:B------:R-:W-:-:S05]  /*2d7e0*/  LOP3.LUT R22, R22, 0x20, RZ, 0x3c, !PT ;  /* 0x0000002016167812 */ /* 0x000fca00078e3cff */
[----:B--2---:R-:W-:Y:S04]  /*2d7f0*/  STS.U16 [R22+UR6+0xf00], R13 ;  /* 0x000f000d16007988 */ /* 0x004fe80008000406 */
[----:B------:R-:W-:Y:S04]  /*2d800*/  STS.U16 [R22+UR6+0x1100], R14 ;  /* 0x0011000e16007988 */ /* 0x000fe80008000406 */
[----:B------:R-:W-:Y:S04]  /*2d810*/  STS.U16 [R22+UR6+0x1300], R15 ;  /* 0x0013000f16007988 */ /* 0x000fe80008000406 */
[----:B------:R-:W-:Y:S04]  /*2d820*/  STS.U16 [R22+UR6+0x1500], R16 ;  /* 0x0015001016007988 */ /* 0x000fe80008000406 */
[----:B------:R0:W-:Y:S04]  /*2d830*/  STS.U16 [R22+UR6+0x1700], R17 ;  /* 0x0017001116007988 */ /* 0x0001e80008000406 */
[----:B---3--:R-:W-:Y:S04]  /*2d840*/  STL [R1+0x45e0], R8 ;  /* 0x0045e00801007387 */ /* 0x008fe80000100800 */
[----:B------:R-:W-:Y:S04]  /*2d850*/  STL [R1+0x2074], R3 ;  /* 0x0020740301007387 */ /* 0x000fe80000100800 */
[----:B------:R-:W-:Y:S04]  /*2d860*/  STL [R1+0x45e4], R7 ;  /* 0x0045e40701007387 */ /* 0x000fe80000100800 */
[----:B------:R-:W-:Y:S04]  /*2d870*/  STL [R1+0x207c], R2 ;  /* 0x00207c0201007387 */ /* 0x000fe80000100800 */
[----:B------:R-:W-:Y:S04]  /*2d880*/  STL [R1+0x2078], R0 ;  /* 0x0020780001007387 */ /* 0x000fe80000100800 */
[----:B------:R-:W-:Y:S04]  /*2d890*/  STL [R1+0x45e8], R6 ;  /* 0x0045e80601007387 */ /* 0x000fe80000100800 */
[----:B0-----:R-:W2:Y:S04]  /*2d8a0*/  LDL.LU R17, [R1+0xdc] ;  /* 0x0000dc0001117983 */ /* 0x001ea80000300800 */
[----:B--2---:R0:W-:Y:S04]  /*2d8b0*/  STL [R1+0x4624], R17 ;  /* 0x0046241101007387 */ /* 0x0041e80000100800 */
[----:B0-----:R-:W2:Y:S04]  /*2d8c0*/  LDL.LU R17, [R1+0xe4] ;  /* 0x0000e40001117983 */ /* 0x001ea80000300800 */
[----:B--2---:R0:W-:Y:S04]  /*2d8d0*/  STL [R1+0x4628], R17 ;  /* 0x0046281101007387 */ /* 0x0041e80000100800 */
[----:B0-----:R-:W2:Y:S04]  /*2d8e0*/  LDL.LU R17, [R1+0xec] ;  /* 0x0000ec0001117983 */ /* 0x001ea80000300800 */
        /* <DEDUP_REMOVED lines=38> */
[----:B0-----:R-:W3:Y:S04]  /*2db50*/  LDL.LU R29, [R1+0x4] ;  /* 0x00000400011d7983 */ /* 0x001ee80000300800 */
        /* <DEDUP_REMOVED lines=41> */
[----:B------:R-:W3:Y:S04]  /*2ddf0*/  LDL.LU R3, [R1+0x150] ;  /* 0x0001500001037983 */ /* 0x000ee80000300800 */
[----:B------:R-:W-:Y:S04]  /*2de00*/  STS.U16 [R22+UR6+0x5900], R28 ;  /* 0x0059001c16007988 */ /* 0x000fe80008000406 */
[----:B------:R0:W-:Y:S04]  /*2de10*/  STS.U16 [R22+UR6+0x5b00], R10 ;  /* 0x005b000a16007988 */ /* 0x0001e80008000406 */
[----:B------:R1:W-:Y:S04]  /*2de20*/  STS.U16 [R22+UR6+0x5d00], R11 ;  /* 0x005d000b16007988 */ /* 0x0003e80008000406 */
[----:B------:R1:W-:Y:S04]  /*2de30*/  STS.U16 [R22+UR6+0x5f00], R12 ;  /* 0x005f000c16007988 */ /* 0x0003e80008000406 */
[----:B0-----:R-:W3:Y:S04]  /*2de40*/  LDL.LU R8, [R1+0x148] ;  /* 0x0001480001087983 */ /* 0x001ee80000300800 */
[----:B-1----:R-:W3:Y:S04]  /*2de50*/  LDL.LU R9, [R1+0x140] ;  /* 0x0001400001097983 */ /* 0x002ee80000300800 */
[----:B------:R0:W-:Y:S04]  /*2de60*/  STS.U16 [R22+UR6+0x6100], R13 ;  /* 0x0061000d16007988 */ /* 0x0001e80008000406 */
[----:B------:R-:W3:Y:S04]  /*2de70*/  LDL.LU R10, [R1+0x138] ;  /* 0x00013800010a7983 */ /* 0x000ee80000300800 */
[----:B------:R-:W3:Y:S04]  /*2de80*/  LDL.LU R11, [R1+0x130] ;  /* 0x00013000010b7983 */ /* 0x000ee80000300800 */
[----:B------:R1:W-:Y:S04]  /*2de90*/  STS.U16 [R22+UR6+0x6300], R14 ;  /* 0x0063000e16007988 */ /* 0x0003e80008000406 */
[----:B------:R-:W3:Y:S04]  /*2dea0*/  LDL.LU R12, [R1+0x128] ;  /* 0x00012800010c7983 */ /* 0x000ee80000300800 */
[----:B------:R1:W-:Y:S04]  /*2deb0*/  STS.U16 [R22+UR6+0x6500], R15 ;  /* 0x0065000f16007988 */ /* 0x0003e80008000406 */
[----:B------:R1:W-:Y:S04]  /*2dec0*/  STS.U16 [R22+UR6+0x6700], R16 ;  /* 0x0067001016007988 */ /* 0x0003e80008000406 */
[----:B0-----:R-:W3:Y:S04]  /*2ded0*/  LDL.LU R13, [R1+0x120] ;  /* 0x00012000010d7983 */ /* 0x001ee80000300800 */
[----:B-1----:R-:W3:Y:S04]  /*2dee0*/  LDL.LU R14, [R1+0x118] ;  /* 0x00011800010e7983 */ /* 0x002ee80000300800 */
[----:B------:R0:W-:Y:S04]  /*2def0*/  STS.U16 [R22+UR6+0x6900], R29 ;  /* 0x0069001d16007988 */ /* 0x0001e80008000406 */
[----:B------:R-:W3:Y:S04]  /*2df00*/  LDL.LU R15, [R1+0x110] ;  /* 0x00011000010f7983 */ /* 0x000ee80000300800 */
[----:B------:R-:W3:Y:S04]  /*2df10*/  LDL.LU R16, [R1+0x108] ;  /* 0x0001080001107983 */ /* 0x000ee80000300800 */
[----:B0-----:R-:W3:Y:S04]  /*2df20*/  LDL.LU R29, [R1+0x100] ;  /* 0x00010000011d7983 */ /* 0x001ee80000300800 */
[----:B--2---:R0:W-:Y:S04]  /*2df30*/  STS.U16 [R22+UR6+0x6b00], R27 ;  /* 0x006b001b16007988 */ /* 0x0041e80008000406 */
[----:B------:R1:W-:Y:S04]  /*2df40*/  STS.U16 [R22+UR6+0x6d00], R26 ;  /* 0x006d001a16007988 */ /* 0x0003e80008000406 */
[----:B------:R2:W-:Y:S04]  /*2df50*/  STS.U16 [R22+UR6+0x6f00], R25 ;  /* 0x006f001916007988 */ /* 0x0005e80008000406 */
[----:B------:R1:W-:Y:S04]  /*2df60*/  STS.U16 [R22+UR6+0x7100], R24 ;  /* 0x0071001816007988 */ /* 0x0003e80008000406 */
[----:B------:R2:W-:Y:S04]  /*2df70*/  STS.U16 [R22+UR6+0x7300], R23 ;  /* 0x0073001716007988 */ /* 0x0005e80008000406 */
[----:B0-----:R-:W3:Y:S04]  /*2df80*/  LDL.LU R27, [R1+0x17c] ;  /* 0x00017c00011b7983 */ /* 0x001ee80000300800 */
[----:B-1----:R-:W3:Y:S04]  /*2df90*/  LDL.LU R26, [R1+0x180] ;  /* 0x00018000011a7983 */ /* 0x002ee80000300800 */
[----:B--2---:R-:W2:Y:S04]  /*2dfa0*/  LDL.LU R25, [R1+0x184] ;  /* 0x0001840001197983 */ /* 0x004ea80000300800 */
[----:B------:R-:W2:Y:S04]  /*2dfb0*/  LDL.LU R24, [R1+0x188] ;  /* 0x0001880001187983 */ /* 0x000ea80000300800 */
[----:B------:R-:W2:Y:S01]  /*2dfc0*/  LDL.LU R22, [R1+0x45f8] ;  /* 0x0045f80001167983 */ /* 0x000ea20000300800 */
[----:B------:R-:W0:Y:S02]  /*2dfd0*/  S2R R28, SR_TID.X ;  /* 0x00000000001c7919 */ /* 0x000e240000002100 */
[----:B0-----:R-:W-:-:S05]  /*2dfe0*/  LOP3.LUT R28, R28, 0x3f, RZ, 0xc0, !PT ;  /* 0x0000003f1c1c7812 */ /* 0x001fca00078ec0ff */
[C---:B------:R-:W-:Y:S02]  /*2dff0*/  IMAD.SHL.U32 R23, R28.reuse, 0x2, RZ ;  /* 0x000000021c177824 */ /* 0x040fe400078e00ff */
[----:B------:R-:W-:-:S03]  /*2e000*/  IMAD.SHL.U32 R28, R28, 0x2, RZ ;  /* 0x000000021c1c7824 */ /* 0x000fc600078e00ff */
[----:B------:R-:W-:Y:S02]  /*2e010*/  LOP3.LUT R23, R23, 0x20, RZ, 0x3c, !PT ;  /* 0x0000002017177812 */ /* 0x000fe400078e3cff */
[----:B------:R-:W-:-:S03]  /*2e020*/  LOP3.LUT R28, R28, 0x30, RZ, 0x3c, !PT ;  /* 0x000000301c1c7812 */ /* 0x000fc600078e3cff */
[----:B--2---:R-:W-:Y:S04]  /*2e030*/  STS.U16 [R23+UR6+0x7500], R22 ;  /* 0x0075001617007988 */ /* 0x004fe80008000406 */
[----:B----4-:R-:W-:Y:S04]  /*2e040*/  STS.U16 [R23+UR6+0x7700], R21 ;  /* 0x0077001517007988 */ /* 0x010fe80008000406 */
[----:B---3--:R-:W-:Y:S04]  /*2e050*/  STS.U16 [R23+UR6+0x7900], R20 ;  /* 0x0079001417007988 */ /* 0x008fe80008000406 */
        /* <DEDUP_REMOVED lines=104> */
[----:B0-----:R-:W3:Y:S01]  /*2e6e0*/  LDL R3, [R1+0x204c] ;  /* 0x00204c0001037983 */ /* 0x001ee20000100800 */
[----:B------:R-:W0:Y:S02]  /*2e6f0*/  S2R R27, SR_TID.X ;  /* 0x00000000001b7919 */ /* 0x000e240000002100 */
[C---:B0-----:R-:W-:Y:S01]  /*2e700*/  LOP3.LUT R17, R27.reuse, 0x7, RZ, 0xc0, !PT ;  /* 0x000000071b117812 */ /* 0x041fe200078ec0ff */
[----:B--2---:R0:W-:Y:S04]  /*2e710*/  STS.U16 [R28+UR6+0x6980], R29 ;  /* 0x0069801d1c007988 */ /* 0x0041e80008000406 */
[----:B0-----:R-:W2:Y:S04]  /*2e720*/  LDL.LU R29, [R1+0x45b8] ;  /* 0x0045b800011d7983 */ /* 0x001ea80000300800 */
[----:B------:R-:W2:Y:S04]  /*2e730*/  LDL R2, [R1+0x2048] ;  /* 0x0020480001027983 */ /* 0x000ea80000100800 */
[----:B------:R-:W2:Y:S04]  /*2e740*/  LDL R0, [R1+0x2044] ;  /* 0x0020440001007983 */ /* 0x000ea80000100800 */
[----:B------:R-:W-:Y:S04]  /*2e750*/  STS.U16 [R28+UR6+0x6b80], R16 ;  /* 0x006b80101c007988 */ /* 0x000fe80008000406 */
[----:B------:R-:W-:Y:S04]  /*2e760*/  STS.U16 [R28+UR6+0x6d80], R15 ;  /* 0x006d800f1c007988 */ /* 0x000fe80008000406 */
[----:B------:R-:W-:Y:S04]  /*2e770*/  STS.U16 [R28+UR6+0x6f80], R14 ;  /* 0x006f800e1c007988 */ /* 0x000fe80008000406 */
[----:B------:R-:W-:Y:S04]  /*2e780*/  STS.U16 [R28+UR6+0x7180], R13 ;  /* 0x0071800d1c007988 */ /* 0x000fe80008000406 */
[----:B------:R-:W-:Y:S04]  /*2e790*/  STS.U16 [R28+UR6+0x7380], R12 ;  /* 0x0073800c1c007988 */ /* 0x000fe80008000406 */
[----:B------:R-:W-:Y:S04]  /*2e7a0*/  STS.U16 [R28+UR6+0x7580], R11 ;  /* 0x0075800b1c007988 */ /* 0x000fe80008000406 */
[----:B----4-:R-:W-:Y:S04]  /*2e7b0*/  STS.U16 [R28+UR6+0x7780], R10 ;  /* 0x0077800a1c007988 */ /* 0x010fe80008000406 */
[----:B---3--:R-:W-:Y:S04]  /*2e7c0*/  STS.U16 [R28+UR6+0x7980], R9 ;  /* 0x007980091c007988 */ /* 0x008fe80008000406 */
[----:B------:R-:W-:Y:S04]  /*2e7d0*/  STS.U16 [R28+UR6+0x7b80], R8 ;  /* 0x007b80081c007988 */ /* 0x000fe80008000406 */
[----:B------:R-:W-:Y:S04]  /*2e7e0*/  STS.U16 [R28+UR6+0x7d80], R7 ;  /* 0x007d80071c007988 */ /* 0x000fe80008000406 */
[----:B------:R-:W-:Y:S01]  /*2e7f0*/  STS.U16 [R28+UR6+0x7f80], R6 ;  /* 0x007f80061c007988 */ /* 0x000fe20008000406 */
[----:B------:R-:W-:Y:S01]  /*2e800*/  BAR.SYNC.DEFER_BLOCKING 0x0 ;  /* 0x0000000000007b1d */ /* 0x000fe20000010000 */
[----:B------:R-:W-:-:S02]  /*2e810*/  IMAD.SHL.U32 R4, R27, 0x2, RZ ;  /* 0x000000021b047824 */ /* 0x000fc400078e00ff */
[----:B------:R-:W-:Y:S02]  /*2e820*/  IMAD R17, R17, 0x110, RZ ;  /* 0x0000011011117824 */ /* 0x000fe400078e02ff */
[----:B------:R-:W-:-:S03]  /*2e830*/  IMAD.SHL.U32 R5, R27, 0x80, RZ ;  /* 0x000000801b057824 */ /* 0x000fc600078e00ff */
[----:B------:R-:W-:-:S04]  /*2e840*/  LOP3.LUT R17, R17, 0x10, R4, 0x78, !PT ;  /* 0x0000001011117812 */ /* 0x000fc800078e7804 */
[----:B------:R-:W-:-:S05]  /*2e850*/  LOP3.LUT R17, R17, 0x800, R5, 0xf8, !PT ;  /* 0x0000080011117812 */ /* 0x000fca00078ef805 */
[----:B------:R-:W0:Y:S04]  /*2e860*/  LDSM.16.MT88.4 R12, [R17+UR6+0x8000] ;  /* 0x00800006110c783b */ /* 0x000e280008004200 */
[----:B------:R-:W1:Y:S04]  /*2e870*/  LDSM.16.MT88.4 R4, [R3+UR6+0x8000] ;  /* 0x008000060304783b */ /* 0x000e680008004200 */
[----:B0-----:R-:W-:Y:S01]  /*2e880*/  STL.64 [R1+0x10], R12 ;  /* 0x0000100c01007387 */ /* 0x001fe20000100a00 */
[----:B------:R-:W-:Y:S02]  /*2e890*/  IMAD.MOV.U32 R11, RZ, RZ, R12 ;  /* 0x000000ffff0b7224 */ /* 0x000fe400078e000c */
[----:B------:R-:W-:-:S02]  /*2e8a0*/  IMAD.MOV.U32 R10, RZ, RZ, R13 ;  /* 0x000000ffff0a7224 */ /* 0x000fc400078e000d */
[----:B------:R-:W-:Y:S01]  /*2e8b0*/  IMAD.MOV.U32 R9, RZ, RZ, R14 ;  /* 0x000000ffff097224 */ /* 0x000fe200078e000e */
[----:B------:R-:W-:Y:S01]  /*2e8c0*/  STL.64 [R1+0x18], R14 ;  /* 0x0000180e01007387 */ /* 0x000fe20000100a00 */
[----:B------:R-:W-:-:S03]  /*2e8d0*/  IMAD.MOV.U32 R8, RZ, RZ, R15 ;  /* 0x000000ffff087224 */ /* 0x000fc600078e000f */
[----:B-1----:R0:W-:Y:S02]  /*2e8e0*/  STL.64 [R1+0x45a0], R6 ;  /* 0x0045a00601007387 */ /* 0x0021e40000100a00 */
[----:B0-----:R-:W-:Y:S02]  /*2e8f0*/  IMAD.MOV.U32 R6, RZ, RZ, R9 ;  /* 0x000000ffff067224 */ /* 0x001fe400078e0009 */
[----:B------:R-:W-:Y:S01]  /*2e900*/  IMAD.MOV.U32 R7, RZ, RZ, R8 ;  /* 0x000000ffff077224 */ /* 0x000fe200078e0008 */
[----:B--2---:R-:W0:Y:S04]  /*2e910*/  LDSM.16.M88.4 R12, [R29+UR4] ;  /* 0x000000041d0c783b */ /* 0x004e280008000200 */
[----:B------:R-:W-:Y:S04]  /*2e920*/  LDSM.16.MT88.4 R20, [R2+UR6+0x8080] ;  /* 0x008080060214783b */ /* 0x000fe80008004200 */
[----:B------:R-:W-:Y:S04]  /*2e930*/  LDSM.16.MT88.4 R24, [R0+UR6+0x8080] ;  /* 0x008080060018783b */ /* 0x000fe80008004200 */
[----:B0-----:R-:W-:Y:S04]  /*2e940*/  STL.64 [R1+0x210], R12 ;  /* 0x0002100c01007387 */ /* 0x001fe80000100a00 */
[----:B------:R-:W-:Y:S04]  /*2e950*/  STL.64 [R1+0x218], R14 ;  /* 0x0002180e01007387 */ /* 0x000fe80000100a00 */
[----:B------:R0:W-:Y:S04]  /*2e960*/  STL.64 [R1+0x4598], R4 ;  /* 0x0045980401007387 */ /* 0x0001e80000100a00 */
[----:B------:R-:W-:Y:S01]  /*2e970*/  LDSM.16.MT88.4 R12, [R0+UR6+0x8000] ;  /* 0x00800006000c783b */ /* 0x000fe20008004200 */
[----:B0-----:R-:W-:-:S02]  /*2e980*/  IMAD.MOV.U32 R4, RZ, RZ, R11 ;  /* 0x000000ffff047224 */ /* 0x001fc400078e000b */
[----:B------:R-:W-:Y:S02]  /*2e990*/  IMAD.MOV.U32 R5, RZ, RZ, R10 ;  /* 0x000000ffff057224 */ /* 0x000fe400078e000a */
[----:B------:R-:W0:Y:S04]  /*2e9a0*/  LDSM.16.MT88.4 R8, [R2+UR6+0x8000] ;  /* 0x008000060208783b */ /* 0x000e280008004200 */
[----:B0-----:R-:W-:Y:S04]  /*2e9b0*/  STL.64 [R1+0x4590], R10 ;  /* 0x0045900a01007387 */ /* 0x001fe80000100a00 */
[----:B------:R-:W-:Y:S04]  /*2e9c0*/  STL.64 [R1+0x4588], R8 ;  /* 0x0045880801007387 */ /* 0x000fe80000100a00 */
[----:B------:R-:W-:Y:S04]  /*2e9d0*/  LDSM.16.MT88.4 R8, [R17+UR6+0x8080] ;  /* 0x008080061108783b */ /* 0x000fe80008004200 */
[----:B------:R-:W0:Y:S04]  /*2e9e0*/  LDSM.16.MT88.4 R16, [R3+UR6+0x8080] ;  /* 0x008080060310783b */ /* 0x000e280008004200 */
[----:B------:R-:W-:Y:S04]  /*2e9f0*/  STL.64 [R1+0x4580], R14 ;  /* 0x0045800e01007387 */ /* 0x000fe80000100a00 */
[----:B------:R-:W-:Y:S04]  /*2ea00*/  STL.64 [R1+0x4578], R12 ;  /* 0x0045780c01007387 */ /* 0x000fe80000100a00 */
[----:B------:R-:W1:Y:S04]  /*2ea10*/  LDSM.16.M88.4 R12, [R29+UR4+0x400] ;  /* 0x000400041d0c783b */ /* 0x000e680008000200 */
[----:B0-----:R-:W-:Y:S04]  /*2ea20*/  STL.64 [R1+0x45b0], R18 ;  /* 0x0045b01201007387 */ /* 0x001fe80000100a00 */
[----:B------:R-:W-:Y:S04]  /*2ea30*/  STL.64 [R1], R8 ;  /* 0x0000000801007387 */ /* 0x000fe80000100a00 */
[----:B------:R-:W-:Y:S04]  /*2ea40*/  STL.64 [R1+0x8], R10 ;  /* 0x0000080a01007387 */ /* 0x000fe80000100a00 */
[----:B------:R-:W-:Y:S04]  /*2ea50*/  STL.64 [R1+0x45a8], R16 ;  /* 0x0045a81001007387 */ /* 0x000fe80000100a00 */
[----:B------:R-:W-:Y:S04]  /*2ea60*/  STL.64 [R1+0x4560], R22 ;  /* 0x0045601601007387 */ /* 0x000fe80000100a00 */
[----:B------:R0:W-:Y:S04]  /*2ea70*/  STL.64 [R1+0x4558], R20 ;  /* 0x0045581401007387 */ /* 0x0001e80000100a00 */
[----:B------:R-:W2:Y:S04]  /*2ea80*/  LDSM.16.M88.4 R8, [R29+UR4+0x800] ;  /* 0x000800041d08783b */ /* 0x000ea80008000200 */
[----:B0-----:R-:W3:Y:S04]  /*2ea90*/  LDL.LU.64 R20, [R1+0x210] ;  /* 0x0002100001147983 */ /* 0x001ee80000300a00 */
[----:B------:R-:W-:Y:S04]  /*2eaa0*/  STL.64 [R1+0x4550], R26 ;  /* 0x0045501a01007387 */ /* 0x000fe80000100a00 */
[----:B------:R-:W-:Y:S04]  /*2eab0*/  STL.64 [R1+0x4548], R24 ;  /* 0x0045481801007387 */ /* 0x000fe80000100a00 */
[----:B------:R-:W3:Y:S04]  /*2eac0*/  LDL.LU.64 R16, [R1+0x1210] ;  /* 0x0012100001107983 */ /* 0x000ee80000300a00 */
[----:B-1----:R-:W-:Y:S04]  /*2ead0*/  STL.64 [R1+0x200], R12 ;  /* 0x0002000c01007387 */ /* 0x002fe80000100a00 */
[----:B------:R-:W-:Y:S04]  /*2eae0*/  STL.64 [R1+0x208], R14 ;  /* 0x0002080e01007387 */ /* 0x000fe80000100a00 */
[----:B------:R-:W3:Y:S04]  /*2eaf0*/  LDL.LU.64 R18, [R1+0x1218] ;  /* 0x0012180001127983 */ /* 0x000ee80000300a00 */
[----:B------:R-:W0:Y:S04]  /*2eb00*/  LDSM.16.M88.4 R12, [R29+UR4+0xc00] ;  /* 0x000c00041d0c783b */ /* 0x000e280008000200 */
[----:B------:R-:W-:Y:S04]  /*2eb10*/  LDSM.16.M88.4 R24, [R29+UR4+0x1400] ;  /* 0x001400041d18783b */ /* 0x000fe80008000200 */
[----:B--2---:R1:W-:Y:S04]  /*2eb20*/  STL.64 [R1+0x1f0], R8 ;  /* 0x0001f00801007387 */ /* 0x0043e80000100a00 */
[----:B------:R2:W-:Y:S04]  /*2eb30*/  STL.64 [R1+0x1f8], R10 ;  /* 0x0001f80a01007387 */ /* 0x0005e80000100a00 */
[----:B-1----:R-:W4:Y:S04]  /*2eb40*/  LDL.LU.64 R8, [R1+0x870] ;  /* 0x0008700001087983 */ /* 0x002f280000300a00 */
[----:B--2---:R-:W4:Y:S04]  /*2eb50*/  LDL.LU.64 R10, [R1+0x878] ;  /* 0x00087800010a7983 */ /* 0x004f280000300a00 */
[----:B0-----:R-:W-:Y:S01]  /*2eb60*/  STL.64 [R1+0x1e0], R12 ;  /* 0x0001e00c01007387 */ /* 0x001fe20000100a00 */
[----:B------:R-:W-:-:S03]  /*2eb70*/  IMAD.MOV.U32 R2, RZ, RZ, R12 ;  /* 0x000000ffff027224 */ /* 0x000fc600078e000c */
[----:B------:R-:W-:Y:S01]  /*2eb80*/  STL.64 [R1+0x1e8], R14 ;  /* 0x0001e80e01007387 */ /* 0x000fe20000100a00 */
[----:B------:R-:W-:-:S03]  /*2eb90*/  IMAD.MOV.U32 R0, RZ, RZ, R13 ;  /* 0x000000ffff007224 */ /* 0x000fc600078e000d */
[----:B------:R-:W0:Y:S04]  /*2eba0*/  LDSM.16.M88.4 R12, [R29+UR4+0x1000] ;  /* 0x001000041d0c783b */ /* 0x000e280008000200 */
[----:B------:R-:W-:Y:S04]  /*2ebb0*/  STL [R1+0x44ec], R0 ;  /* 0x0044ec0001007387 */ /* 0x000fe80000100800 */
[----:B------:R-:W-:Y:S01]  /*2ebc0*/  STL [R1+0x44e8], R2 ;  /* 0x0044e80201007387 */ /* 0x000fe20000100800 */
[----:B0-----:R-:W-:Y:S02]  /*2ebd0*/  IMAD.MOV.U32 R3, RZ, RZ, R13 ;  /* 0x000000ffff037224 */ /* 0x001fe400078e000d */
[----:B------:R-:W-:Y:S01]  /*2ebe0*/  IMAD.MOV.U32 R28, RZ, RZ, R12 ;  /* 0x000000ffff1c7224 */ /* 0x000fe200078e000c */
[----:B------:R0:W-:Y:S04]  /*2ebf0*/  STL.64 [R1+0x1d0], R12 ;  /* 0x0001d00c01007387 */ /* 0x0001e80000100a00 */
[----:B------:R1:W-:Y:S04]  /*2ec00*/  STL.64 [R1+0x1d8], R14 ;  /* 0x0001d80e01007387 */ /* 0x0003e80000100a00 */
[----:B0-----:R-:W2:Y:S04]  /*2ec10*/  LDL.LU.64 R12, [R1+0x650] ;  /* 0x00065000010c7983 */ /* 0x001ea80000300a00 */
[----:B-1----:R-:W2:Y:S04]  /*2ec20*/  LDL.LU.64 R14, [R1+0x658] ;  /* 0x00065800010e7983 */ /* 0x002ea80000300a00 */
[----:B------:R-:W-:Y:S04]  /*2ec30*/  STL [R1+0x44f4], R3 ;  /* 0x0044f40301007387 */ /* 0x000fe80000100800 */
[----:B------:R-:W-:Y:S04]  /*2ec40*/  STL [R1+0x44f0], R28 ;  /* 0x0044f01c01007387 */ /* 0x000fe80000100800 */
[----:B------:R0:W-:Y:S04]  /*2ec50*/  STL.64 [R1+0x1c0], R24 ;  /* 0x0001c01801007387 */ /* 0x0001e80000100a00 */
[----:B------:R1:W-:Y:S04]  /*2ec60*/  STL.64 [R1+0x1c8], R26 ;  /* 0x0001c81a01007387 */ /* 0x0003e80000100a00 */
[----:B0-----:R-:W2:Y:S04]  /*2ec70*/  LDL.LU.64 R24, [R1+0x430] ;  /* 0x0004300001187983 */ /* 0x001ea80000300a00 */
[----:B-1----:R-:W2:Y:S04]  /*2ec80*/  LDL.LU.64 R26, [R1+0x438] ;  /* 0x00043800011a7983 */ /* 0x002ea80000300a00 */
[----:B------:R-:W-:Y:S01]  /*2ec90*/  STL [R1+0x44f8], R29 ;  /* 0x0044f81d01007387 */ /* 0x000fe20000100800 */
[----:B---3--:R-:W-:Y:S03]  /*2eca0*/  HMMA.16816.F32.BF16 R4, R4, R20, R16 ;  /* 0x000000140404723c */ /* 0x008fe60000041810 */
[----:B------:R-:W3:Y:S04]  /*2ecb0*/  LDL.LU.64 R18, [R1+0x45b0] ;  /* 0x0045b00001127983 */ /* 0x000ee80000300a00 */
[----:B------:R-:W3:-:S12]  /*2ecc0*/  LDL.LU.64 R16, [R1+0x45a8] ;  /* 0x0045a80001107983 */ /* 0x000ed80000300a00 */
[----:B------:R-:W-:Y:S04]  /*2ecd0*/  STL.64 [R1+0x1210], R4 ;  /* 0x0012100401007387 */ /* 0x000fe80000100a00 */
[----:B------:R0:W-:Y:S04]  /*2ece0*/  STL.64 [R1+0x1218], R6 ;  /* 0x0012180601007387 */ /* 0x0001e80000100a00 */
[----:B0-----:R-:W4:Y:S04]  /*2ecf0*/  LDL.LU.64 R6, [R1+0x45a0] ;  /* 0x0045a00001067983 */ /* 0x001f280000300a00 */
[----:B------:R-:W4:Y:S02]  /*2ed00*/  LDL.LU.64 R4, [R1+0x4598] ;  /* 0x0045980001047983 */ /* 0x000f240000300a00 */
[----:B----4-:R-:W-:-:S15]  /*2ed10*/  HMMA.16816.F32.BF16 R8, R4, R20, R8 ;  /* 0x000000140408723c */ /* 0x010fde0000041808 */
[----:B------:R-:W-:-:S04]  /*2ed20*/  NOP ;  /* 0x0000000000007918 */ /* 0x000fc80000000000 */
[----:B------:R-:W-:Y:S04]  /*2ed30*/  STL.64 [R1+0x15b0], R8 ;  /* 0x0015b00801007387 */ /* 0x000fe80000100a00 */
[----:B------:R0:W-:Y:S04]  /*2ed40*/  STL.64 [R1+0x15b8], R10 ;  /* 0x0015b80a01007387 */ /* 0x0001e80000100a00 */
[----:B0-----:R-:W2:Y:S04]  /*2ed50*/  LDL.LU.64 R10, [R1+0x4590] ;  /* 0x00459000010a7983 */ /* 0x001ea80000300a00 */
[----:B------:R-:W2:Y:S04]  /*2ed60*/  LDL.LU.64 R8, [R1+0x4588] ;  /* 0x0045880001087983 */ /* 0x000ea80000300a00 */
[----:B------:R-:W-:Y:S04]  /*2ed70*/  STL.64 [R1+0x4528], R6 ;  /* 0x0045280601007387 */ /* 0x000fe80000100a00 */
[----:B------:R0:W-:Y:S04]  /*2ed80*/  STL.64 [R1+0x4520], R4 ;  /* 0x0045200401007387 */ /* 0x0001e80000100a00 */
[----:B0-----:R-:W4:Y:S04]  /*2ed90*/  LDL.LU.64 R4, [R1+0x10] ;  /* 0x0000100001047983 */ /* 0x001f280000300a00 */
[----:B------:R-:W3:Y:S01]  /*2eda0*/  LDL.LU.64 R6, [R1+0x18] ;  /* 0x0000180001067983 */ /* 0x000ee20000300a00 */
[-C--:B--2---:R-:W-:Y:S03]  /*2edb0*/  HMMA.16816.F32.BF16 R12, R8, R20.reuse, R12 ;  /* 0x00000014080c723c */ /* 0x084fe6000004180c */
[----:B---3--:R0:W-:Y:S04]  /*2edc0*/  STL.64 [R1+0x4540], R6 ;  /* 0x0045400601007387 */ /* 0x0081e80000100a00 */
[----:B----4-:R1:W-:Y:S04]  /*2edd0*/  STL.64 [R1+0x4538], R4 ;  /* 0x0045380401007387 */ /* 0x0103e80000100a00 */
[----:B0-----:R-:W2:Y:S04]  /*2ede0*/  LDL.64 R6, [R1+0x8] ;  /* 0x0000080001067983 */ /* 0x001ea80000100a00 */
[----:B-1----:R-:W2:Y:S04]  /*2edf0*/  LDL.64 R4, [R1] ;  /* 0x0000000001047983 */ /* 0x002ea80000100a00 */
[----:B------:R-:W-:Y:S04]  /*2ee00*/  STL.64 [R1+0x15d0], R12 ;  /* 0x0015d00c01007387 */ /* 0x000fe80000100a00 */
[----:B------:R0:W-:Y:S04]  /*2ee10*/  STL.64 [R1+0x15d8], R14 ;  /* 0x0015d80e01007387 */ /* 0x0001e80000100a00 */
[----:B0-----:R-:W3:Y:S04]  /*2ee20*/  LDL.LU.64 R14, [R1+0x4580] ;  /* 0x00458000010e7983 */ /* 0x001ee80000300a00 */
[----:B------:R-:W3:Y:S04]  /*2ee30*/  LDL.LU.64 R12, [R1+0x4578] ;  /* 0x00457800010c7983 */ /* 0x000ee80000300a00 */
[----:B------:R-:W-:Y:S04]  /*2ee40*/  STL [R1+0x450c], R10 ;  /* 0x00450c0a01007387 */ /* 0x000fe80000100800 */
[----:B------:R-:W-:Y:S04]  /*2ee50*/  STL [R1+0x4508], R11 ;  /* 0x0045080b01007387 */ /* 0x000fe80000100800 */
[----:B------:R0:W-:Y:S04]  /*2ee60*/  STL.64 [R1+0x4530], R8 ;  /* 0x0045300801007387 */ /* 0x0001e80000100a00 */
[----:B0-----:R-:W2:Y:S04]  /*2ee70*/  LDL.LU.64 R8, [R1+0x11f0] ;  /* 0x0011f00001087983 */ /* 0x001ea80000300a00 */
[----:B------:R-:W2:Y:S01]  /*2ee80*/  LDL.LU.64 R10, [R1+0x11f8] ;  /* 0x0011f800010a7983 */ /* 0x000ea20000300a00 */
[----:B---3--:R-:W-:-:S15]  /*2ee90*/  HMMA.16816.F32.BF16 R24, R12, R20, R24 ;  /* 0x000000140c18723c */ /* 0x008fde0000041818 */
[----:B------:R-:W-:-:S04]  /*2eea0*/  NOP ;  /* 0x0000000000007918 */ /* 0x000fc80000000000 */
[----:B------:R0:W-:Y:S04]  /*2eeb0*/  STL.64 [R1+0x15f0], R24 ;  /* 0x0015f01801007387 */ /* 0x0001e80000100a00 */
[----:B------:R1:W-:Y:S04]  /*2eec0*/  STL.64 [R1+0x15f8], R26 ;  /* 0x0015f81a01007387 */ /* 0x0003e80000100a00 */
[----:B0-----:R-:W3:Y:S04]  /*2eed0*/  LDL.LU.64 R24, [R1+0x450] ;  /* 0x0004500001187983 */ /* 0x001ee80000300a00 */
[----:B-1----:R-:W4:Y:S01]  /*2eee0*/  LDL.LU.64 R26, [R1+0x458] ;  /* 0x00045800011a7983 */ /* 0x002f220000300a00 */
[----:B--2---:R-:W-:Y:S03]  /*2eef0*/  HMMA.16816.F32.BF16 R8, R4, R20, R8 ;  /* 0x000000140408723c */ /* 0x004fe60000041808 */
[----:B----4-:R-:W-:Y:S04]  /*2ef00*/  STL.64 [R1+0x4570], R26 ;  /* 0x0045701a01007387 */ /* 0x010fe80000100a00 */
[----:B---3--:R0:W-:Y:S04]  /*2ef10*/  STL.64 [R1+0x4568], R24 ;  /* 0x0045681801007387 */ /* 0x0081e80000100a00 */
[----:B0-----:R-:W2:Y:S04]  /*2ef20*/  LDL.LU.64 R24, [R1+0x670] ;  /* 0x0006700001187983 */ /* 0x001ea80000300a00 */
[----:B------:R-:W2:Y:S04]  /*2ef30*/  LDL.LU.64 R26, [R1+0x678] ;  /* 0x00067800011a7983 */ /* 0x000ea80000300a00 */
[----:B------:R-:W-:Y:S04]  /*2ef40*/  STL [R1+0x4504], R13 ;  /* 0x0045040d01007387 */ /* 0x000fe80000100800 */
[----:B------:R-:W-:Y:S04]  /*2ef50*/  STL [R1+0x4500], R14 ;  /* 0x0045000e01007387 */ /* 0x000fe80000100800 */
[----:B------:R-:W-:Y:S04]  /*2ef60*/  STL [R1+0x44fc], R15 ;  /* 0x0044fc0f01007387 */ /* 0x000fe80000100800 */
[----:B------:R0:W-:Y:S01]  /*2ef70*/  STL.64 [R1+0x1390], R8 ;  /* 0x0013900801007387 */ /* 0x0001e20000100a00 */
[----:B------:R-:W-:-:S02]  /*2ef80*/  IMAD.MOV.U32 R3, RZ, RZ, R4 ;  /* 0x000000ffff037224 */ /* 0x000fc400078e0004 */
[----:B------:R-:W-:Y:S01]  /*2ef90*/  IMAD.MOV.U32 R28, RZ, RZ, R5 ;  /* 0x000000ffff1c7224 */ /* 0x000fe200078e0005 */
[----:B------:R1:W-:Y:S01]  /*2efa0*/  STL.64 [R1+0x1398], R10 ;  /* 0x0013980a01007387 */ /* 0x0003e20000100a00 */
[----:B------:R-:W-:Y:S02]  /*2efb0*/  IMAD.MOV.U32 R0, RZ, RZ, R6 ;  /* 0x000000ffff007224 */ /* 0x000fe400078e0006 */
[----:B------:R-:W-:Y:S01]  /*2efc0*/  IMAD.MOV.U32 R2, RZ, RZ, R7 ;  /* 0x000000ffff027224 */ /* 0x000fe200078e0007 */
[----:B------:R-:W3:Y:S04]  /*2efd0*/  LDL.LU.64 R4, [R1+0x230] ;  /* 0x0002300001047983 */ /* 0x000ee80000300a00 */
[----:B------:R-:W3:Y:S04]  /*2efe0*/  LDL.LU.64 R6, [R1+0x238] ;  /* 0x0002380001067983 */ /* 0x000ee80000300a00 */
[----:B0-----:R-:W4:Y:S04]  /*2eff0*/  LDL.LU.64 R8, [R1+0x1200] ;  /* 0x0012000001087983 */ /* 0x001f280000300a00 */
[----:B-1----:R-:W4:Y:S01]  /*2f000*/  LDL.LU.64 R10, [R1+0x1208] ;  /* 0x00120800010a7983 */ /* 0x002f220000300a00 */
[----:B------:R-:W-:-:S02]  /*2f010*/  IMAD.MOV.U32 R14, RZ, RZ, R20 ;  /* 0x000000ffff0e7224 */ /* 0x000fc400078e0014 */
[----:B------:R-:W-:Y:S01]  /*2f020*/  IMAD.MOV.U32 R13, RZ, RZ, R21 ;  /* 0x000000ffff0d7224 */ /* 0x000fe200078e0015 */
[----:B--2---:R-:W-:-:S15]  /*2f030*/  HMMA.16816.F32.BF16 R24, R16, R20, R24 ;  /* 0x000000141018723c */ /* 0x004fde0000041818 */
[----:B------:R-:W-:-:S04]  /*2f040*/  NOP ;  /* 0x0000000000007918 */ /* 0x000fc80000000000 */
[----:B------:R-:W-:Y:S04]  /*2f050*/  STL.64 [R1+0x13a0], R24 ;  /* 0x0013a01801007387 */ /* 0x000fe80000100a00 */
[----:B------:R0:W-:Y:S04]  /*2f060*/  STL.64 [R1+0x13a8], R26 ;  /* 0x0013a81a01007387 */ /* 0x0001e80000100a00 */
[----:B0-----:R-:W2:Y:S04]  /*2f070*/  LDL.LU.64 R26, [R1+0x4570] ;  /* 0x00457000011a7983 */ /* 0x001ea80000300a00 */
[----:B------:R-:W2:Y:S04]  /*2f080*/  LDL.LU.64 R24, [R1+0x4568] ;  /* 0x0045680001187983 */ /* 0x000ea80000300a00 */
[----:B------:R-:W2:Y:S04]  /*2f090*/  LDL.LU.64 R22, [R1+0x4560] ;  /* 0x0045600001167983 */ /* 0x000ea80000300a00 */
[----:B------:R-:W2:Y:S04]  /*2f0a0*/  LDL.LU.64 R20, [R1+0x4558] ;  /* 0x0045580001147983 */ /* 0x000ea80000300a00 */
[----:B------:R-:W-:Y:S04]  /*2f0b0*/  STL.64 [R1+0x44e0], R18 ;  /* 0x0044e01201007387 */ /* 0x000fe80000100a00 */
[----:B------:R0:W-:Y:S02]  /*2f0c0*/  STL.64 [R1+0x44d8], R16 ;  /* 0x0044d81001007387 */ /* 0x0001e40000100a00 */
[----:B0-----:R-:W-:-:S02]  /*2f0d0*/  IMAD.MOV.U32 R16, RZ, RZ, R14 ;  /* 0x000000ffff107224 */ /* 0x001fc400078e000e */
[----:B------:R-:W-:-:S07]  /*2f0e0*/  IMAD.MOV.U32 R17, RZ, RZ, R13 ;  /* 0x000000ffff117224 */ /* 0x000fce00078e000d */
[----:B--2---:R-:W-:-:S15]  /*2f0f0*/  HMMA.16816.F32.BF16 R24, R20, R16, R24 ;  /* 0x000000101418723c */ /* 0x004fde0000041818 */
[----:B------:R-:W-:-:S04]  /*2f100*/  NOP ;  /* 0x0000000000007918 */ /* 0x000fc80000000000 */
[----:B------:R-:W-:Y:S04]  /*2f110*/  STL.64 [R1+0x15c0], R24 ;  /* 0x0015c01801007387 */ /* 0x000fe80000100a00 */
[----:B------:R0:W-:Y:S04]  /*2f120*/  STL.64 [R1+0x15c8], R26 ;  /* 0x0015c81a01007387 */ /* 0x0001e80000100a00 */
[----:B0-----:R-:W3:Y:S04]  /*2f130*/  LDL.LU.64 R26, [R1+0x4550] ;  /* 0x00455000011a7983 */ /* 0x001ee80000300a00 */
[----:B------:R-:W3:Y:S04]  /*2f140*/  LDL.LU.64 R24, [R1+0x4548] ;  /* 0x0045480001187983 */ /* 0x000ee80000300a00 */
[----:B------:R-:W-:Y:S04]  /*2f150*/  STL.64 [R1+0x4518], R22 ;  /* 0x0045181601007387 */ /* 0x000fe80000100a00 */
[----:B------:R0:W-:Y:S04]  /*2f160*/  STL.64 [R1+0x4510], R20 ;  /* 0x0045101401007387 */ /* 0x0001e80000100a00 */
[----:B0-----:R-:W2:Y:S04]  /*2f170*/  LDL.LU.64 R20, [R1+0x860] ;  /* 0x0008600001147983 */ /* 0x001ea80000300a00 */
[----:B------:R-:W2:Y:S01]  /*2f180*/  LDL.LU.64 R22, [R1+0x868] ;  /* 0x0008680001167983 */ /* 0x000ea20000300a00 */
[----:B---3--:R-:W-:Y:S03]  /*2f190*/  HMMA.16816.F32.BF16 R16, R24, R16, R4 ;  /* 0x000000101810723c */ /* 0x008fe60000041804 */
[----:B------:R-:W3:Y:S04]  /*2f1a0*/  LDL.LU.64 R6, [R1+0x4540] ;  /* 0x0045400001067983 */ /* 0x000ee80000300a00 */
[----:B------:R-:W4:-:S12]  /*2f1b0*/  LDL.LU.64 R4, [R1+0x4538] ;  /* 0x0045380001047983 */ /* 0x000f180000300a00 */
[----:B------:R0:W-:Y:S04]  /*2f1c0*/  STL.64 [R1+0x1610], R16 ;  /* 0x0016101001007387 */ /* 0x0001e80000100a00 */
[----:B------:R1:W-:Y:S04]  /*2f1d0*/  STL.64 [R1+0x1618], R18 ;  /* 0x0016181201007387 */ /* 0x0003e80000100a00 */
[----:B0-----:R-:W2:Y:S04]  /*2f1e0*/  LDL.LU.64 R16, [R1+0x640] ;  /* 0x0006400001107983 */ /* 0x001ea80000300a00 */
[----:B-1----:R-:W2:Y:S04]  /*2f1f0*/  LDL.LU.64 R18, [R1+0x648] ;  /* 0x0006480001127983 */ /* 0x002ea80000300a00 */
[----:B------:R-:W-:Y:S04]  /*2f200*/  STL.64 [R1+0x44d0], R26 ;  /* 0x0044d01a01007387 */ /* 0x000fe80000100a00 */
[----:B------:R0:W-:Y:S04]  /*2f210*/  STL.64 [R1+0x44c8], R24 ;  /* 0x0044c81801007387 */ /* 0x0001e80000100a00 */
[----:B0-----:R-:W4:Y:S01]  /*2f220*/  LDL.LU.64 R24, [R1+0x200] ;  /* 0x0002000001187983 */ /* 0x001f220000300a00 */
[----:B---3--:R-:W-:-:S02]  /*2f230*/  IMAD.MOV.U32 R13, RZ, RZ, R6 ;  /* 0x000000ffff0d7224 */ /* 0x008fc400078e0006 */
[----:B------:R-:W-:Y:S01]  /*2f240*/  IMAD.MOV.U32 R14, RZ, RZ, R7 ;  /* 0x000000ffff0e7224 */ /* 0x000fe200078e0007 */
[----:B----4-:R-:W-:-:S15]  /*2f250*/  HMMA.16816.F32.BF16 R8, R4, R24, R8 ;  /* 0x000000180408723c */ /* 0x010fde0000041808 */
[----:B------:R-:W-:-:S04]  /*2f260*/  NOP ;  /* 0x0000000000007918 */ /* 0x000fc80000000000 */
[----:B------:R0:W-:Y:S04]  /*2f270*/  STL.64 [R1+0x11f0], R8 ;  /* 0x0011f00801007387 */ /* 0x0001e80000100a00 */
[----:B------:R1:W-:Y:S04]  /*2f280*/  STL.64 [R1+0x11f8], R10 ;  /* 0x0011f80a01007387 */ /* 0x0003e80000100a00 */
[----:B0-----:R-:W3:Y:S01]  /*2f290*/  LDL.LU.64 R8, [R1+0x4530] ;  /* 0x0045300001087983 */ /* 0x001ee20000300a00 */
[----:B-1----:R-:W-:Y:S02]  /*2f2a0*/  IMAD.MOV.U32 R10, RZ, RZ, R4 ;  /* 0x000000ffff0a7224 */ /* 0x002fe400078e0004 */
[----:B------:R-:W-:Y:S01]  /*2f2b0*/  IMAD.MOV.U32 R11, RZ, RZ, R5 ;  /* 0x000000ffff0b7224 */ /* 0x000fe200078e0005 */
[----:B------:R-:W2:Y:S04]  /*2f2c0*/  LDL.LU.64 R6, [R1+0x4528] ;  /* 0x0045280001067983 */ /* 0x000ea80000300a00 */
[----:B------:R-:W2:Y:S01]  /*2f2d0*/  LDL.LU.64 R4, [R1+0x4520] ;  /* 0x0045200001047983 */ /* 0x000ea20000300a00 */
        /* <DEDUP_REMOVED lines=8> */
[----:B------:R-:W4:Y:S04]  /*2f360*/  LDL.LU.64 R24, [R1+0x420] ;  /* 0x0004200001187983 */ /* 0x000f280000300a00 */
[----:B------:R-:W4:Y:S04]  /*2f370*/  LDL.LU.64 R26, [R1+0x428] ;  /* 0x00042800011a7983 */ /* 0x000f280000300a00 */
[----:B------:R-:W-:Y:S04]  /*2f380*/  STL.64 [R1+0x4310], R6 ;  /* 0x0043100601007387 */ /* 0x000fe80000100a00 */
[----:B------:R0:W-:Y:S02]  /*2f390*/  STL.64 [R1+0x4308], R4 ;  /* 0x0043080401007387 */ /* 0x0001e40000100a00 */
[----:B0-----:R-:W-:-:S02]  /*2f3a0*/  IMAD.MOV.U32 R4, RZ, RZ, R10 ;  /* 0x000000ffff047224 */ /* 0x001fc400078e000a */
[----:B------:R-:W-:Y:S01]  /*2f3b0*/  IMAD.MOV.U32 R5, RZ, RZ, R11 ;  /* 0x000000ffff057224 */ /* 0x000fe200078e000b */
[----:B------:R-:W3:Y:S04]  /*2f3c0*/  LDL.LU R10, [R1+0x450c] ;  /* 0x00450c00010a7983 */ /* 0x000ee80000300800 */
[----:B------:R-:W3:Y:S01]  /*2f3d0*/  LDL.LU R11, [R1+0x4508] ;  /* 0x00450800010b7983 */ /* 0x000ee20000300800 */
[----:B------:R-:W-:Y:S02]  /*2f3e0*/  IMAD.MOV.U32 R6, RZ, RZ, R13 ;  /* 0x000000ffff067224 */ /* 0x000fe400078e000d */
[----:B------:R-:W-:Y:S01]  /*2f3f0*/  IMAD.MOV.U32 R7, RZ, RZ, R14 ;  /* 0x000000ffff077224 */ /* 0x000fe200078e000e */
[----:B------:R-:W4:Y:S04]  /*2f400*/  LDL.LU R13, [R1+0x4504] ;  /* 0x00450400010d7983 */ /* 0x000f280000300800 */
[----:B------:R-:W4:Y:S04]  /*2f410*/  LDL.LU R14, [R1+0x4500] ;  /* 0x00450000010e7983 */ /* 0x000f280000300800 */
[----:B------:R-:W-:Y:S04]  /*2f420*/  STL.64 [R1+0x44b8], R6 ;  /* 0x0044b80601007387 */ /* 0x000fe80000100a00 */
[----:B------:R0:W-:Y:S02]  /*2f430*/  STL.64 [R1+0x44b0], R4 ;  /* 0x0044b00401007387 */ /* 0x0001e40000100a00 */
[----:B0-----:R-:W-:-:S02]  /*2f440*/  IMAD.MOV.U32 R4, RZ, RZ, R15 ;  /* 0x000000ffff047224 */ /* 0x001fc400078e000f */
[----:B------:R-:W-:Y:S01]  /*2f450*/  IMAD.MOV.U32 R5, RZ, RZ, R29 ;  /* 0x000000ffff057224 */ /* 0x000fe200078e001d */
[----:B------:R-:W4:Y:S04]  /*2f460*/  LDL.LU R15, [R1+0x44fc] ;  /* 0x0044fc00010f7983 */ /* 0x000f280000300800 */
[----:B------:R-:W2:Y:S02]  /*2f470*/  LDL.LU R29, [R1+0x44f8] ;  /* 0x0044f800011d7983 */ /* 0x000ea40000300800 */
[----:B---3--:R-:W-:-:S15]  /*2f480*/  HMMA.16816.F32.BF16 R16, R8, R4, R16 ;  /* 0x000000040810723c */ /* 0x008fde0000041810 */
[----:B------:R-:W-:-:S04]  /*2f490*/  NOP ;  /* 0x0000000000007918 */ /* 0x000fc80000000000 */
[----:B------:R0:W-:Y:S04]  /*2f4a0*/  STL.64 [R1+0x1410], R16 ;  /* 0x0014101001007387 */ /* 0x0001e80000100a00 */
[----:B------:R1:W-:Y:S04]  /*2f4b0*/  STL.64 [R1+0x1418], R18 ;  /* 0x0014181201007387 */ /* 0x0003e80000100a00 */
[----:B0-----:R-:W3:Y:S04]  /*2f4c0*/  LDL.LU.64 R16, [R1+0x1010] ;  /* 0x0010100001107983 */ /* 0x001ee80000300a00 */
[----:B-1----:R-:W3:Y:S04]  /*2f4d0*/  LDL.LU.64 R18, [R1+0x1018] ;  /* 0x0010180001127983 */ /* 0x002ee80000300a00 */
[----:B------:R-:W-:Y:S04]  /*2f4e0*/  STL [R1+0x4144], R8 ;  /* 0x0041440801007387 */ /* 0x000fe80000100800 */
[----:B------:R0:W-:Y:S04]  /*2f4f0*/  STL [R1+0x4140], R9 ;  /* 0x0041400901007387 */ /* 0x0001e80000100800 */
[----:B------:R-:W-:Y:S04]  /*2f500*/  STL [R1+0x413c], R10 ;  /* 0x00413c0a01007387 */ /* 0x000fe80000100800 */
[----:B------:R-:W-:Y:S04]  /*2f510*/  STL [R1+0x4138], R11 ;  /* 0x0041380b01007387 */ /* 0x000fe80000100800 */
[----:B0-----:R-:W2:Y:S01]  /*2f520*/  LDL.64 R8, [R1+0x1c0] ;  /* 0x0001c00001087983 */ /* 0x001ea20000100a00 */
[----:B----4-:R-:W-:Y:S03]  /*2f530*/  HMMA.16816.F32.BF16 R24, R12, R4, R24 ;  /* 0x000000040c18723c */ /* 0x010fe60000041818 */
[----:B--2---:R0:W-:Y:S04]  /*2f540*/  STL.64 [R1+0x4488], R8 ;  /* 0x0044880801007387 */ /* 0x0041e80000100a00 */
[----:B0-----:R-:W2:Y:S04]  /*2f550*/  LDL.LU.64 R8, [R1+0x660] ;  /* 0x0006600001087983 */ /* 0x001ea80000300a00 */
[----:B------:R-:W2:Y:S04]  /*2f560*/  LDL.LU.64 R10, [R1+0x668] ;  /* 0x00066800010a7983 */ /* 0x000ea80000300a00 */
[----:B------:R-:W-:Y:S04]  /*2f570*/  STL.64 [R1+0x3f40], R14 ;  /* 0x003f400e01007387 */ /* 0x000fe80000100a00 */
[----:B------:R0:W-:Y:S04]  /*2f580*/  STL.64 [R1+0x3f38], R12 ;  /* 0x003f380c01007387 */ /* 0x0001e80000100a00 */
[----:B------:R-:W-:Y:S04]  /*2f590*/  STL.64 [R1+0x15e0], R24 ;  /* 0x0015e01801007387 */ /* 0x000fe80000100a00 */
[----:B------:R-:W-:Y:S04]  /*2f5a0*/  STL.64 [R1+0x15e8], R26 ;  /* 0x0015e81a01007387 */ /* 0x000fe80000100a00 */
[----:B0-----:R-:W4:Y:S04]  /*2f5b0*/  LDL.LU.64 R12, [R1+0x11b0] ;  /* 0x0011b000010c7983 */ /* 0x001f280000300a00 */
[----:B------:R-:W2:Y:S04]  /*2f5c0*/  LDL.LU.64 R14, [R1+0x11b8] ;  /* 0x0011b800010e7983 */ /* 0x000ea80000300a00 */
[----:B--2---:R-:W-:Y:S04]  /*2f5d0*/  STL.64 [R1+0x4498], R14 ;  /* 0x0044980e01007387 */ /* 0x004fe80000100a00 */
[----:B----4-:R0:W-:Y:S04]  /*2f5e0*/  STL.64 [R1+0x4490], R12 ;  /* 0x0044900c01007387 */ /* 0x0101e80000100a00 */
[----:B0-----:R-:W2:Y:S04]  /*2f5f0*/  LDL R12, [R1+0x1f0] ;  /* 0x0001f000010c7983 */ /* 0x001ea80000100800 */
[----:B------:R-:W2:Y:S04]  /*2f600*/  LDL R13, [R1+0x1f4] ;  /* 0x0001f400010d7983 */ /* 0x000ea80000100800 */
[----:B------:R-:W4:Y:S04]  /*2f610*/  LDL.LU.64 R24, [R1+0x440] ;  /* 0x0004400001187983 */ /* 0x000f280000300a00 */
[----:B------:R-:W4:Y:S01]  /*2f620*/  LDL.LU.64 R26, [R1+0x448] ;  /* 0x00044800011a7983 */ /* 0x000f220000300a00 */
[----:B------:R-:W-:-:S02]  /*2f630*/  IMAD.MOV.U32 R14, RZ, RZ, R0 ;  /* 0x000000ffff0e7224 */ /* 0x000fc400078e0000 */
[----:B------:R-:W-:Y:S01]  /*2f640*/  IMAD.MOV.U32 R15, RZ, RZ, R2 ;  /* 0x000000ffff0f7224 */ /* 0x000fe200078e0002 */
[----:B--2---:R0:W-:Y:S02]  /*2f650*/  STL.64 [R1+0x44c0], R12 ;  /* 0x0044c00c01007387 */ /* 0x0041e40000100a00 */
[----:B0-----:R-:W-:Y:S02]  /*2f660*/  IMAD.MOV.U32 R12, RZ, RZ, R3 ;  /* 0x000000ffff0c7224 */ /* 0x001fe400078e0003 */
[----:B------:R-:W-:Y:S01]  /*2f670*/  IMAD.MOV.U32 R13, RZ, RZ, R28 ;  /* 0x000000ffff0d7224 */ /* 0x000fe200078e001c */
[----:B------:R-:W2:Y:S04]  /*2f680*/  LDL.LU R3, [R1+0x44f4] ;  /* 0x0044f40001037983 */ /* 0x000ea80000300800 */
[----:B------:R-:W2:Y:S04]  /*2f690*/  LDL.LU R28, [R1+0x44f0] ;  /* 0x0044f000011c7983 */ /* 0x000ea80000300800 */
[----:B------:R-:W2:Y:S04]  /*2f6a0*/  LDL.LU R0, [R1+0x44ec] ;  /* 0x0044ec0001007983 */ /* 0x000ea80000300800 */
[----:B------:R-:W2:Y:S01]  /*2f6b0*/  LDL.LU R2, [R1+0x44e8] ;  /* 0x0044e80001027983 */ /* 0x000ea20000300800 */
[----:B---3--:R-:W-:Y:S03]  /*2f6c0*/  HMMA.16816.F32.BF16 R12, R12, R4, R16 ;  /* 0x000000040c0c723c */ /* 0x008fe60000041810 */
[----:B------:R-:W3:Y:S04]  /*2f6d0*/  LDL.LU.64 R18, [R1+0x44e0] ;  /* 0x0044e00001127983 */ /* 0x000ee80000300a00 */
[----:B------:R-:W3:-:S12]  /*2f6e0*/  LDL.LU.64 R16, [R1+0x44d8] ;  /* 0x0044d80001107983 */ /* 0x000ed80000300a00 */
[----:B------:R0:W-:Y:S04]  /*2f6f0*/  STL.64 [R1+0x1220], R12 ;  /* 0x0012200c01007387 */ /* 0x0001e80000100a00 */
[----:B------:R1:W-:Y:S04]  /*2f700*/  STL.64 [R1+0x1228], R14 ;  /* 0x0012280e01007387 */ /* 0x0003e80000100a00 */
[----:B0-----:R-:W2:Y:S04]  /*2f710*/  LDL.LU.64 R12, [R1+0x220] ;  /* 0x00022000010c7983 */ /* 0x001ea80000300a00 */
[----:B-1----:R-:W2:Y:S01]  /*2f720*/  LDL.LU.64 R14, [R1+0x228] ;  /* 0x00022800010e7983 */ /* 0x002ea20000300a00 */
[----:B---3--:R-:W-:-:S15]  /*2f730*/  HMMA.16816.F32.BF16 R8, R16, R4, R8 ;  /* 0x000000041008723c */ /* 0x008fde0000041808 */
[----:B------:R-:W-:-:S04]  /*2f740*/  NOP ;  /* 0x0000000000007918 */ /* 0x000fc80000000000 */
[----:B------:R0:W-:Y:S04]  /*2f750*/  STL.64 [R1+0x1240], R8 ;  /* 0x0012400801007387 */ /* 0x0001e80000100a00 */
[----:B------:R1:W-:Y:S04]  /*2f760*/  STL.64 [R1+0x1248], R10 ;  /* 0x0012480a01007387 */ /* 0x0003e80000100a00 */
[----:B0-----:R-:W3:Y:S04]  /*2f770*/  LDL.LU.64 R8, [R1+0x11d0] ;  /* 0x0011d00001087983 */ /* 0x001ee80000300a00 */
[----:B-1----:R-:W2:Y:S01]  /*2f780*/  LDL.LU.64 R10, [R1+0x11d8] ;  /* 0x0011d800010a7983 */ /* 0x002ea20000300a00 */
[-C--:B----4-:R-:W-:Y:S03]  /*2f790*/  HMMA.16816.F32.BF16 R24, R20, R4.reuse, R24 ;  /* 0x000000041418723c */ /* 0x090fe60000041818 */
[----:B--2---:R-:W-:Y:S04]  /*2f7a0*/  STL.64 [R1+0x44a8], R10 ;  /* 0x0044a80a01007387 */ /* 0x004fe80000100a00 */
[----:B---3--:R0:W-:Y:S04]  /*2f7b0*/  STL.64 [R1+0x44a0], R8 ;  /* 0x0044a00801007387 */ /* 0x0081e80000100a00 */
[----:B0-----:R-:W2:Y:S04]  /*2f7c0*/  LDL.LU.64 R8, [R1+0x11e0] ;  /* 0x0011e00001087983 */ /* 0x001ea80000300a00 */
[----:B------:R-:W2:Y:S04]  /*2f7d0*/  LDL.LU.64 R10, [R1+0x11e8] ;  /* 0x0011e800010a7983 */ /* 0x000ea80000300a00 */
[----:B------:R-:W-:Y:S04]  /*2f7e0*/  STL [R1+0x3adc], R18 ;  /* 0x003adc1201007387 */ /* 0x000fe80000100800 */
[----:B------:R-:W-:Y:S04]  /*2f7f0*/  STL [R1+0x3ad8], R19 ;  /* 0x003ad81301007387 */ /* 0x000fe80000100800 */
[----:B------:R-:W-:Y:S04]  /*2f800*/  STL.64 [R1+0x3d18], R16 ;  /* 0x003d181001007387 */ /* 0x000fe80000100a00 */
[----:B------:R-:W-:Y:S04]  /*2f810*/  STL.64 [R1+0x1420], R24 ;  /* 0x0014201801007387 */ /* 0x000fe80000100a00 */
[----:B------:R0:W-:Y:S04]  /*2f820*/  STL.64 [R1+0x1428], R26 ;  /* 0x0014281a01007387 */ /* 0x0001e80000100a00 */
[----:B0-----:R-:W3:Y:S04]  /*2f830*/  LDL.LU.64 R26, [R1+0x44d0] ;  /* 0x0044d000011a7983 */ /* 0x001ee80000300a00 */
[----:B------:R-:W3:Y:S04]  /*2f840*/  LDL.LU.64 R24, [R1+0x44c8] ;  /* 0x0044c80001187983 */ /* 0x000ee80000300a00 */
[----:B------:R-:W-:Y:S04]  /*2f850*/  STL.64 [R1+0x38a8], R22 ;  /* 0x0038a81601007387 */ /* 0x000fe80000100a00 */
[----:B------:R0:W-:Y:S04]  /*2f860*/  STL.64 [R1+0x38a0], R20 ;  /* 0x0038a01401007387 */ /* 0x0001e80000100a00 */
[----:B0-----:R-:W4:Y:S04]  /*2f870*/  LDL.LU.64 R20, [R1+0x11c0] ;  /* 0x0011c00001147983 */ /* 0x001f280000300a00 */
[----:B------:R-:W4:Y:S01]  /*2f880*/  LDL.LU.64 R22, [R1+0x11c8] ;  /* 0x0011c80001167983 */ /* 0x000f220000300a00 */
[----:B---3--:R-:W-:Y:S03]  /*2f890*/  HMMA.16816.F32.BF16 R4, R24, R4, R12 ;  /* 0x000000041804723c */ /* 0x008fe6000004180c */
[----:B------:R-:W2:-:S15]  /*2f8a0*/  LDL.LU.64 R12, [R1+0x44c0] ;  /* 0x0044c000010c7983 */ /* 0x000e9e0000300a00 */
[----:B------:R-:W-:Y:S01]  /*2f8b0*/  NOP ;  /* 0x0000000000007918 */ /* 0x000fe20000000000 */
[----:B------:R-:W-:Y:S04]  /*2f8c0*/  STL.64 [R1+0x1600], R4 ;  /* 0x0016000401007387 */ /* 0x000fe80000100a00 */
[----:B------:R0:W-:Y:S04]  /*2f8d0*/  STL.64 [R1+0x1608], R6 ;  /* 0x0016080601007387 */ /* 0x0001e80000100a00 */
[----:B0-----:R-:W2:Y:S04]  /*2f8e0*/  LDL.LU.64 R6, [R1+0x44b8] ;  /* 0x0044b80001067983 */ /* 0x001ea80000300a00 */
[----:B------:R-:W2:Y:S04]  /*2f8f0*/  LDL.LU.64 R4, [R1+0x44b0] ;  /* 0x0044b00001047983 */ /* 0x000ea80000300a00 */
[----:B------:R0:W-:Y:S04]  /*2f900*/  STL [R1+0x377c], R24 ;  /* 0x00377c1801007387 */ /* 0x0001e80000100800 */
[----:B------:R1:W-:Y:S04]  /*2f910*/  STL [R1+0x3778], R25 ;  /* 0x0037781901007387 */ /* 0x0003e80000100800 */
[----:B------:R-:W-:Y:S04]  /*2f920*/  STL [R1+0x3774], R26 ;  /* 0x0037741a01007387 */ /* 0x000fe80000100800 */
[----:B------:R-:W-:Y:S01]  /*2f930*/  STL [R1+0x3770], R27 ;  /* 0x0037701b01007387 */ /* 0x000fe20000100800 */
[----:B--2---:R-:W-:Y:S03]  /*2f940*/  HMMA.16816.F32.BF16 R12, R4, R12, R8 ;  /* 0x0000000c040c723c */ /* 0x004fe60000041808 */
[----:B------:R-:W2:Y:S04]  /*2f950*/  LDL.LU.64 R10, [R1+0x44a8] ;  /* 0x0044a800010a7983 */ /* 0x000ea80000300a00 */
[----:B------:R-:W2:Y:S01]  /*2f960*/  LDL.LU.64 R8, [R1+0x44a0] ;  /* 0x0044a00001087983 */ /* 0x000ea20000300a00 */
[----:B0-----:R-:W-:-:S02]  /*2f970*/  IMAD.MOV.U32 R24, RZ, RZ, R2 ;  /* 0x000000ffff187224 */ /* 0x001fc400078e0002 */
[----:B-1----:R-:W-:-:S09]  /*2f980*/  IMAD.MOV.U32 R25, RZ, RZ, R0 ;  /* 0x000000ffff197224 */ /* 0x002fd200078e0000 */
[----:B------:R-:W-:Y:S04]  /*2f990*/  STL.64 [R1+0x870], R12 ;  /* 0x0008700c01007387 */ /* 0x000fe80000100a00 */
[----:B------:R0:W-:Y:S04]  /*2f9a0*/  STL.64 [R1+0x878], R14 ;  /* 0x0008780e01007387 */ /* 0x0001e80000100a00 */
[----:B0-----:R-:W3:Y:S04]  /*2f9b0*/  LDL.LU.64 R14, [R1+0x4498] ;  /* 0x00449800010e7983 */ /* 0x001ee80000300a00 */
[----:B------:R-:W3:Y:S01]  /*2f9c0*/  LDL.LU.64 R12, [R1+0x4490] ;  /* 0x00449000010c7983 */ /* 0x000ee20000300a00 */
[----:B--2---:R-:W-:Y:S03]  /*2f9d0*/  HMMA.16816.F32.BF16 R24, R4, R24, R8 ;  /* 0x000000180418723c */ /* 0x004fe60000041808 */
[----:B------:R-:W3:Y:S01]  /*2f9e0*/  LDL.LU.64 R8, [R1+0x4488] ;  /* 0x0044880001087983 */ /* 0x000ee20000300a00 */
[----:B------:R-:W-:-:S02]  /*2f9f0*/  IMAD.MOV.U32 R16, RZ, RZ, R28 ;  /* 0x000000ffff107224 */ /* 0x000fc400078e001c */
[----:B------:R-:W-:-:S07]  /*2fa00*/  IMAD.MOV.U32 R17, RZ, RZ, R3 ;  /* 0x000000ffff117224 */ /* 0x000fce00078e0003 */
[C---:B----4-:R-:W-:Y:S01]  /*2fa10*/  HMMA.16816.F32.BF16 R16, R4.reuse, R16, R20 ;  /* 0x000000100410723c */ /* 0x050fe20000041814 */
[----:B------:R-:W-:Y:S05]  /*2fa20*/  LDSM.16.M88.4 R20, [R29+UR4+0x5000] ;  /* 0x005000041d14783b */ /* 0x000fea0008000200 */
[----:B------:R-:W-:Y:S04]  /*2fa30*/  STL.64 [R1+0x860], R24 ;  /* 0x0008601801007387 */ /* 0x000fe80000100a00 */
[----:B------:R-:W-:Y:S09]  /*2fa40*/  STL.64 [R1+0x868], R26 ;  /* 0x0008681a01007387 */ /* 0x000ff20000100a00 */
[----:B------:R-:W-:Y:S04]  /*2fa50*/  STL.64 [R1+0x670], R16 ;  /* 0x0006701001007387 */ /* 0x000fe80000100a00 */
[----:B------:R-:W-:Y:S04]  /*2fa60*/  STL.64 [R1+0x678], R18 ;  /* 0x0006781201007387 */ /* 0x000fe80000100a00 */
[----:B------:R-:W-:Y:S01]  /*2fa70*/  LDSM.16.M88.4 R16, [R29+UR4+0x2800] ;  /* 0x002800041d10783b */ /* 0x000fe20008000200 */
[----:B---3--:R-:W-:Y:S01]  /*2fa80*/  HMMA.16816.F32.BF16 R12, R4, R8, R12 ;  /* 0x00000008040c723c */ /* 0x008fe2000004180c */
[----:B------:R-:W-:-:S02]  /*2fa90*/  IMAD.MOV.U32 R28, RZ, RZ, R8 ;  /* 0x000000ffff1c7224 */ /* 0x000fc400078e0008 */
[----:B------:R-:W-:Y:S02]  /*2faa0*/  IMAD.MOV.U32 R3, RZ, RZ, R9 ;  /* 0x000000ffff037224 */ /* 0x000fe400078e0009 */
[----:B------:R-:W0:-:S14]  /*2fab0*/  LDSM.16.M88.4 R8, [R29+UR4+0x1800] ;  /* 0x001800041d08783b */ /* 0x000e1c0008000200 */
[----:B------:R-:W-:Y:S04]  /*2fac0*/  STL.64 [R1+0x660], R12 ;  /* 0x0006600c01007387 */ /* 0x000fe80000100a00 */
[----:B------:R1:W-:Y:S04]  /*2fad0*/  STL.64 [R1+0x668], R14 ;  /* 0x0006680e01007387 */ /* 0x0003e80000100a00 */
[----:B------:R-:W-:Y:S04]  /*2fae0*/  STL [R1+0x4464], R6 ;  /* 0x0044640601007387 */ /* 0x000fe80000100800 */
[----:B------:R-:W-:Y:S04]  /*2faf0*/  STL [R1+0x4460], R7 ;  /* 0x0044600701007387 */ /* 0x000fe80000100800 */
[----:B------:R-:W-:Y:S04]  /*2fb00*/  STL [R1+0x43ac], R3 ;  /* 0x0043ac0301007387 */ /* 0x000fe80000100800 */
[----:B------:R-:W-:Y:S04]  /*2fb10*/  STL [R1+0x43a8], R28 ;  /* 0x0043a81c01007387 */ /* 0x000fe80000100800 */
[----:B0-----:R-:W-:Y:S01]  /*2fb20*/  STL.64 [R1+0x1b0], R8 ;  /* 0x0001b00801007387 */ /* 0x001fe20000100a00 */
[----:B-1----:R-:W-:-:S03]  /*2fb30*/  IMAD.MOV.U32 R15, RZ, RZ, R8 ;  /* 0x000000ffff0f7224 */ /* 0x002fc600078e0008 */
[----:B------:R-:W-:Y:S01]  /*2fb40*/  STL.64 [R1+0x1b8], R10 ;  /* 0x0001b80a01007387 */ /* 0x000fe20000100a00 */
[----:B------:R-:W-:-:S03]  /*2fb50*/  IMAD.MOV.U32 R14, RZ, RZ, R9 ;  /* 0x000000ffff0e7224 */ /* 0x000fc600078e0009 */
[----:B------:R-:W0:Y:S02]  /*2fb60*/  LDSM.16.M88.4 R8, [R29+UR4+0x1c00] ;  /* 0x001c00041d08783b */ /* 0x000e240008000200 */
[----:B0-----:R-:W-:Y:S02]  /*2fb70*/  IMAD.MOV.U32 R13, RZ, RZ, R8 ;  /* 0x000000ffff0d7224 */ /* 0x001fe400078e0008 */
[----:B------:R-:W-:Y:S01]  /*2fb80*/  IMAD.MOV.U32 R12, RZ, RZ, R9 ;  /* 0x000000ffff0c7224 */ /* 0x000fe200078e0009 */
[----:B------:R-:W-:Y:S04]  /*2fb90*/  STL.64 [R1+0x1a0], R8 ;  /* 0x0001a00801007387 */ /* 0x000fe80000100a00 */
[----:B------:R-:W-:Y:S04]  /*2fba0*/  STL.64 [R1+0x1a8], R10 ;  /* 0x0001a80a01007387 */ /* 0x000fe80000100a00 */
[----:B------:R-:W-:Y:S04]  /*2fbb0*/  STL.64 [R1+0x4480], R14 ;  /* 0x0044800e01007387 */ /* 0x000fe80000100a00 */
[----:B------:R-:W-:Y:S04]  /*2fbc0*/  LDSM.16.M88.4 R8, [R29+UR4+0x2400] ;  /* 0x002400041d08783b */ /* 0x000fe80008000200 */
[----:B------:R-:W-:Y:S04]  /*2fbd0*/  STL.64 [R1+0x4478], R12 ;  /* 0x0044780c01007387 */ /* 0x000fe80000100a00 */
[----:B------:R-:W0:Y:S04]  /*2fbe0*/  LDSM.16.M88.4 R12, [R29+UR4+0x2000] ;  /* 0x002000041d0c783b */ /* 0x000e280008000200 */
[----:B0-----:R-:W-:Y:S04]  /*2fbf0*/  STL.64 [R1+0x190], R12 ;  /* 0x0001900c01007387 */ /* 0x001fe80000100a00 */
[----:B------:R-:W-:Y:S04]  /*2fc00*/  STL.64 [R1+0x198], R14 ;  /* 0x0001980e01007387 */ /* 0x000fe80000100a00 */
[----:B------:R-:W0:Y:S04]  /*2fc10*/  LDSM.16.M88.4 R12, [R29+UR4+0x2c00] ;  /* 0x002c00041d0c783b */ /* 0x000e280008000200 */
[----:B------:R-:W-:Y:S04]  /*2fc20*/  STL.64 [R1+0x180], R8 ;  /* 0x0001800801007387 */ /* 0x000fe80000100a00 */
[----:B------:R-:W-:Y:S04]  /*2fc30*/  STL.64 [R1+0x188], R10 ;  /* 0x0001880a01007387 */ /* 0x000fe80000100a00 */
[----:B------:R-:W-:Y:S04]  /*2fc40*/  STL.64 [R1+0x170], R16 ;  /* 0x0001701001007387 */ /* 0x000fe80000100a00 */
[----:B------:R-:W-:Y:S04]  /*2fc50*/  STL.64 [R1+0x178], R18 ;  /* 0x0001781201007387 */ /* 0x000fe80000100a00 */
[----:B------:R-:W1:Y:S04]  /*2fc60*/  LDSM.16.M88.4 R8, [R29+UR4+0x3000] ;  /* 0x003000041d08783b */ /* 0x000e680008000200 */
[----:B------:R-:W-:Y:S04]  /*2fc70*/  LDSM.16.M88.4 R16, [R29+UR4+0x4c00] ;  /* 0x004c00041d10783b */ /* 0x000fe80008000200 */
[----:B0-----:R-:W-:Y:S04]  /*2fc80*/  STL.64 [R1+0x160], R12 ;  /* 0x0001600c01007387 */ /* 0x001fe80000100a00 */
[----:B------:R-:W-:Y:S04]  /*2fc90*/  STL.64 [R1+0x168], R14 ;  /* 0x0001680e01007387 */ /* 0x000fe80000100a00 */
[----:B------:R-:W0:Y:S01]  /*2fca0*/  LDSM.16.M88.4 R12, [R29+UR4+0x3400] ;  /* 0x003400041d0c783b */ /* 0x000e220008000200 */
[----:B-1----:R-:W-:-:S03]  /*2fcb0*/  IMAD.MOV.U32 R26, RZ, RZ, R9 ;  /* 0x000000ffff1a7224 */ /* 0x002fc600078e0009 */
[----:B------:R1:W-:Y:S04]  /*2fcc0*/  STL.64 [R1+0x150], R8 ;  /* 0x0001500801007387 */ /* 0x0003e80000100a00 */
[----:B------:R-:W-:Y:S01]  /*2fcd0*/  STL.64 [R1+0x158], R10 ;  /* 0x0001580a01007387 */ /* 0x000fe20000100a00 */
[----:B------:R-:W-:-:S03]  /*2fce0*/  IMAD.MOV.U32 R3, RZ, RZ, R8 ;  /* 0x000000ffff037224 */ /* 0x000fc600078e0008 */
[----:B0-----:R-:W-:Y:S01]  /*2fcf0*/  STL.64 [R1+0x140], R12 ;  /* 0x0001400c01007387 */ /* 0x001fe20000100a00 */
[----:B-1----:R-:W-:-:S03]  /*2fd00*/  IMAD.MOV.U32 R9, RZ, RZ, R12 ;  /* 0x000000ffff097224 */ /* 0x002fc600078e000c */
[----:B------:R-:W-:Y:S01]  /*2fd10*/  STL.64 [R1+0x148], R14 ;  /* 0x0001480e01007387 */ /* 0x000fe20000100a00 */
[----:B------:R-:W-:-:S03]  /*2fd20*/  IMAD.MOV.U32 R8, RZ, RZ, R13 ;  /* 0x000000ffff087224 */ /* 0x000fc600078e000d */
[----:B------:R-:W0:Y:S04]  /*2fd30*/  LDSM.16.M88.4 R12, [R29+UR4+0x3800] ;  /* 0x003800041d0c783b */ /* 0x000e280008000200 */
[----:B0-----:R-:W-:Y:S01]  /*2fd40*/  STL.64 [R1+0x130], R12 ;  /* 0x0001300c01007387 */ /* 0x001fe20000100a00 */
[----:B------:R-:W-:-:S03]  /*2fd50*/  IMAD.MOV.U32 R11, RZ, RZ, R12 ;  /* 0x000000ffff0b7224 */ /* 0x000fc600078e000c */
[----:B------:R-:W-:Y:S01]  /*2fd60*/  STL.64 [R1+0x138], R14 ;  /* 0x0001380e01007387 */ /* 0x000fe20000100a00 */
[----:B------:R-:W-:-:S03]  /*2fd70*/  IMAD.MOV.U32 R10, RZ, RZ, R13 ;  /* 0x000000ffff0a7224 */ /* 0x000fc600078e000d */
[----:B------:R-:W0:Y:S04]  /*2fd80*/  LDSM.16.M88.4 R12, [R29+UR4+0x3c00] ;  /* 0x003c00041d0c783b */ /* 0x000e280008000200 */
[----:B------:R-:W-:Y:S04]  /*2fd90*/  STL.64 [R1+0x4470], R10 ;  /* 0x0044700a01007387 */ /* 0x000fe80000100a00 */
[----:B------:R-:W-:Y:S04]  /*2fda0*/  STL.64 [R1+0x4468], R8 ;  /* 0x0044680801007387 */ /* 0x000fe80000100a00 */
[----:B------:R-:W1:Y:S04]  /*2fdb0*/  LDSM.16.M88.4 R8, [R29+UR4+0x4000] ;  /* 0x004000041d08783b */ /* 0x000e680008000200 */
[----:B0-----:R-:W-:Y:S01]  /*2fdc0*/  STL.64 [R1+0x120], R12 ;  /* 0x0001200c01007387 */ /* 0x001fe20000100a00 */
[----:B------:R-:W-:-:S03]  /*2fdd0*/  IMAD.MOV.U32 R25, RZ, RZ, R12 ;  /* 0x000000ffff197224 */ /* 0x000fc600078e000c */
[----:B------:R-:W-:Y:S01]  /*2fde0*/  STL.64 [R1+0x128], R14 ;  /* 0x0001280e01007387 */ /* 0x000fe20000100a00 */
[----:B------:R-:W-:-:S03]  /*2fdf0*/  IMAD.MOV.U32 R24, RZ, RZ, R13 ;  /* 0x000000ffff187224 */ /* 0x000fc600078e000d */
[----:B------:R-:W0:Y:S04]  /*2fe00*/  LDSM.16.M88.4 R12, [R29+UR4+0x4400] ;  /* 0x004400041d0c783b */ /* 0x000e280008000200 */
[----:B-1----:R1:W-:Y:S04]  /*2fe10*/  STL.64 [R1+0x110], R8 ;  /* 0x0001100801007387 */ /* 0x0023e80000100a00 */
[----:B------:R-:W-:Y:S01]  /*2fe20*/  STL.64 [R1+0x118], R10 ;  /* 0x0001180a01007387 */ /* 0x000fe20000100a00 */
[----:B------:R-:W-:Y:S02]  /*2fe30*/  IMAD.MOV.U32 R6, RZ, RZ, R8 ;  /* 0x000000ffff067224 */ /* 0x000fe400078e0008 */
[----:B------:R-:W-:Y:S01]  /*2fe40*/  IMAD.MOV.U32 R7, RZ, RZ, R9 ;  /* 0x000000ffff077224 */ /* 0x000fe200078e0009 */
[----:B0-----:R-:W-:Y:S01]  /*2fe50*/  STL.64 [R1+0x100], R12 ;  /* 0x0001000c01007387 */ /* 0x001fe20000100a00 */
[----:B-1----:R-:W-:-:S03]  /*2fe60*/  IMAD.MOV.U32 R9, RZ, RZ, R12 ;  /* 0x000000ffff097224 */ /* 0x002fc600078e000c */
[----:B------:R-:W-:Y:S01]  /*2fe70*/  STL.64 [R1+0x108], R14 ;  /* 0x0001080e01007387 */ /* 0x000fe20000100a00 */
[----:B------:R-:W-:-:S03]  /*2fe80*/  IMAD.MOV.U32 R8, RZ, RZ, R13 ;  /* 0x000000ffff087224 */ /* 0x000fc600078e000d */
[----:B------:R-:W0:Y:S04]  /*2fe90*/  LDSM.16.M88.4 R12, [R29+UR4+0x4800] ;  /* 0x004800041d0c783b */ /* 0x000e280008000200 */
[----:B0-----:R-:W-:Y:S04]  /*2fea0*/  STL.64 [R1+0xf0], R12 ;  /* 0x0000f00c01007387 */ /* 0x001fe80000100a00 */
[----:B------:R-:W-:Y:S04]  /*2feb0*/  STL.64 [R1+0xf8], R14 ;  /* 0x0000f80e01007387 */ /* 0x000fe80000100a00 */
[----:B------:R-:W0:Y:S04]  /*2fec0*/  LDSM.16.M88.4 R12, [R29+UR4+0x5400] ;  /* 0x005400041d0c783b */ /* 0x000e280008000200 */
[----:B0-----:R-:W-:Y:S01]  /*2fed0*/  STL.64 [R1+0xc0], R12 ;  /* 0x0000c00c01007387 */ /* 0x001fe20000100a00 */
[----:B------:R-:W-:-:S03]  /*2fee0*/  IMAD.MOV.U32 R2, RZ, RZ, R12 ;  /* 0x000000ffff027224 */ /* 0x000fc600078e000c */
[----:B------:R-:W-:Y:S01]  /*2fef0*/  STL.64 [R1+0xc8], R14 ;  /* 0x0000c80e01007387 */ /* 0x000fe20000100a00 */
[----:B------:R-:W-:-:S03]  /*2ff00*/  IMAD.MOV.U32 R0, RZ, RZ, R13 ;  /* 0x000000ffff007224 */ /* 0x000fc600078e000d */
[----:B------:R-:W0:Y:S04]  /*2ff10*/  LDSM.16.M88.4 R12, [R29+UR4+0x5800] ;  /* 0x005800041d0c783b */ /* 0x000e280008000200 */
[----:B0-----:R-:W-:Y:S04]  /*2ff20*/  STL.64 [R1+0xb0], R12 ;  /* 0x0000b00c01007387 */ /* 0x001fe80000100a00 */
[----:B------:R0:W-:Y:S04]  /*2ff30*/  STL.64 [R1+0xb8], R14 ;  /* 0x0000b80e01007387 */ /* 0x0001e80000100a00 */
[----:B0-----:R-:W2:Y:S04]  /*2ff40*/  LDL.LU.64 R14, [R1+0x4480] ;  /* 0x00448000010e7983 */ /* 0x001ea80000300a00 */
[----:B------:R-:W3:Y:S04]  /*2ff50*/  LDL.LU.64 R12, [R1+0x4478] ;  /* 0x00447800010c7983 */ /* 0x000ee80000300a00 */
[----:B------:R-:W-:Y:S04]  /*2ff60*/  STL.64 [R1+0xe0], R16 ;  /* 0x0000e01001007387 */ /* 0x000fe80000100a00 */
[----:B------:R-:W-:Y:S04]  /*2ff70*/  STL.64 [R1+0xe8], R18 ;  /* 0x0000e81201007387 */ /* 0x000fe80000100a00 */
[----:B------:R-:W-:Y:S04]  /*2ff80*/  STL.64 [R1+0x4428], R16 ;  /* 0x0044281001007387 */ /* 0x000fe80000100a00 */
[----:B------:R-:W0:Y:S04]  /*2ff90*/  LDSM.16.M88.4 R16, [R29+UR4+0x5c00] ;  /* 0x005c00041d10783b */ /* 0x000e280008000200 */
[----:B------:R-:W-:Y:S04]  /*2ffa0*/  STL.64 [R1+0xd0], R20 ;  /* 0x0000d01401007387 */ /* 0x000fe80000100a00 */
[----:B------:R-:W-:Y:S04]  /*2ffb0*/  STL.64 [R1+0xd8], R22 ;  /* 0x0000d81601007387 */ /* 0x000fe80000100a00 */
[----:B0-----:R-:W-:Y:S04]  /*2ffc0*/  STL.64 [R1+0xa0], R16 ;  /* 0x0000a01001007387 */ /* 0x001fe80000100a00 */
[----:B------:R-:W-:Y:S04]  /*2ffd0*/  STL.64 [R1+0xa8], R18 ;  /* 0x0000a81201007387 */ /* 0x000fe80000100a00 */
[----:B------:R-:W0:Y:S04]  /*2ffe0*/  LDSM.16.M88.4 R16, [R29+UR4+0x6000] ;  /* 0x006000041d10783b */ /* 0x000e280008000200 */
[----:B------:R-:W-:Y:S04]  /*2fff0*/  STL.64 [R1+0x4380], R20 ;  /* 0x0043801401007387 */ /* 0x000fe80000100a00 */
[----:B0-----:R-:W-:Y:S04]  /*30000*/  STL.64 [R1+0x90], R16 ;  /* 0x0000901001007387 */ /* 0x001fe80000100a00 */
[----:B------:R-:W-:Y:S04]  /*30010*/  STL.64 [R1+0x98], R18 ;  /* 0x0000981201007387 */ /* 0x000fe80000100a00 */
[----:B------:R-:W0:Y:S01]  /*30020*/  LDSM.16.M88.4 R16, [R29+UR4+0x6400] ;  /* 0x006400041d10783b */ /* 0x000e220008000200 */
[----:B------:R-:W-:-:S03]  /*30030*/  IMAD.MOV.U32 R22, RZ, RZ, R3 ;  /* 0x000000ffff167224 */ /* 0x000fc600078e0003 */
[----:B0-----:R-:W-:Y:S01]  /*30040*/  STL.64 [R1+0x80], R16 ;  /* 0x0000801001007387 */ /* 0x001fe20000100a00 */
[----:B------:R-:W-:-:S03]  /*30050*/  IMAD.MOV.U32 R3, RZ, RZ, R16 ;  /* 0x000000ffff037224 */ /* 0x000fc600078e0010 */
[----:B------:R-:W-:Y:S01]  /*30060*/  STL.64 [R1+0x88], R18 ;  /* 0x0000881201007387 */ /* 0x000fe20000100a00 */
[----:B------:R-:W-:-:S03]  /*30070*/  IMAD.MOV.U32 R28, RZ, RZ, R17 ;  /* 0x000000ffff1c7224 */ /* 0x000fc600078e0011 */
[----:B------:R-:W0:Y:S01]  /*30080*/  LDSM.16.M88.4 R16, [R29+UR4+0x6800] ;  /* 0x006800041d10783b */ /* 0x000e220008000200 */
[----:B------:R-:W-:Y:S02]  /*30090*/  IMAD.MOV.U32 R20, RZ, RZ, R9 ;  /* 0x000000ffff147224 */ /* 0x000fe400078e0009 */
[----:B------:R-:W-:Y:S02]  /*300a0*/  IMAD.MOV.U32 R21, RZ, RZ, R8 ;  /* 0x000000ffff157224 */ /* 0x000fe400078e0008 */
[----:B------:R-:W-:Y:S04]  /*300b0*/  LDSM.16.M88.4 R8, [R29+UR4+0x7400] ;  /* 0x007400041d08783b */ /* 0x000fe80008000200 */
[----:B0-----:R-:W-:Y:S04]  /*300c0*/  STL.64 [R1+0x70], R16 ;  /* 0x0000701001007387 */ /* 0x001fe80000100a00 */
[----:B------:R-:W-:Y:S04]  /*300d0*/  STL.64 [R1+0x78], R18 ;  /* 0x0000781201007387 */ /* 0x000fe80000100a00 */
[----:B------:R-:W0:Y:S04]  /*300e0*/  LDSM.16.M88.4 R16, [R29+UR4+0x6c00] ;  /* 0x006c00041d10783b */ /* 0x000e280008000200 */
[----:B0-----:R-:W-:Y:S04]  /*300f0*/  STL.64 [R1+0x60], R16 ;  /* 0x0000601001007387 */ /* 0x001fe80000100a00 */
[----:B------:R-:W-:Y:S04]  /*30100*/  STL.64 [R1+0x68], R18 ;  /* 0x0000681201007387 */ /* 0x000fe80000100a00 */
[----:B------:R-:W-:Y:S04]  /*30110*/  STL.64 [R1+0x43b0], R20 ;  /* 0x0043b01401007387 */ /* 0x000fe80000100a00 */
[----:B------:R-:W-:Y:S04]  /*30120*/  STL.64 [R1+0x40], R8 ;  /* 0x0000400801007387 */ /* 0x000fe80000100a00 */
[----:B------:R0:W-:Y:S04]  /*30130*/  STL.64 [R1+0x48], R10 ;  /* 0x0000480a01007387 */ /* 0x0001e80000100a00 */
[----:B0-----:R-:W4:Y:S04]  /*30140*/  LDL.LU.64 R10, [R1+0x4470] ;  /* 0x00447000010a7983 */ /* 0x001f280000300a00 */
[----:B------:R-:W4:Y:S01]  /*30150*/  LDL.LU.64 R8, [R1+0x4468] ;  /* 0x0044680001087983 */ /* 0x000f220000300a00 */
[----:B------:R-:W-:-:S02]  /*30160*/  IMAD.MOV.U32 R20, RZ, RZ, R25 ;  /* 0x000000ffff147224 */ /* 0x000fc400078e0019 */
[----:B------:R-:W-:-:S05]  /*30170*/  IMAD.MOV.U32 R21, RZ, RZ, R24 ;  /* 0x000000ffff157224 */ /* 0x000fca00078e0018 */
[----:B------:R4:W-:Y:S01]  /*30180*/  STL.64 [R1+0x43c0], R20 ;  /* 0x0043c01401007387 */ /* 0x0009e20000100a00 */
[----:B------:R-:W-:-:S03]  /*30190*/  IMAD.MOV.U32 R23, RZ, RZ, R26 ;  /* 0x000000ffff177224 */ /* 0x000fc600078e001a */
[----:B------:R-:W-:Y:S01]  /*301a0*/  LDSM.16.M88.4 R24, [R29+UR4+0x7c00] ;  /* 0x007c00041d18783b */ /* 0x000fe20008000200 */
[----:B--2---:R-:W-:Y:S02]  /*301b0*/  IMAD.MOV.U32 R18, RZ, RZ, R15 ;  /* 0x000000ffff127224 */ /* 0x004fe400078e000f */
[----:B------:R-:W-:Y:S02]  /*301c0*/  IMAD.MOV.U32 R19, RZ, RZ, R14 ;  /* 0x000000ffff137224 */ /* 0x000fe400078e000e */
[----:B---3--:R-:W-:Y:S02]  /*301d0*/  IMAD.MOV.U32 R16, RZ, RZ, R13 ;  /* 0x000000ffff107224 */ /* 0x008fe400078e000d */
[----:B------:R-:W-:Y:S02]  /*301e0*/  IMAD.MOV.U32 R17, RZ, RZ, R12 ;  /* 0x000000ffff117224 */ /* 0x000fe400078e000c */
[----:B------:R-:W0:Y:S01]  /*301f0*/  LDSM.16.M88.4 R12, [R29+UR4+0x7000] ;  /* 0x007000041d0c783b */ /* 0x000e220008000200 */
[----:B----4-:R-:W-:-:S02]  /*30200*/  IMAD.MOV.U32 R20, RZ, RZ, R11 ;  /* 0x000000ffff147224 */ /* 0x010fc400078e000b */
[----:B------:R-:W-:-:S05]  /*30210*/  IMAD.MOV.U32 R21, RZ, RZ, R10 ;  /* 0x000000ffff157224 */ /* 0x000fca00078e000a */
[----:B------:R1:W-:Y:S02]  /*30220*/  STL.64 [R1+0x43d8], R20 ;  /* 0x0043d81401007387 */ /* 0x0003e40000100a00 */
[----:B-1----:R-:W-:Y:S02]  /*30230*/  IMAD.MOV.U32 R20, RZ, RZ, R9 ;  /* 0x000000ffff147224 */ /* 0x002fe400078e0009 */
[----:B------:R-:W-:Y:S02]  /*30240*/  IMAD.MOV.U32 R21, RZ, RZ, R8 ;  /* 0x000000ffff157224 */ /* 0x000fe400078e0008 */
[----:B------:R-:W1:Y:S04]  /*30250*/  LDSM.16.M88.4 R8, [R29+UR4+0x7800] ;  /* 0x007800041d08783b */ /* 0x000e680008000200 */
[----:B0-----:R-:W-:Y:S04]  /*30260*/  STL.64 [R1+0x50], R12 ;  /* 0x0000500c01007387 */ /* 0x001fe80000100a00 */
[----:B------:R-:W-:Y:S04]  /*30270*/  STL.64 [R1+0x58], R14 ;  /* 0x0000580e01007387 */ /* 0x000fe80000100a00 */
[----:B------:R0:W-:Y:S02]  /*30280*/  STL.64 [R1+0x4330], R12 ;  /* 0x0043300c01007387 */ /* 0x0001e40000100a00 */
[----:B0-----:R-:W-:-:S02]  /*30290*/  IMAD.MOV.U32 R12, RZ, RZ, R6 ;  /* 0x000000ffff0c7224 */ /* 0x001fc400078e0006 */
[----:B------:R-:W-:Y:S01]  /*302a0*/  IMAD.MOV.U32 R13, RZ, RZ, R7 ;  /* 0x000000ffff0d7224 */ /* 0x000fe200078e0007 */
[----:B------:R-:W2:Y:S04]  /*302b0*/  LDL.LU R6, [R1+0x4464] ;  /* 0x0044640001067983 */ /* 0x000ea80000300800 */
[----:B------:R-:W2:Y:S04]  /*302c0*/  LDL.LU R7, [R1+0x4460] ;  /* 0x0044600001077983 */ /* 0x000ea80000300800 */
[----:B------:R0:W-:Y:S02]  /*302d0*/  STL.64 [R1+0x43f0], R20 ;  /* 0x0043f01401007387 */ /* 0x0001e40000100a00 */
[----:B0-----:R-:W-:-:S02]  /*302e0*/  IMAD.MOV.U32 R20, RZ, RZ, R22 ;  /* 0x000000ffff147224 */ /* 0x001fc400078e0016 */
[----:B------:R-:W-:-:S05]  /*302f0*/  IMAD.MOV.U32 R21, RZ, RZ, R23 ;  /* 0x000000ffff157224 */ /* 0x000fca00078e0017 */
[----:B------:R0:W-:Y:S04]  /*30300*/  STL.64 [R1+0x4408], R20 ;  /* 0x0044081401007387 */ /* 0x0001e80000100a00 */
[----:B0-----:R-:W3:Y:S04]  /*30310*/  LDL.LU.64 R20, [R1+0x1190] ;  /* 0x0011900001147983 */ /* 0x001ee80000300a00 */
[----:B------:R-:W3:Y:S04]  /*30320*/  LDL.LU.64 R22, [R1+0x1198] ;  /* 0x0011980001167983 */ /* 0x000ee80000300a00 */
[----:B------:R-:W-:Y:S04]  /*30330*/  STL.64 [R1+0x43b8], R12 ;  /* 0x0043b80c01007387 */ /* 0x000fe80000100a00 */
[----:B-1----:R-:W-:Y:S04]  /*30340*/  STL.64 [R1+0x30], R8 ;  /* 0x0000300801007387 */ /* 0x002fe80000100a00 */
[----:B------:R-:W-:Y:S04]  /*30350*/  STL.64 [R1+0x38], R10 ;  /* 0x0000380a01007387 */ /* 0x000fe80000100a00 */
[----:B------:R0:W-:Y:S04]  /*30360*/  STL.64 [R1+0x4328], R8 ;  /* 0x0043280801007387 */ /* 0x0001e80000100a00 */
[----:B0-----:R-:W2:Y:S04]  /*30370*/  LDL.LU.64 R8, [R1+0x11a0] ;  /* 0x0011a00001087983 */ /* 0x001ea80000300a00 */
[----:B------:R-:W2:Y:S01]  /*30380*/  LDL.LU.64 R10, [R1+0x11a8] ;  /* 0x0011a800010a7983 */ /* 0x000ea20000300a00 */
[----:B------:R-:W-:-:S02]  /*30390*/  IMAD.MOV.U32 R12, RZ, RZ, R18 ;  /* 0x000000ffff0c7224 */ /* 0x000fc400078e0012 */
[----:B------:R-:W-:Y:S01]  /*303a0*/  IMAD.MOV.U32 R13, RZ, RZ, R19 ;  /* 0x000000ffff0d7224 */ /* 0x000fe200078e0013 */
[----:B------:R-:W-:Y:S06]  /*303b0*/  STL [R1+0x2080], R29 ;  /* 0x0020801d01007387 */ /* 0x000fec0000100800 */
[C---:B--2---:R-:W-:Y:S08]  /*303c0*/  HMMA.16816.F32.BF16 R12, R4.reuse, R12, R8 ;  /* 0x0000000c040c723c */ /* 0x044ff00000041808 */
[C---:B---3--:R-:W-:Y:S01]  /*303d0*/  HMMA.16816.F32.BF16 R8, R4.reuse, R16, R20 ;  /* 0x000000100408723c */ /* 0x048fe20000041814 */
[----:B------:R-:W2:Y:S10]  /*303e0*/  LDL R20, [R1+0x160] ;  /* 0x0001600001147983 */ /* 0x000eb40000100800 */
[----:B------:R-:W-:Y:S04]  /*303f0*/  STL.64 [R1+0x650], R12 ;  /* 0x0006500c01007387 */ /* 0x000fe80000100a00 */
[----:B------:R-:W-:Y:S04]  /*30400*/  STL.64 [R1+0x658], R14 ;  /* 0x0006580e01007387 */ /* 0x000fe80000100a00 */
[----:B------:R-:W-:Y:S04]  /*30410*/  STL.64 [R1+0x1190], R8 ;  /* 0x0011900801007387 */ /* 0x000fe80000100a00 */
[----:B------:R-:W-:Y:S04]  /*30420*/  STL.64 [R1+0x1198], R10 ;  /* 0x0011980a01007387 */ /* 0x000fe80000100a00 */
[----:B------:R-:W2:Y:S04]  /*30430*/  LDL R21, [R1+0x164] ;  /* 0x0001640001157983 */ /* 0x000ea80000100800 */
[----:B------:R-:W3:Y:S04]  /*30440*/  LDL.LU.64 R16, [R1+0x1160] ;  /* 0x0011600001107983 */ /* 0x000ee80000300a00 */
[----:B------:R-:W4:Y:S04]  /*30450*/  LDL.LU.64 R18, [R1+0x1168] ;  /* 0x0011680001127983 */ /* 0x000f280000300a00 */
[----:B----4-:R-:W-:Y:S04]  /*30460*/  STL.64 [R1+0x4438], R18 ;  /* 0x0044381201007387 */ /* 0x010fe80000100a00 */
[----:B---3--:R0:W-:Y:S04]  /*30470*/  STL.64 [R1+0x4430], R16 ;  /* 0x0044301001007387 */ /* 0x0081e80000100a00 */
[----:B0-----:R-:W3:Y:S04]  /*30480*/  LDL R16, [R1+0x180] ;  /* 0x0001800001107983 */ /* 0x001ee80000100800 */
[----:B------:R-:W3:Y:S04]  /*30490*/  LDL R17, [R1+0x184] ;  /* 0x0001840001117983 */ /* 0x000ee80000100800 */
[----:B---3--:R0:W-:Y:S04]  /*304a0*/  STL.64 [R1+0x4448], R16 ;  /* 0x0044481001007387 */ /* 0x0081e80000100a00 */
[----:B0-----:R-:W3:Y:S04]  /*304b0*/  LDL R16, [R1+0x190] ;  /* 0x0001900001107983 */ /* 0x001ee80000100800 */
[----:B------:R-:W3:Y:S04]  /*304c0*/  LDL R17, [R1+0x194] ;  /* 0x0001940001117983 */ /* 0x000ee80000100800 */
[----:B--2---:R0:W-:Y:S04]  /*304d0*/  STL.64 [R1+0x4420], R20 ;  /* 0x0044201401007387 */ /* 0x0041e80000100a00 */
[----:B0-----:R-:W2:Y:S04]  /*304e0*/  LDL.64 R20, [R1+0x170] ;  /* 0x0001700001147983 */ /* 0x001ea80000100a00 */
[----:B--2---:R0:W-:Y:S04]  /*304f0*/  STL.64 [R1+0x4440], R20 ;  /* 0x0044401401007387 */ /* 0x0041e80000100a00 */
[----:B0-----:R-:W2:Y:S04]  /*30500*/  LDL.LU.64 R20, [R1+0x1170] ;  /* 0x0011700001147983 */ /* 0x001ea80000300a00 */
[----:B------:R-:W4:Y:S04]  /*30510*/  LDL.LU.64 R22, [R1+0x1178] ;  /* 0x0011780001167983 */ /* 0x000f280000300a00 */
[----:B----4-:R-:W-:Y:S04]  /*30520*/  STL.64 [R1+0x4458], R22 ;  /* 0x0044581601007387 */ /* 0x010fe80000100a00 */
[----:B--2---:R0:W-:Y:S04]  /*30530*/  STL.64 [R1+0x4450], R20 ;  /* 0x0044501401007387 */ /* 0x0041e80000100a00 */
[----:B0-----:R-:W3:Y:S04]  /*30540*/  LDL.LU.64 R20, [R1+0x1180] ;  /* 0x0011800001147983 */ /* 0x001ee80000300a00 */
[----:B------:R-:W3:Y:S04]  /*30550*/  LDL.LU.64 R22, [R1+0x1188] ;  /* 0x0011880001167983 */ /* 0x000ee80000300a00 */
[----:B------:R-:W2:Y:S04]  /*30560*/  LDL.LU.64 R12, [R1+0x1110] ;  /* 0x00111000010c7983 */ /* 0x000ea80000300a00 */
[----:B------:R-:W4:Y:S04]  /*30570*/  LDL.LU.64 R14, [R1+0x1118] ;  /* 0x00111800010e7983 */ /* 0x000f280000300a00 */
[----:B----4-:R-:W-:Y:S04]  /*30580*/  STL.64 [R1+0x43d0], R14 ;  /* 0x0043d00e01007387 */ /* 0x010fe80000100a00 */
[----:B--2---:R0:W-:Y:S04]  /*30590*/  STL.64 [R1+0x43c8], R12 ;  /* 0x0043c80c01007387 */ /* 0x0041e80000100a00 */
[----:B0-----:R-:W2:Y:S04]  /*305a0*/  LDL.LU.64 R12, [R1+0x1120] ;  /* 0x00112000010c7983 */ /* 0x001ea80000300a00 */
[----:B------:R-:W4:Y:S04]  /*305b0*/  LDL.LU.64 R14, [R1+0x1128] ;  /* 0x00112800010e7983 */ /* 0x000f280000300a00 */
[----:B----4-:R-:W-:Y:S04]  /*305c0*/  STL.64 [R1+0x43e8], R14 ;  /* 0x0043e80e01007387 */ /* 0x010fe80000100a00 */
[----:B--2---:R0:W-:Y:S04]  /*305d0*/  STL.64 [R1+0x43e0], R12 ;  /* 0x0043e00c01007387 */ /* 0x0041e80000100a00 */
[----:B0-----:R-:W2:Y:S04]  /*305e0*/  LDL.LU.64 R12, [R1+0x1130] ;  /* 0x00113000010c7983 */ /* 0x001ea80000300a00 */
[----:B------:R-:W4:Y:S01]  /*305f0*/  LDL.LU.64 R14, [R1+0x1138] ;  /* 0x00113800010e7983 */ /* 0x000f220000300a00 */
[C---:B---3--:R-:W-:Y:S03]  /*30600*/  HMMA.16816.F32.BF16 R16, R4.reuse, R16, R20 ;  /* 0x000000100410723c */ /* 0x048fe60000041814 */
[----:B----4-:R-:W-:Y:S04]  /*30610*/  STL.64 [R1+0x4400], R14 ;  /* 0x0044000e01007387 */ /* 0x010fe80000100a00 */
[----:B--2---:R0:W-:Y:S04]  /*30620*/  STL.64 [R1+0x43f8], R12 ;  /* 0x0043f80c01007387 */ /* 0x0041e80000100a00 */
[----:B0-----:R-:W2:Y:S04]  /*30630*/  LDL.LU.64 R12, [R1+0x1140] ;  /* 0x00114000010c7983 */ /* 0x001ea80000300a00 */
[----:B------:R-:W3:Y:S04]  /*30640*/  LDL.LU.64 R14, [R1+0x1148] ;  /* 0x00114800010e7983 */ /* 0x000ee80000300a00 */
[----:B---3--:R-:W-:Y:S04]  /*30650*/  STL.64 [R1+0x4418], R14 ;  /* 0x0044180e01007387 */ /* 0x008fe80000100a00 */
[----:B--2---:R0:W-:Y:S04]  /*30660*/  STL.64 [R1+0x4410], R12 ;  /* 0x0044100c01007387 */ /* 0x0041e80000100a00 */
[----:B0-----:R-:W2:Y:S04]  /*30670*/  LDL.LU.64 R12, [R1+0x1150] ;  /* 0x00115000010c7983 */ /* 0x001ea80000300a00 */
[----:B------:R-:W2:Y:S04]  /*30680*/  LDL.LU.64 R14, [R1+0x1158] ;  /* 0x00115800010e7983 */ /* 0x000ea80000300a00 */
[----:B------:R-:W3:Y:S04]  /*30690*/  LDL.LU.64 R8, [R1+0x10f0] ;  /* 0x0010f00001087983 */ /* 0x000ee80000300a00 */
[----:B------:R-:W3:Y:S04]  /*306a0*/  LDL.LU.64 R10, [R1+0x10f8] ;  /* 0x0010f800010a7983 */ /* 0x000ee80000300a00 */
[----:B------:R-:W-:Y:S04]  /*306b0*/  STL.64 [R1+0x20], R24 ;  /* 0x0000201801007387 */ /* 0x000fe80000100a00 */
[----:B------:R-:W-:Y:S04]  /*306c0*/  STL.64 [R1+0x28], R26 ;  /* 0x0000281a01007387 */ /* 0x000fe80000100a00 */
[----:B------:R0:W-:Y:S04]  /*306d0*/  STL.64 [R1+0x4320], R24 ;  /* 0x0043201801007387 */ /* 0x0001e80000100a00 */
[----:B0-----:R-:W4:Y:S04]  /*306e0*/  LDL.LU.64 R24, [R1+0x1100] ;  /* 0x0011000001187983 */ /* 0x001f280000300a00 */
[----:B------:R-:W4:Y:S04]  /*306f0*/  LDL.LU.64 R26, [R1+0x1108] ;  /* 0x00110800011a7983 */ /* 0x000f280000300a00 */
[----:B------:R-:W2:Y:S04]  /*30700*/  LDL.LU.64 R22, [R1+0x4458] ;  /* 0x0044580001167983 */ /* 0x000ea80000300a00 */
[----:B------:R-:W2:Y:S04]  /*30710*/  LDL.LU.64 R20, [R1+0x4450] ;  /* 0x0044500001147983 */ /* 0x000ea80000300a00 */
[----:B------:R0:W-:Y:S04]  /*30720*/  STL.64 [R1+0x1180], R16 ;  /* 0x0011801001007387 */ /* 0x0001e80000100a00 */
[----:B------:R2:W-:Y:S04]  /*30730*/  STL.64 [R1+0x1188], R18 ;  /* 0x0011881201007387 */ /* 0x0005e80000100a00 */
[----:B0-----:R-:W2:Y:S02]  /*30740*/  LDL.LU.64 R16, [R1+0x4448] ;  /* 0x0044480001107983 */ /* 0x001ea40000300a00 */
[----:B--2---:R-:W-:Y:S02]  /*30750*/  HMMA.16816.F32.BF16 R16, R4, R16, R20 ;  /* 0x000000100410723c */ /* 0x004fe40000041814 */
[----:B------:R-:W2:-:S15]  /*30760*/  LDL.LU.64 R20, [R1+0x4440] ;  /* 0x0044400001147983 */ /* 0x000e9e0000300a00 */
[----:B------:R-:W-:Y:S02]  /*30770*/  NOP ;  /* 0x0000000000007918 */ /* 0x000fe40000000000 */
[----:B------:R-:W-:Y:S04]  /*30780*/  STL.64 [R1+0x1170], R16 ;  /* 0x0011701001007387 */ /* 0x000fe80000100a00 */
[----:B------:R0:W-:Y:S04]  /*30790*/  STL.64 [R1+0x1178], R18 ;  /* 0x0011781201007387 */ /* 0x0001e80000100a00 */
[----:B0-----:R-:W2:Y:S04]  /*307a0*/  LDL.LU.64 R18, [R1+0x4438] ;  /* 0x0044380001127983 */ /* 0x001ea80000300a00 */
[----:B------:R-:W2:Y:S02]  /*307b0*/  LDL.LU.64 R16, [R1+0x4430] ;  /* 0x0044300001107983 */ /* 0x000ea40000300a00 */
[----:B--2---:R-:W-:-:S15]  /*307c0*/  HMMA.16816.F32.BF16 R16, R4, R20, R16 ;  /* 0x000000140410723c */ /* 0x004fde0000041810 */
[----:B------:R-:W-:-:S04]  /*307d0*/  NOP ;  /* 0x0000000000007918 */ /* 0x000fc80000000000 */
[----:B------:R0:W-:Y:S04]  /*307e0*/  STL.64 [R1+0x1160], R16 ;  /* 0x0011601001007387 */ /* 0x0001e80000100a00 */
[----:B------:R1:W-:Y:S04]  /*307f0*/  STL.64 [R1+0x1168], R18 ;  /* 0x0011681201007387 */ /* 0x0003e80000100a00 */
[----:B0-----:R-:W2:Y:S01]  /*30800*/  LDL.LU.64 R16, [R1+0x4428] ;  /* 0x0044280001107983 */ /* 0x001ea20000300a00 */
[----:B-1----:R-:W-:Y:S02]  /*30810*/  IMAD.MOV.U32 R19, RZ, RZ, R20 ;  /* 0x000000ffff137224 */ /* 0x002fe400078e0014 */
[----:B------:R-:W-:-:S02]  /*30820*/  IMAD.MOV.U32 R18, RZ, RZ, R21 ;  /* 0x000000ffff127224 */ /* 0x000fc400078e0015 */
[----:B------:R-:W2:Y:S04]  /*30830*/  LDL.LU.64 R20, [R1+0x4420] ;  /* 0x0044200001147983 */ /* 0x000ea80000300a00 */
[----:B------:R-:W-:Y:S01]  /*30840*/  STL.64 [R1+0x4390], R18 ;  /* 0x0043901201007387 */ /* 0x000fe20000100a00 */
[C---:B--2---:R-:W-:Y:S03]  /*30850*/  HMMA.16816.F32.BF16 R20, R4.reuse, R20, R12 ;  /* 0x000000140414723c */ /* 0x044fe6000004180c */
[----:B------:R0:W-:Y:S04]  /*30860*/  STL.64 [R1+0x4388], R16 ;  /* 0x0043881001007387 */ /* 0x0001e80000100a00 */
[----:B0-----:R-:W2:Y:S04]  /*30870*/  LDL R16, [R1+0xf0] ;  /* 0x0000f00001107983 */ /* 0x001ea80000100800 */
[----:B------:R-:W2:Y:S04]  /*30880*/  LDL R17, [R1+0xf4] ;  /* 0x0000f40001117983 */ /* 0x000ea80000100800 */
[----:B------:R-:W2:Y:S04]  /*30890*/  LDL.LU.64 R14, [R1+0x4418] ;  /* 0x00441800010e7983 */ /* 0x000ea80000300a00 */
[----:B------:R-:W2:Y:S04]  /*308a0*/  LDL.LU.64 R12, [R1+0x4410] ;  /* 0x00441000010c7983 */ /* 0x000ea80000300a00 */
[----:B------:R0:W-:Y:S04]  /*308b0*/  STL.64 [R1+0x1150], R20 ;  /* 0x0011501401007387 */ /* 0x0001e80000100a00 */
[----:B------:R2:W-:Y:S04]  /*308c0*/  STL.64 [R1+0x1158], R22 ;  /* 0x0011581601007387 */ /* 0x0005e80000100a00 */
[----:B0-----:R-:W2:Y:S02]  /*308d0*/  LDL.LU.64 R20, [R1+0x4408] ;  /* 0x0044080001147983 */ /* 0x001ea40000300a00 */
[----:B--2---:R-:W-:Y:S02]  /*308e0*/  HMMA.16816.F32.BF16 R20, R4, R20, R12 ;  /* 0x000000140414723c */ /* 0x004fe4000004180c */
[----:B------:R-:W2:Y:S04]  /*308f0*/  LDL.LU.64 R14, [R1+0x4400] ;  /* 0x00440000010e7983 */ /* 0x000ea80000300a00 */
[----:B------:R-:W2:-:S13]  /*30900*/  LDL.LU.64 R12, [R1+0x43f8] ;  /* 0x0043f800010c7983 */ /* 0x000e9a0000300a00 */
        /* <DEDUP_REMOVED lines=16> */
[----:B------:R-:W4:-:S15]  /*30a10*/  LDL.LU.64 R12, [R1+0x43b8] ;  /* 0x0043b800010c7983 */ /* 0x000f1e0000300a00 */
[----:B------:R-:W-:Y:S02]  /*30a20*/  NOP ;  /* 0x0000000000007918 */ /* 0x000fe40000000000 */
[----:B------:R0:W-:Y:S04]  /*30a30*/  STL.64 [R1+0x1110], R20 ;  /* 0x0011101401007387 */ /* 0x0001e80000100a00 */
[----:B------:R1:W-:Y:S04]  /*30a40*/  STL.64 [R1+0x1118], R22 ;  /* 0x0011181601007387 */ /* 0x0003e80000100a00 */
[----:B0-----:R-:W3:Y:S01]  /*30a50*/  LDL.LU.64 R20, [R1+0x43b0] ;  /* 0x0043b00001147983 */ /* 0x001ee20000300a00 */
[C---:B----4-:R-:W-:Y:S08]  /*30a60*/  HMMA.16816.F32.BF16 R12, R4.reuse, R12, R24 ;  /* 0x0000000c040c723c */ /* 0x050ff00000041818 */
[----:B---3--:R-:W-:Y:S01]  /*30a70*/  HMMA.16816.F32.BF16 R8, R4, R20, R8 ;  /* 0x000000140408723c */ /* 0x008fe20000041808 */
[----:B------:R-:W2:Y:S10]  /*30a80*/  LDL.LU.64 R20, [R1+0x10d0] ;  /* 0x0010d00001147983 */ /* 0x000eb40000300a00 */
[----:B------:R-:W-:Y:S04]  /*30a90*/  STL.64 [R1+0x1100], R12 ;  /* 0x0011000c01007387 */ /* 0x000fe80000100a00 */
[----:B------:R-:W-:Y:S04]  /*30aa0*/  STL.64 [R1+0x1108], R14 ;  /* 0x0011080e01007387 */ /* 0x000fe80000100a00 */
[----:B-1----:R-:W3:Y:S04]  /*30ab0*/  LDL.LU.64 R22, [R1+0x10d8] ;  /* 0x0010d80001167983 */ /* 0x002ee80000300a00 */
[----:B------:R-:W-:Y:S04]  /*30ac0*/  STL.64 [R1+0x10f0], R8 ;  /* 0x0010f00801007387 */ /* 0x000fe80000100a00 */
[----:B------:R-:W-:Y:S04]  /*30ad0*/  STL.64 [R1+0x10f8], R10 ;  /* 0x0010f80a01007387 */ /* 0x000fe80000100a00 */
[----:B---3--:R-:W-:Y:S04]  /*30ae0*/  STL.64 [R1+0x43a0], R22 ;  /* 0x0043a01601007387 */ /* 0x008fe80000100a00 */
[----:B--2---:R0:W-:Y:S04]  /*30af0*/  STL.64 [R1+0x4398], R20 ;  /* 0x0043981401007387 */ /* 0x0041e80000100a00 */
[----:B0-----:R-:W2:Y:S04]  /*30b00*/  LDL.LU.64 R20, [R1+0x10e0] ;  /* 0x0010e00001147983 */ /* 0x001ea80000300a00 */
[----:B------:R-:W2:Y:S04]  /*30b10*/  LDL.LU.64 R22, [R1+0x10e8] ;  /* 0x0010e80001167983 */ /* 0x000ea80000300a00 */
[----:B------:R-:W3:Y:S04]  /*30b20*/  LDL.64 R8, [R1+0xa0] ;  /* 0x0000a00001087983 */ /* 0x000ee80000100a00 */
[----:B---3--:R-:W-:Y:S04]  /*30b30*/  STL.64 [R1+0x4378], R8 ;  /* 0x0043780801007387 */ /* 0x008fe80000100a00 */
[----:B------:R-:W3:Y:S04]  /*30b40*/  LDL.64 R12, [R1+0x60] ;  /* 0x00006000010c7983 */ /* 0x000ee80000100a00 */
[----:B---3--:R0:W-:Y:S04]  /*30b50*/  STL.64 [R1+0x4340], R12 ;  /* 0x0043400c01007387 */ /* 0x0081e80000100a00 */
[----:B0-----:R-:W3:Y:S04]  /*30b60*/  LDL.64 R12, [R1+0x70] ;  /* 0x00007000010c7983 */ /* 0x001ee80000100a00 */
[----:B---3--:R0:W-:Y:S02]  /*30b70*/  STL.64 [R1+0x4348], R12 ;  /* 0x0043480c01007387 */ /* 0x0081e40000100a00 */
[----:B0-----:R-:W-:-:S02]  /*30b80*/  IMAD.MOV.U32 R12, RZ, RZ, R3 ;  /* 0x000000ffff0c7224 */ /* 0x001fc400078e0003 */
[----:B------:R-:W-:Y:S01]  /*30b90*/  IMAD.MOV.U32 R13, RZ, RZ, R28 ;  /* 0x000000ffff0d7224 */ /* 0x000fe200078e001c */
[----:B------:R-:W3:Y:S04]  /*30ba0*/  LDL.LU R3, [R1+0x43ac] ;  /* 0x0043ac0001037983 */ /* 0x000ee80000300800 */
[----:B------:R-:W4:Y:S04]  /*30bb0*/  LDL.LU R28, [R1+0x43a8] ;  /* 0x0043a800011c7983 */ /* 0x000f280000300800 */
[----:B------:R-:W3:Y:S04]  /*30bc0*/  LDL.LU.64 R8, [R1+0x10b0] ;  /* 0x0010b00001087983 */ /* 0x000ee80000300a00 */
[----:B------:R-:W3:Y:S04]  /*30bd0*/  LDL.LU.64 R10, [R1+0x10b8] ;  /* 0x0010b800010a7983 */ /* 0x000ee80000300a00 */
[----:B------:R0:W-:Y:S04]  /*30be0*/  STL.64 [R1+0x4358], R12 ;  /* 0x0043580c01007387 */ /* 0x0001e80000100a00 */
[----:B0-----:R-:W3:Y:S01]  /*30bf0*/  LDL.64 R12, [R1+0x90] ;  /* 0x00009000010c7983 */ /* 0x001ee20000100a00 */
[C---:B--2---:R-:W-:Y:S03]  /*30c00*/  HMMA.16816.F32.BF16 R16, R4.reuse, R16, R20 ;  /* 0x000000100410723c */ /* 0x044fe60000041814 */
[----:B---3--:R0:W-:Y:S04]  /*30c10*/  STL.64 [R1+0x4370], R12 ;  /* 0x0043700c01007387 */ /* 0x0081e80000100a00 */
[----:B0-----:R-:W2:Y:S04]  /*30c20*/  LDL.LU.64 R12, [R1+0x10c0] ;  /* 0x0010c000010c7983 */ /* 0x001ea80000300a00 */
[----:B------:R-:W2:Y:S04]  /*30c30*/  LDL.LU.64 R14, [R1+0x10c8] ;  /* 0x0010c800010e7983 */ /* 0x000ea80000300a00 */
[----:B------:R-:W3:Y:S04]  /*30c40*/  LDL.64 R24, [R1+0x40] ;  /* 0x0000400001187983 */ /* 0x000ee80000100a00 */
[----:B---3--:R0:W-:Y:S04]  /*30c50*/  STL.64 [R1+0x4338], R24 ;  /* 0x0043381801007387 */ /* 0x0081e80000100a00 */
[----:B0-----:R-:W3:Y:S04]  /*30c60*/  LDL.64 R24, [R1+0xb0] ;  /* 0x0000b00001187983 */ /* 0x001ee80000100a00 */
[----:B------:R-:W2:Y:S04]  /*30c70*/  LDL.LU.64 R22, [R1+0x43a0] ;  /* 0x0043a00001167983 */ /* 0x000ea80000300a00 */
[----:B------:R-:W2:Y:S04]  /*30c80*/  LDL.LU.64 R20, [R1+0x4398] ;  /* 0x0043980001147983 */ /* 0x000ea80000300a00 */
[----:B------:R-:W-:Y:S04]  /*30c90*/  STL.64 [R1+0x10e0], R16 ;  /* 0x0010e01001007387 */ /* 0x000fe80000100a00 */
[----:B------:R0:W-:Y:S04]  /*30ca0*/  STL.64 [R1+0x10e8], R18 ;  /* 0x0010e81201007387 */ /* 0x0001e80000100a00 */
[----:B0-----:R-:W2:Y:S04]  /*30cb0*/  LDL.LU.64 R18, [R1+0x4390] ;  /* 0x0043900001127983 */ /* 0x001ea80000300a00 */
[----:B------:R-:W2:Y:S02]  /*30cc0*/  LDL.LU.64 R16, [R1+0x4388] ;  /* 0x0043880001107983 */ /* 0x000ea40000300a00 */
[----:B--2---:R-:W-:-:S15]  /*30cd0*/  HMMA.16816.F32.BF16 R20, R4, R16, R20 ;  /* 0x000000100414723c */ /* 0x004fde0000041814 */
[----:B------:R-:W-:-:S04]  /*30ce0*/  NOP ;  /* 0x0000000000007918 */ /* 0x000fc80000000000 */
[----:B------:R0:W-:Y:S04]  /*30cf0*/  STL.64 [R1+0x10d0], R20 ;  /* 0x0010d01401007387 */ /* 0x0001e80000100a00 */
[----:B------:R-:W-:Y:S04]  /*30d00*/  STL.64 [R1+0x10d8], R22 ;  /* 0x0010d81601007387 */ /* 0x000fe80000100a00 */
[----:B0-----:R-:W2:Y:S04]  /*30d10*/  LDL.LU.64 R20, [R1+0x4380] ;  /* 0x0043800001147983 */ /* 0x001ea80000300a00 */
[----:B------:R-:W-:Y:S04]  /*30d20*/  STL [R1+0x423c], R16 ;  /* 0x00423c1001007387 */ /* 0x000fe80000100800 */
[----:B------:R0:W-:Y:S04]  /*30d30*/  STL [R1+0x4238], R17 ;  /* 0x0042381101007387 */ /* 0x0001e80000100800 */
[----:B------:R1:W-:Y:S04]  /*30d40*/  STL.64 [R1+0x4350], R18 ;  /* 0x0043501201007387 */ /* 0x0003e80000100a00 */
[----:B0-----:R-:W3:Y:S04]  /*30d50*/  LDL.LU.64 R16, [R1+0x10a0] ;  /* 0x0010a00001107983 */ /* 0x001ee80000300a00 */
[----:B-1----:R-:W3:Y:S01]  /*30d60*/  LDL.LU.64 R18, [R1+0x10a8] ;  /* 0x0010a80001127983 */ /* 0x002ee20000300a00 */
[----:B--2---:R-:W-:-:S15]  /*30d70*/  HMMA.16816.F32.BF16 R12, R4, R20, R12 ;  /* 0x00000014040c723c */ /* 0x004fde000004180c */
[----:B------:R-:W-:-:S04]  /*30d80*/  NOP ;  /* 0x0000000000007918 */ /* 0x000fc80000000000 */
[----:B------:R0:W-:Y:S04]  /*30d90*/  STL.64 [R1+0x10c0], R12 ;  /* 0x0010c00c01007387 */ /* 0x0001e80000100a00 */
[----:B------:R1:W-:Y:S04]  /*30da0*/  STL.64 [R1+0x10c8], R14 ;  /* 0x0010c80e01007387 */ /* 0x0003e80000100a00 */
[----:B0-----:R-:W2:Y:S04]  /*30db0*/  LDL.LU.64 R12, [R1+0x1090] ;  /* 0x00109000010c7983 */ /* 0x001ea80000300a00 */
[----:B-1----:R-:W2:Y:S04]  /*30dc0*/  LDL.LU.64 R14, [R1+0x1098] ;  /* 0x00109800010e7983 */ /* 0x002ea80000300a00 */
[----:B------:R0:W-:Y:S04]  /*30dd0*/  STL [R1+0x4234], R20 ;  /* 0x0042341401007387 */ /* 0x0001e80000100800 */
[----:B------:R1:W-:Y:S01]  /*30de0*/  STL [R1+0x4230], R21 ;  /* 0x0042301501007387 */ /* 0x0003e20000100800 */
[----:B0-----:R-:W-:-:S02]  /*30df0*/  IMAD.MOV.U32 R20, RZ, RZ, R2 ;  /* 0x000000ffff147224 */ /* 0x001fc400078e0002 */
[----:B-1----:R-:W-:Y:S01]  /*30e00*/  IMAD.MOV.U32 R21, RZ, RZ, R0 ;  /* 0x000000ffff157224 */ /* 0x002fe200078e0000 */
[C---:B---3--:R-:W-:Y:S08]  /*30e10*/  HMMA.16816.F32.BF16 R16, R4.reuse, R24, R16 ;  /* 0x000000180410723c */ /* 0x048ff00000041810 */
[----:B------:R-:W-:Y:S01]  /*30e20*/  HMMA.16816.F32.BF16 R20, R4, R20, R8 ;  /* 0x000000140414723c */ /* 0x000fe20000041808 */
[----:B------:R-:W2:-:S15]  /*30e30*/  LDL.LU.64 R8, [R1+0x4378] ;  /* 0x0043780001087983 */ /* 0x000e9e0000300a00 */
[----:B------:R-:W-:-:S03]  /*30e40*/  NOP ;  /* 0x0000000000007918 */ /* 0x000fc60000000000 */
[----:B------:R-:W-:Y:S04]  /*30e50*/  STL.64 [R1+0x10b0], R20 ;  /* 0x0010b01401007387 */ /* 0x000fe80000100a00 */
[----:B------:R-:W-:Y:S04]  /*30e60*/  STL.64 [R1+0x10b8], R22 ;  /* 0x0010b81601007387 */ /* 0x000fe80000100a00 */
[----:B------:R0:W-:Y:S04]  /*30e70*/  STL.64 [R1+0x10a0], R16 ;  /* 0x0010a01001007387 */ /* 0x0001e80000100a00 */
[----:B------:R1:W-:Y:S04]  /*30e80*/  STL.64 [R1+0x10a8], R18 ;  /* 0x0010a81201007387 */ /* 0x0003e80000100a00 */
[----:B0-----:R-:W3:Y:S04]  /*30e90*/  LDL.LU.64 R16, [R1+0x1070] ;  /* 0x0010700001107983 */ /* 0x001ee80000300a00 */
[----:B-1----:R-:W3:Y:S01]  /*30ea0*/  LDL.LU.64 R18, [R1+0x1078] ;  /* 0x0010780001127983 */ /* 0x002ee20000300a00 */
[----:B------:R-:W-:-:S02]  /*30eb0*/  IMAD.MOV.U32 R0, RZ, RZ, R25 ;  /* 0x000000ffff007224 */ /* 0x000fc400078e0019 */
[----:B------:R-:W-:Y:S01]  /*30ec0*/  IMAD.MOV.U32 R2, RZ, RZ, R24 ;  /* 0x000000ffff027224 */ /* 0x000fe200078e0018 */
[----:B--2---:R-:W-:Y:S01]  /*30ed0*/  HMMA.16816.F32.BF16 R12, R4, R8, R12 ;  /* 0x00000008040c723c */ /* 0x004fe2000004180c */
[----:B---3--:R-:W-:Y:S04]  /*30ee0*/  STL.64 [R1+0x4368], R18 ;  /* 0x0043681201007387 */ /* 0x008fe80000100a00 */
[----:B------:R0:W-:Y:S04]  /*30ef0*/  STL.64 [R1+0x4360], R16 ;  /* 0x0043601001007387 */ /* 0x0001e80000100a00 */
[----:B0-----:R-:W2:Y:S04]  /*30f00*/  LDL.LU.64 R16, [R1+0x1080] ;  /* 0x0010800001107983 */ /* 0x001ea80000300a00 */
[----:B------:R-:W2:Y:S04]  /*30f10*/  LDL.LU.64 R18, [R1+0x1088] ;  /* 0x0010880001127983 */ /* 0x000ea80000300a00 */
[----:B------:R-:W3:Y:S04]  /*30f20*/  LDL.LU.64 R20, [R1+0x1060] ;  /* 0x0010600001147983 */ /* 0x000ee80000300a00 */
[----:B------:R-:W3:Y:S04]  /*30f30*/  LDL.LU.64 R22, [R1+0x1068] ;  /* 0x0010680001167983 */ /* 0x000ee80000300a00 */
[----:B------:R-:W2:Y:S04]  /*30f40*/  LDL.LU.64 R24, [R1+0x1050] ;  /* 0x0010500001187983 */ /* 0x000ea80000300a00 */
[----:B------:R-:W2:Y:S04]  /*30f50*/  LDL.LU.64 R26, [R1+0x1058] ;  /* 0x00105800011a7983 */ /* 0x000ea80000300a00 */
[----:B------:R-:W-:Y:S04]  /*30f60*/  STL [R1+0x422c], R0 ;  /* 0x00422c0001007387 */ /* 0x000fe80000100800 */
[----:B------:R-:W-:Y:S04]  /*30f70*/  STL [R1+0x4228], R2 ;  /* 0x0042280201007387 */ /* 0x000fe80000100800 */
[----:B------:R0:W-:Y:S04]  /*30f80*/  STL.64 [R1+0x1090], R12 ;  /* 0x0010900c01007387 */ /* 0x0001e80000100a00 */
[----:B------:R-:W-:Y:S04]  /*30f90*/  STL.64 [R1+0x1098], R14 ;  /* 0x0010980e01007387 */ /* 0x000fe80000100a00 */
[----:B0-----:R-:W2:Y:S01]  /*30fa0*/  LDL.LU.64 R12, [R1+0x4370] ;  /* 0x00437000010c7983 */ /* 0x001ea20000300a00 */
[----:B------:R-:W-:-:S03]  /*30fb0*/  IMAD.MOV.U32 R29, RZ, RZ, R9 ;  /* 0x000000ffff1d7224 */ /* 0x000fc600078e0009 */
[----:B------:R-:W3:Y:S04]  /*30fc0*/  LDL.LU.64 R8, [R1+0x1040] ;  /* 0x0010400001087983 */ /* 0x000ee80000300a00 */
[----:B------:R-:W3:Y:S04]  /*30fd0*/  LDL.LU.64 R10, [R1+0x1048] ;  /* 0x00104800010a7983 */ /* 0x000ee80000300a00 */
[----:B------:R-:W-:Y:S01]  /*30fe0*/  STL [R1+0x4248], R29 ;  /* 0x0042481d01007387 */ /* 0x000fe20000100800 */
[----:B--2---:R-:W-:Y:S01]  /*30ff0*/  HMMA.16816.F32.BF16 R16, R4, R12, R16 ;  /* 0x0000000c0410723c */ /* 0x004fe20000041810 */
[----:B------:R-:W-:-:S02]  /*31000*/  IMAD.MOV.U32 R0, RZ, RZ, R12 ;  /* 0x000000ffff007224 */ /* 0x000fc400078e000c */
[----:B------:R-:W-:-:S15]  /*31010*/  IMAD.MOV.U32 R2, RZ, RZ, R13 ;  /* 0x000000ffff027224 */ /* 0x000fde00078e000d */
[----:B------:R-:W-:Y:S01]  /*31020*/  NOP ;  /* 0x0000000000007918 */ /* 0x000fe20000000000 */
[----:B------:R-:W-:Y:S04]  /*31030*/  STL.64 [R1+0x1080], R16 ;  /* 0x0010801001007387 */ /* 0x000fe80000100a00 */
[----:B------:R0:W-:Y:S04]  /*31040*/  STL.64 [R1+0x1088], R18 ;  /* 0x0010881201007387 */ /* 0x0001e80000100a00 */
[----:B0-----:R-:W2:Y:S04]  /*31050*/  LDL.LU.64 R18, [R1+0x4368] ;  /* 0x0043680001127983 */ /* 0x001ea80000300a00 */
[----:B------:R-:W2:Y:S04]  /*31060*/  LDL.LU.64 R16, [R1+0x4360] ;  /* 0x0043600001107983 */ /* 0x000ea80000300a00 */
[----:B------:R-:W2:Y:S04]  /*31070*/  LDL.LU.64 R12, [R1+0x4358] ;  /* 0x00435800010c7983 */ /* 0x000ea80000300a00 */
[----:B------:R-:W-:Y:S01]  /*31080*/  STL [R1+0x424c], R0 ;  /* 0x00424c0001007387 */ /* 0x000fe20000100800 */
[----:B--2---:R-:W-:Y:S03]  /*31090*/  HMMA.16816.F32.BF16 R12, R4, R12, R16 ;  /* 0x0000000c040c723c */ /* 0x004fe60000041810 */
[----:B------:R-:W2:-:S15]  /*310a0*/  LDL.LU.64 R18, [R1+0x4350] ;  /* 0x0043500001127983 */ /* 0x000e9e0000300a00 */
[----:B------:R-:W-:Y:S01]  /*310b0*/  NOP ;  /* 0x0000000000007918 */ /* 0x000fe20000000000 */
[----:B------:R0:W-:Y:S04]  /*310c0*/  STL.64 [R1+0x1070], R12 ;  /* 0x0010700c01007387 */ /* 0x0001e80000100a00 */
[----:B------:R-:W-:Y:S04]  /*310d0*/  STL.64 [R1+0x1078], R14 ;  /* 0x0010780e01007387 */ /* 0x000fe80000100a00 */
[----:B0-----:R-:W3:Y:S02]  /*310e0*/  LDL.LU.64 R12, [R1+0x4348] ;  /* 0x00434800010c7983 */ /* 0x001ee40000300a00 */
[----:B---3--:R-:W-:-:S15]  /*310f0*/  HMMA.16816.F32.BF16 R20, R4, R12, R20 ;  /* 0x0000000c0414723c */ /* 0x008fde0000041814 */
[----:B------:R-:W-:-:S04]  /*31100*/  NOP ;  /* 0x0000000000007918 */ /* 0x000fc80000000000 */
[----:B------:R0:W-:Y:S04]  /*31110*/  STL.64 [R1+0x1060], R20 ;  /* 0x0010601401007387 */ /* 0x0001e80000100a00 */
[----:B------:R-:W-:Y:S01]  /*31120*/  STL.64 [R1+0x1068], R22 ;  /* 0x0010681601007387 */ /* 0x000fe20000100a00 */
[----:B0-----:R-:W-:Y:S02]  /*31130*/  IMAD.MOV.U32 R20, RZ, RZ, R12 ;  /* 0x000000ffff147224 */ /* 0x001fe400078e000c */
[----:B------:R-:W-:Y:S02]  /*31140*/  IMAD.MOV.U32 R21, RZ, RZ, R13 ;  /* 0x000000ffff157224 */ /* 0x000fe400078e000d */
[----:B------:R-:W3:Y:S04]  /*31150*/  LDL.LU.64 R12, [R1+0x4340] ;  /* 0x00434000010c7983 */ /* 0x000ee80000300a00 */
[----:B------:R0:W-:Y:S04]  /*31160*/  STL.64 [R1+0x42d0], R20 ;  /* 0x0042d01401007387 */ /* 0x0001e80000100a00 */
[----:B0-----:R-:W2:Y:S04]  /*31170*/  LDL.LU.64 R20, [R1+0x1030] ;  /* 0x0010300001147983 */ /* 0x001ea80000300a00 */
[----:B------:R-:W2:Y:S01]  /*31180*/  LDL.LU.64 R22, [R1+0x1038] ;  /* 0x0010380001167983 */ /* 0x000ea20000300a00 */
[----:B---3--:R-:W-:Y:S01]  /*31190*/  HMMA.16816.F32.BF16 R24, R4, R12, R24 ;  /* 0x0000000c0418723c */ /* 0x008fe20000041818 */
[----:B------:R-:W-:-:S02]  /*311a0*/  IMAD.MOV.U32 R16, RZ, RZ, R12 ;  /* 0x000000ffff107224 */ /* 0x000fc400078e000c */
[----:B------:R-:W-:-:S15]  /*311b0*/  IMAD.MOV.U32 R17, RZ, RZ, R13 ;  /* 0x000000ffff117224 */ /* 0x000fde00078e000d */
[----:B------:R-:W-:Y:S01]  /*311c0*/  NOP ;  /* 0x0000000000007918 */ /* 0x000fe20000000000 */
[----:B------:R0:W-:Y:S04]  /*311d0*/  STL.64 [R1+0x1050], R24 ;  /* 0x0010501801007387 */ /* 0x0001e80000100a00 */
[----:B------:R-:W-:Y:S04]  /*311e0*/  STL.64 [R1+0x1058], R26 ;  /* 0x0010581a01007387 */ /* 0x000fe80000100a00 */
[----:B0-----:R-:W2:Y:S04]  /*311f0*/  LDL.LU.64 R24, [R1+0x4338] ;  /* 0x0043380001187983 */ /* 0x001ea80000300a00 */
[----:B------:R-:W3:Y:S04]  /*31200*/  LDL.LU.64 R12, [R1+0x4330] ;  /* 0x00433000010c7983 */ /* 0x000ee80000300a00 */
[----:B------:R-:W-:Y:S01]  /*31210*/  STL.64 [R1+0x4290], R16 ;  /* 0x0042901001007387 */ /* 0x000fe20000100a00 */
[C---:B---3--:R-:W-:Y:S08]  /*31220*/  HMMA.16816.F32.BF16 R8, R4.reuse, R12, R8 ;  /* 0x0000000c0408723c */ /* 0x048ff00000041808 */
[----:B--2---:R-:W-:Y:S01]  /*31230*/  HMMA.16816.F32.BF16 R20, R4, R24, R20 ;  /* 0x000000180414723c */ /* 0x004fe20000041814 */
[----:B------:R-:W-:-:S02]  /*31240*/  IMAD.MOV.U32 R0, RZ, RZ, R24 ;  /* 0x000000ffff007224 */ /* 0x000fc400078e0018 */
[----:B------:R-:W-:-:S08]  /*31250*/  IMAD.MOV.U32 R29, RZ, RZ, R25 ;  /* 0x000000ffff1d7224 */ /* 0x000fd000078e0019 */
[----:B------:R0:W-:Y:S04]  /*31260*/  STL.64 [R1+0x1040], R8 ;  /* 0x0010400801007387 */ /* 0x0001e80000100a00 */
[----:B------:R-:W-:Y:S04]  /*31270*/  STL.64 [R1+0x1048], R10 ;  /* 0x0010480a01007387 */ /* 0x000fe80000100a00 */
[----:B0-----:R-:W2:Y:S04]  /*31280*/  LDL.LU.64 R8, [R1+0x4328] ;  /* 0x0043280001087983 */ /* 0x001ea80000300a00 */
[----:B------:R0:W-:Y:S04]  /*31290*/  STL.64 [R1+0x1030], R20 ;  /* 0x0010301401007387 */ /* 0x0001e80000100a00 */
[----:B------:R1:W-:Y:S04]  /*312a0*/  STL.64 [R1+0x1038], R22 ;  /* 0x0010381601007387 */ /* 0x0003e80000100a00 */
[----:B------:R-:W2:Y:S04]  /*312b0*/  LDL.LU.64 R24, [R1+0x1020] ;  /* 0x0010200001187983 */ /* 0x000ea80000300a00 */
[----:B------:R-:W2:Y:S04]  /*312c0*/  LDL.LU.64 R26, [R1+0x1028] ;  /* 0x00102800011a7983 */ /* 0x000ea80000300a00 */
[----:B0-----:R-:W3:Y:S04]  /*312d0*/  LDL.LU.64 R20, [R1+0x830] ;  /* 0x0008300001147983 */ /* 0x001ee80000300a00 */
[----:B-1----:R-:W2:Y:S04]  /*312e0*/  LDL.LU.64 R22, [R1+0x838] ;  /* 0x0008380001167983 */ /* 0x002ea80000300a00 */
[----:B--2---:R-:W-:Y:S04]  /*312f0*/  STL.64 [R1+0x42e0], R22 ;  /* 0x0042e01601007387 */ /* 0x004fe80000100a00 */
[----:B---3--:R0:W-:Y:S04]  /*31300*/  STL.64 [R1+0x42d8], R20 ;  /* 0x0042d81401007387 */ /* 0x0081e80000100a00 */
[----:B0-----:R-:W2:Y:S04]  /*31310*/  LDL R20, [R1+0x1e0] ;  /* 0x0001e00001147983 */ /* 0x001ea80000100800 */
[----:B------:R-:W2:Y:S04]  /*31320*/  LDL R21, [R1+0x1e4] ;  /* 0x0001e40001157983 */ /* 0x000ea80000100800 */
[----:B--2---:R0:W-:Y:S04]  /*31330*/  STL.64 [R1+0x42f0], R20 ;  /* 0x0042f01401007387 */ /* 0x0041e80000100a00 */
[----:B0-----:R-:W2:Y:S04]  /*31340*/  LDL R20, [R1+0x1f0] ;  /* 0x0001f00001147983 */ /* 0x001ea80000100800 */
[----:B------:R-:W2:Y:S04]  /*31350*/  LDL R21, [R1+0x1f4] ;  /* 0x0001f40001157983 */ /* 0x000ea80000100800 */
[----:B--2---:R0:W-:Y:S04]  /*31360*/  STL.64 [R1+0x4318], R20 ;  /* 0x0043181401007387 */ /* 0x0041e80000100a00 */
[----:B0-----:R-:W2:Y:S04]  /*31370*/  LDL.LU.64 R20, [R1+0x1000] ;  /* 0x0010000001147983 */ /* 0x001ea80000300a00 */
[----:B------:R-:W2:Y:S04]  /*31380*/  LDL.LU.64 R22, [R1+0x1008] ;  /* 0x0010080001167983 */ /* 0x000ea80000300a00 */
[----:B------:R-:W3:Y:S04]  /*31390*/  LDL.64 R16, [R1+0x180] ;  /* 0x0001800001107983 */ /* 0x000ee80000100a00 */
[----:B---3--:R0:W-:Y:S04]  /*313a0*/  STL.64 [R1+0x42b0], R16 ;  /* 0x0042b01001007387 */ /* 0x0081e80000100a00 */
[----:B0-----:R-:W3:Y:S04]  /*313b0*/  LDL.64 R16, [R1+0x190] ;  /* 0x0001900001107983 */ /* 0x001ee80000100a00 */
[----:B---3--:R0:W-:Y:S04]  /*313c0*/  STL.64 [R1+0x42b8], R16 ;  /* 0x0042b81001007387 */ /* 0x0081e80000100a00 */
[----:B0-----:R-:W3:Y:S04]  /*313d0*/  LDL.64 R16, [R1+0x1a0] ;  /* 0x0001a00001107983 */ /* 0x001ee80000100a00 */
[----:B------:R-:W-:Y:S04]  /*313e0*/  STL.64 [R1+0x42c8], R18 ;  /* 0x0042c81201007387 */ /* 0x000fe80000100a00 */
[----:B---3--:R0:W-:Y:S04]  /*313f0*/  STL.64 [R1+0x42c0], R16 ;  /* 0x0042c01001007387 */ /* 0x0081e80000100a00 */
[----:B0-----:R-:W3:Y:S01]  /*31400*/  LDL.64 R16, [R1+0x1d0] ;  /* 0x0001d00001107983 */ /* 0x001ee20000100a00 */
[----:B------:R-:W-:Y:S03]  /*31410*/  HMMA.16816.F32.BF16 R24, R4, R8, R24 ;  /* 0x000000080418723c */ /* 0x000fe60000041818 */
[----:B---3--:R0:W-:Y:S04]  /*31420*/  STL.64 [R1+0x42e8], R16 ;  /* 0x0042e81001007387 */ /* 0x0081e80000100a00 */
[----:B0-----:R-:W3:Y:S04]  /*31430*/  LDL.LU.64 R16, [R1+0x840] ;  /* 0x0008400001107983 */ /* 0x001ee80000300a00 */
[----:B------:R-:W2:Y:S04]  /*31440*/  LDL.LU.64 R18, [R1+0x848] ;  /* 0x0008480001127983 */ /* 0x000ea80000300a00 */
[----:B--2---:R-:W-:Y:S04]  /*31450*/  STL.64 [R1+0x4300], R18 ;  /* 0x0043001201007387 */ /* 0x004fe80000100a00 */
[----:B---3--:R0:W-:Y:S04]  /*31460*/  STL.64 [R1+0x42f8], R16 ;  /* 0x0042f81001007387 */ /* 0x0081e80000100a00 */
[----:B0-----:R-:W2:Y:S04]  /*31470*/  LDL.LU.64 R16, [R1+0x850] ;  /* 0x0008500001107983 */ /* 0x001ea80000300a00 */
[----:B------:R-:W2:Y:S04]  /*31480*/  LDL.LU.64 R18, [R1+0x858] ;  /* 0x0008580001127983 */ /* 0x000ea80000300a00 */
[----:B------:R0:W-:Y:S04]  /*31490*/  STL.64 [R1+0x1010], R24 ;  /* 0x0010101801007387 */ /* 0x0001e80000100a00 */
[----:B------:R-:W-:Y:S04]  /*314a0*/  STL.64 [R1+0x1018], R26 ;  /* 0x0010181a01007387 */ /* 0x000fe80000100a00 */
[----:B0-----:R-:W3:Y:S01]  /*314b0*/  LDL.LU.64 R24, [R1+0x4320] ;  /* 0x0043200001187983 */ /* 0x001ee20000300a00 */
[----:B------:R-:W-:-:S02]  /*314c0*/  IMAD.MOV.U32 R15, RZ, RZ, R8 ;  /* 0x000000ffff0f7224 */ /* 0x000fc400078e0008 */
[----:B------:R-:W-:Y:S02]  /*314d0*/  IMAD.MOV.U32 R14, RZ, RZ, R9 ;  /* 0x000000ffff0e7224 */ /* 0x000fe400078e0009 */
[----:B------:R-:W2:Y:S04]  /*314e0*/  LDL.LU.64 R8, [R1+0x810] ;  /* 0x0008100001087983 */ /* 0x000ea80000300a00 */
[----:B------:R-:W2:Y:S04]  /*314f0*/  LDL.LU.64 R10, [R1+0x818] ;  /* 0x00081800010a7983 */ /* 0x000ea80000300a00 */
[----:B------:R-:W-:Y:S04]  /*31500*/  STL.64 [R1+0x41a0], R14 ;  /* 0x0041a00e01007387 */ /* 0x000fe80000100a00 */
[----:B------:R-:W-:Y:S01]  /*31510*/  STL.64 [R1+0x4198], R12 ;  /* 0x0041980c01007387 */ /* 0x000fe20000100a00 */
[----:B---3--:R-:W-:Y:S03]  /*31520*/  HMMA.16816.F32.BF16 R4, R4, R24, R20 ;  /* 0x000000180404723c */ /* 0x008fe60000041814 */
[----:B------:R-:W2:-:S15]  /*31530*/  LDL.LU.64 R20, [R1+0x4318] ;  /* 0x0043180001147983 */ /* 0x000e9e0000300a00 */
[----:B------:R-:W-:Y:S01]  /*31540*/  NOP ;  /* 0x0000000000007918 */ /* 0x000fe20000000000 */
[----:B------:R-:W-:Y:S04]  /*31550*/  STL.64 [R1+0x640], R4 ;  /* 0x0006400401007387 */ /* 0x000fe80000100a00 */
[----:B------:R0:W-:Y:S04]  /*31560*/  STL.64 [R1+0x648], R6 ;  /* 0x0006480601007387 */ /* 0x0001e80000100a00 */
[----:B0-----:R-:W2:Y:S04]  /*31570*/  LDL.LU.64 R6, [R1+0x4310] ;  /* 0x0043100001067983 */ /* 0x001ea80000300a00 */
[----:B------:R-:W2:Y:S04]  /*31580*/  LDL.LU.64 R4, [R1+0x4308] ;  /* 0x0043080001047983 */ /* 0x000ea80000300a00 */
[----:B------:R0:W-:Y:S04]  /*31590*/  STL.64 [R1+0x4280], R24 ;  /* 0x0042801801007387 */ /* 0x0001e80000100a00 */
[----:B0-----:R-:W3:Y:S04]  /*315a0*/  LDL.LU.64 R24, [R1+0x820] ;  /* 0x0008200001187983 */ /* 0x001ee80000300a00 */
[----:B------:R-:W3:Y:S01]  /*315b0*/  LDL.LU.64 R26, [R1+0x828] ;  /* 0x00082800011a7983 */ /* 0x000ee20000300a00 */
[----:B--2---:R-:W-:Y:S03]  /*315c0*/  HMMA.16816.F32.BF16 R20, R4, R20, R16 ;  /* 0x000000140414723c */ /* 0x004fe60000041810 */
[----:B------:R-:W2:Y:S04]  /*315d0*/  LDL.LU.64 R18, [R1+0x4300] ;  /* 0x0043000001127983 */ /* 0x000ea80000300a00 */
[----:B------:R-:W2:-:S12]  /*315e0*/  LDL.LU.64 R16, [R1+0x42f8] ;  /* 0x0042f80001107983 */ /* 0x000e980000300a00 */
        /* <DEDUP_REMOVED lines=15> */
[----:B------:R-:W-:Y:S02]  /*316e0*/  IMAD.MOV.U32 R13, RZ, RZ, R3 ;  /* 0x000000ffff0d7224 */ /* 0x000fe400078e0003 */
[----:B------:R-:W-:-:S02]  /*316f0*/  IMAD.MOV.U32 R3, RZ, RZ, R17 ;  /* 0x000000ffff037224 */ /* 0x000fc400078e0011 */
[----:B-1----:R-:W-:Y:S01]  /*31700*/  IMAD.MOV.U32 R22, RZ, RZ, R16 ;  /* 0x000000ffff167224 */ /* 0x002fe200078e0010 */
[----:B------:R-:W3:Y:S04]  /*31710*/  LDL.LU.64 R18, [R1+0x42c8] ;  /* 0x0042c80001127983 */ /* 0x000ee80000300a00 */
[----:B------:R-:W3:Y:S04]  /*31720*/  LDL.LU.64 R16, [R1+0x42c0] ;  /* 0x0042c00001107983 */ /* 0x000ee80000300a00 */
[----:B------:R-:W-:Y:S04]  /*31730*/  STL [R1+0x414c], R3 ;  /* 0x00414c0301007387 */ /* 0x000fe80000100800 */
[----:B------:R-:W-:Y:S04]  /*31740*/  STL [R1+0x4148], R22 ;  /* 0x0041481601007387 */ /* 0x000fe80000100800 */
[----:B--2---:R0:W-:Y:S04]  /*31750*/  STL.64 [R1+0x4298], R20 ;  /* 0x0042981401007387 */ /* 0x0041e80000100a00 */
[----:B0-----:R-:W2:Y:S01]  /*31760*/  LDL.64 R20, [R1+0x1b0] ;  /* 0x0001b00001147983 */ /* 0x001ea20000100a00 */
[----:B----4-:R-:W-:-:S07]  /*31770*/  IMAD.MOV.U32 R12, RZ, RZ, R28 ;  /* 0x000000ffff0c7224 */ /* 0x010fce00078e001c */
[----:B---3--:R-:W-:Y:S01]  /*31780*/  HMMA.16816.F32.BF16 R12, R4, R12, R24 ;  /* 0x0000000c040c723c */ /* 0x008fe20000041818 */
[----:B------:R-:W3:Y:S04]  /*31790*/  LDL.LU.64 R24, [R1+0x7e0] ;  /* 0x0007e00001187983 */ /* 0x000ee80000300a00 */
[----:B------:R-:W3:-:S14]  /*317a0*/  LDL.LU.64 R26, [R1+0x7e8] ;  /* 0x0007e800011a7983 */ /* 0x000edc0000300a00 */
[----:B------:R-:W-:Y:S04]  /*317b0*/  STL.64 [R1+0x820], R12 ;  /* 0x0008200c01007387 */ /* 0x000fe80000100a00 */
[----:B------:R-:W-:Y:S01]  /*317c0*/  STL.64 [R1+0x828], R14 ;  /* 0x0008280e01007387 */ /* 0x000fe20000100a00 */
[----:B--2---:R-:W-:-:S15]  /*317d0*/  HMMA.16816.F32.BF16 R8, R4, R20, R8 ;  /* 0x000000140408723c */ /* 0x004fde0000041808 */
[----:B------:R-:W-:-:S04]  /*317e0*/  NOP ;  /* 0x0000000000007918 */ /* 0x000fc80000000000 */
[----:B------:R-:W-:Y:S04]  /*317f0*/  STL.64 [R1+0x810], R8 ;  /* 0x0008100801007387 */ /* 0x000fe80000100a00 */
[----:B------:R0:W-:Y:S02]  /*31800*/  STL.64 [R1+0x818], R10 ;  /* 0x0008180a01007387 */ /* 0x0001e40000100a00 */
[----:B0-----:R-:W-:Y:S02]  /*31810*/  IMAD.MOV.U32 R11, RZ, RZ, R21 ;  /* 0x000000ffff0b7224 */ /* 0x001fe400078e0015 */
[----:B------:R-:W-:Y:S02]  /*31820*/  IMAD.MOV.U32 R10, RZ, RZ, R20 ;  /* 0x000000ffff0a7224 */ /* 0x000fe400078e0014 */
[----:B------:R-:W2:Y:S04]  /*31830*/  LDL.LU.64 R20, [R1+0x160] ;  /* 0x0001600001147983 */ /* 0x000ea80000300a00 */
[----:B------:R-:W-:Y:S04]  /*31840*/  STL [R1+0x4154], R11 ;  /* 0x0041540b01007387 */ /* 0x000fe80000100800 */
[----:B------:R0:W-:Y:S04]  /*31850*/  STL [R1+0x4150], R10 ;  /* 0x0041500a01007387 */ /* 0x0001e80000100800 */
[----:B------:R-:W4:Y:S04]  /*31860*/  LDL.LU.64 R8, [R1+0x800] ;  /* 0x0008000001087983 */ /* 0x000f280000300a00 */
[----:B0-----:R-:W4:Y:S02]  /*31870*/  LDL.LU.64 R10, [R1+0x808] ;  /* 0x00080800010a7983 */ /* 0x001f240000300a00 */
[----:B----4-:R-:W-:-:S15]  /*31880*/  HMMA.16816.F32.BF16 R8, R4, R16, R8 ;  /* 0x000000100408723c */ /* 0x010fde0000041808 */
[----:B------:R-:W-:-:S04]  /*31890*/  NOP ;  /* 0x0000000000007918 */ /* 0x000fc80000000000 */
[----:B------:R0:W-:Y:S04]  /*318a0*/  STL.64 [R1+0x800], R8 ;  /* 0x0008000801007387 */ /* 0x0001e80000100a00 */
[----:B------:R-:W-:Y:S01]  /*318b0*/  STL.64 [R1+0x808], R10 ;  /* 0x0008080a01007387 */ /* 0x000fe20000100a00 */
[----:B0-----:R-:W-:Y:S02]  /*318c0*/  IMAD.MOV.U32 R9, RZ, RZ, R17 ;  /* 0x000000ffff097224 */ /* 0x001fe400078e0011 */
[----:B------:R-:W-:Y:S02]  /*318d0*/  IMAD.MOV.U32 R8, RZ, RZ, R16 ;  /* 0x000000ffff087224 */ /* 0x000fe400078e0010 */
[----:B------:R-:W4:Y:S04]  /*318e0*/  LDL.LU.64 R16, [R1+0x42b8] ;  /* 0x0042b80001107983 */ /* 0x000f280000300a00 */
[----:B------:R-:W-:Y:S04]  /*318f0*/  STL [R1+0x415c], R9 ;  /* 0x00415c0901007387 */ /* 0x000fe80000100800 */
[----:B------:R0:W-:Y:S04]  /*31900*/  STL [R1+0x4158], R8 ;  /* 0x0041580801007387 */ /* 0x0001e80000100800 */
[----:B0-----:R-:W4:Y:S04]  /*31910*/  LDL.LU.64 R8, [R1+0x7f0] ;  /* 0x0007f00001087983 */ /* 0x001f280000300a00 */
[----:B------:R-:W4:Y:S02]  /*31920*/  LDL.LU.64 R10, [R1+0x7f8] ;  /* 0x0007f800010a7983 */ /* 0x000f240000300a00 */
[----:B----4-:R-:W-:-:S15]  /*31930*/  HMMA.16816.F32.BF16 R8, R4, R16, R8 ;  /* 0x000000100408723c */ /* 0x010fde0000041808 */
[----:B------:R-:W-:-:S04]  /*31940*/  NOP ;  /* 0x0000000000007918 */ /* 0x000fc80000000000 */
[----:B------:R-:W-:Y:S04]  /*31950*/  STL.64 [R1+0x7f0], R8 ;  /* 0x0007f00801007387 */ /* 0x000fe80000100a00 */
[----:B------:R0:W-:Y:S02]  /*31960*/  STL.64 [R1+0x7f8], R10 ;  /* 0x0007f80a01007387 */ /* 0x0001e40000100a00 */
[----:B0-----:R-:W-:Y:S02]  /*31970*/  IMAD.MOV.U32 R11, RZ, RZ, R16 ;  /* 0x000000ffff0b7224 */ /* 0x001fe400078e0010 */
[----:B------:R-:W-:Y:S02]  /*31980*/  IMAD.MOV.U32 R10, RZ, RZ, R17 ;  /* 0x000000ffff0a7224 */ /* 0x000fe400078e0011 */
[----:B------:R-:W3:Y:S01]  /*31990*/  LDL.LU.64 R16, [R1+0x42b0] ;  /* 0x0042b00001107983 */ /* 0x000ee20000300a00 */
[----:B------:R-:W-:-:S02]  /*319a0*/  IMAD.MOV.U32 R12, RZ, RZ, R19 ;  /* 0x000000ffff0c7224 */ /* 0x000fc400078e0013 */
[----:B------:R-:W-:Y:S01]  /*319b0*/  IMAD.MOV.U32 R13, RZ, RZ, R18 ;  /* 0x000000ffff0d7224 */ /* 0x000fe200078e0012 */
[----:B---3--:R-:W-:Y:S01]  /*319c0*/  HMMA.16816.F32.BF16 R24, R4, R16, R24 ;  /* 0x000000100418723c */ /* 0x008fe20000041818 */
[----:B------:R-:W-:Y:S02]  /*319d0*/  IMAD.MOV.U32 R9, RZ, RZ, R16 ;  /* 0x000000ffff097224 */ /* 0x000fe400078e0010 */
[----:B------:R-:W-:-:S15]  /*319e0*/  IMAD.MOV.U32 R8, RZ, RZ, R17 ;  /* 0x000000ffff087224 */ /* 0x000fde00078e0011 */
[----:B------:R-:W-:Y:S01]  /*319f0*/  NOP ;  /* 0x0000000000007918 */ /* 0x000fe20000000000 */
[----:B------:R0:W-:Y:S04]  /*31a00*/  STL.64 [R1+0x7e0], R24 ;  /* 0x0007e01801007387 */ /* 0x0001e80000100a00 */
[----:B------:R1:W-:Y:S04]  /*31a10*/  STL.64 [R1+0x7e8], R26 ;  /* 0x0007e81a01007387 */ /* 0x0003e80000100a00 */
[----:B0-----:R-:W3:Y:S04]  /*31a20*/  LDL.LU.64 R24, [R1+0x7d0] ;  /* 0x0007d00001187983 */ /* 0x001ee80000300a00 */
[----:B-1----:R-:W3:Y:S04]  /*31a30*/  LDL.LU.64 R26, [R1+0x7d8] ;  /* 0x0007d800011a7983 */ /* 0x002ee80000300a00 */
[----:B------:R-:W4:Y:S04]  /*31a40*/  LDL.LU.64 R16, [R1+0x7b0] ;  /* 0x0007b00001107983 */ /* 0x000f280000300a00 */
[----:B------:R-:W2:Y:S04]  /*31a50*/  LDL.LU.64 R18, [R1+0x7b8] ;  /* 0x0007b80001127983 */ /* 0x000ea80000300a00 */
[----:B--2---:R-:W-:Y:S04]  /*31a60*/  STL.64 [R1+0x42a8], R18 ;  /* 0x0042a81201007387 */ /* 0x004fe80000100a00 */
[----:B----4-:R0:W-:Y:S04]  /*31a70*/  STL.64 [R1+0x42a0], R16 ;  /* 0x0042a01001007387 */ /* 0x0101e80000100a00 */
[----:B0-----:R-:W2:Y:S04]  /*31a80*/  LDL.LU.64 R16, [R1+0x7c0] ;  /* 0x0007c00001107983 */ /* 0x001ea80000300a00 */
[----:B------:R-:W2:Y:S04]  /*31a90*/  LDL.LU.64 R18, [R1+0x7c8] ;  /* 0x0007c80001127983 */ /* 0x000ea80000300a00 */
[----:B------:R-:W-:Y:S04]  /*31aa0*/  STL.64 [R1+0x4168], R10 ;  /* 0x0041680a01007387 */ /* 0x000fe80000100a00 */
[----:B------:R0:W-:Y:S04]  /*31ab0*/  STL.64 [R1+0x4160], R8 ;  /* 0x0041600801007387 */ /* 0x0001e80000100a00 */
[----:B0-----:R-:W4:Y:S04]  /*31ac0*/  LDL.64 R8, [R1+0x110] ;  /* 0x0001100001087983 */ /* 0x001f280000100a00 */
[----:B----4-:R0:W-:Y:S04]  /*31ad0*/  STL.64 [R1+0x4258], R8 ;  /* 0x0042580801007387 */ /* 0x0101e80000100a00 */
[----:B0-----:R-:W4:Y:S01]  /*31ae0*/  LDL.64 R8, [R1+0x120] ;  /* 0x0001200001087983 */ /* 0x001f220000100a00 */
[C---:B---3--:R-:W-:Y:S03]  /*31af0*/  HMMA.16816.F32.BF16 R12, R4.reuse, R12, R24 ;  /* 0x0000000c040c723c */ /* 0x048fe60000041818 */
[----:B----4-:R0:W-:Y:S04]  /*31b00*/  STL.64 [R1+0x4268], R8 ;  /* 0x0042680801007387 */ /* 0x0101e80000100a00 */
[----:B0-----:R-:W3:Y:S01]  /*31b10*/  LDL.64 R8, [R1+0x130] ;  /* 0x0001300001087983 */ /* 0x001ee20000100a00 */
[----:B--2---:R-:W-:Y:S03]  /*31b20*/  HMMA.16816.F32.BF16 R16, R4, R20, R16 ;  /* 0x000000140410723c */ /* 0x004fe60000041810 */
[----:B---3--:R0:W-:Y:S04]  /*31b30*/  STL.64 [R1+0x4288], R8 ;  /* 0x0042880801007387 */ /* 0x0081e80000100a00 */
[----:B0-----:R-:W2:Y:S04]  /*31b40*/  LDL.64 R8, [R1+0x150] ;  /* 0x0001500001087983 */ /* 0x001ea80000100a00 */
[----:B------:R-:W3:Y:S04]  /*31b50*/  LDL.LU.64 R24, [R1+0x7a0] ;  /* 0x0007a00001187983 */ /* 0x000ee80000300a00 */
[----:B------:R-:W3:Y:S04]  /*31b60*/  LDL.LU.64 R26, [R1+0x7a8] ;  /* 0x0007a800011a7983 */ /* 0x000ee80000300a00 */
[----:B------:R0:W-:Y:S04]  /*31b70*/  STL.64 [R1+0x7d0], R12 ;  /* 0x0007d00c01007387 */ /* 0x0001e80000100a00 */
[----:B------:R-:W-:Y:S04]  /*31b80*/  STL.64 [R1+0x7d8], R14 ;  /* 0x0007d80e01007387 */ /* 0x000fe80000100a00 */
[----:B0-----:R-:W4:Y:S04]  /*31b90*/  LDL.64 R12, [R1+0x100] ;  /* 0x00010000010c7983 */ /* 0x001f280000100a00 */
[----:B----4-:R0:W-:Y:S04]  /*31ba0*/  STL.64 [R1+0x4250], R12 ;  /* 0x0042500c01007387 */ /* 0x0101e80000100a00 */
[----:B0-----:R-:W3:Y:S04]  /*31bb0*/  LDL.64 R12, [R1+0x140] ;  /* 0x00014000010c7983 */ /* 0x001ee80000100a00 */
[----:B------:R-:W-:Y:S04]  /*31bc0*/  STL.64 [R1+0x7c0], R16 ;  /* 0x0007c01001007387 */ /* 0x000fe80000100a00 */
[----:B------:R0:W-:Y:S04]  /*31bd0*/  STL.64 [R1+0x7c8], R18 ;  /* 0x0007c81201007387 */ /* 0x0001e80000100a00 */
[----:B0-----:R-:W2:Y:S04]  /*31be0*/  LDL.LU.64 R18, [R1+0x42a8] ;  /* 0x0042a80001127983 */ /* 0x001ea80000300a00 */
[----:B------:R-:W2:Y:S01]  /*31bf0*/  LDL.LU.64 R16, [R1+0x42a0] ;  /* 0x0042a00001107983 */ /* 0x000ea20000300a00 */
[----:B------:R-:W-:-:S02]  /*31c00*/  IMAD.MOV.U32 R3, RZ, RZ, R20 ;  /* 0x000000ffff037224 */ /* 0x000fc400078e0014 */
[----:B------:R-:W-:Y:S02]  /*31c10*/  IMAD.MOV.U32 R22, RZ, RZ, R21 ;  /* 0x000000ffff167224 */ /* 0x000fe400078e0015 */
[----:B------:R-:W4:Y:S01]  /*31c20*/  LDL.LU.64 R20, [R1+0x4298] ;  /* 0x0042980001147983 */ /* 0x000f220000300a00 */
[----:B--2---:R-:W-:-:S15]  /*31c30*/  HMMA.16816.F32.BF16 R16, R4, R8, R16 ;  /* 0x000000080410723c */ /* 0x004fde0000041810 */
[----:B------:R-:W-:-:S04]  /*31c40*/  NOP ;  /* 0x0000000000007918 */ /* 0x000fc80000000000 */
[----:B------:R0:W-:Y:S04]  /*31c50*/  STL.64 [R1+0x7b0], R16 ;  /* 0x0007b01001007387 */ /* 0x0001e80000100a00 */
[----:B------:R1:W-:Y:S04]  /*31c60*/  STL.64 [R1+0x7b8], R18 ;  /* 0x0007b81201007387 */ /* 0x0003e80000100a00 */
[----:B0-----:R-:W2:Y:S01]  /*31c70*/  LDL.LU.64 R16, [R1+0x4290] ;  /* 0x0042900001107983 */ /* 0x001ea20000300a00 */
[----:B-1----:R-:W-:Y:S02]  /*31c80*/  IMAD.MOV.U32 R18, RZ, RZ, R9 ;  /* 0x000000ffff127224 */ /* 0x002fe400078e0009 */
[----:B------:R-:W-:-:S02]  /*31c90*/  IMAD.MOV.U32 R19, RZ, RZ, R8 ;  /* 0x000000ffff137224 */ /* 0x000fc400078e0008 */
[----:B------:R-:W3:Y:S04]  /*31ca0*/  LDL.LU.64 R8, [R1+0x4288] ;  /* 0x0042880001087983 */ /* 0x000ee80000300a00 */
[----:B------:R-:W-:Y:S04]  /*31cb0*/  STL [R1+0x4088], R18 ;  /* 0x0040881201007387 */ /* 0x000fe80000100800 */
[----:B------:R-:W-:Y:S04]  /*31cc0*/  STL [R1+0x4084], R19 ;  /* 0x0040841301007387 */ /* 0x000fe80000100800 */
[----:B--2---:R0:W-:Y:S04]  /*31cd0*/  STL.64 [R1+0x4260], R16 ;  /* 0x0042601001007387 */ /* 0x0041e80000100a00 */
[----:B0-----:R-:W2:Y:S04]  /*31ce0*/  LDL.LU.64 R16, [R1+0x780] ;  /* 0x0007800001107983 */ /* 0x001ea80000300a00 */
[----:B------:R-:W2:Y:S01]  /*31cf0*/  LDL.LU.64 R18, [R1+0x788] ;  /* 0x0007880001127983 */ /* 0x000ea20000300a00 */
[----:B---3--:R-:W-:Y:S03]  /*31d00*/  HMMA.16816.F32.BF16 R24, R4, R12, R24 ;  /* 0x0000000c0418723c */ /* 0x008fe60000041818 */
[----:B--2---:R-:W-:Y:S04]  /*31d10*/  STL.64 [R1+0x4278], R18 ;  /* 0x0042781201007387 */ /* 0x004fe80000100a00 */
[----:B------:R0:W-:Y:S04]  /*31d20*/  STL.64 [R1+0x4270], R16 ;  /* 0x0042701001007387 */ /* 0x0001e80000100a00 */
[----:B0-----:R-:W2:Y:S04]  /*31d30*/  LDL.LU.64 R16, [R1+0x790] ;  /* 0x0007900001107983 */ /* 0x001ea80000300a00 */
[----:B------:R-:W2:Y:S04]  /*31d40*/  LDL.LU.64 R18, [R1+0x798] ;  /* 0x0007980001127983 */ /* 0x000ea80000300a00 */
[----:B------:R0:W-:Y:S04]  /*31d50*/  STL.64 [R1+0x7a0], R24 ;  /* 0x0007a01801007387 */ /* 0x0001e80000100a00 */
[----:B------:R1:W-:Y:S01]  /*31d60*/  STL.64 [R1+0x7a8], R26 ;  /* 0x0007a81a01007387 */ /* 0x0003e20000100a00 */
[----:B------:R-:W-:-:S02]  /*31d70*/  IMAD.MOV.U32 R23, RZ, RZ, R13 ;  /* 0x000000ffff177224 */ /* 0x000fc400078e000d */
[----:B------:R-:W-:Y:S01]  /*31d80*/  IMAD.MOV.U32 R28, RZ, RZ, R8 ;  /* 0x000000ffff1c7224 */ /* 0x000fe200078e0008 */
[----:B0-----:R-:W3:Y:S01]  /*31d90*/  LDL.LU.64 R24, [R1+0x4280] ;  /* 0x0042800001187983 */ /* 0x001ee20000300a00 */
[----:B-1----:R-:W-:-:S03]  /*31da0*/  IMAD.MOV.U32 R26, RZ, RZ, R12 ;  /* 0x000000ffff1a7224 */ /* 0x002fc600078e000c */
[----:B------:R-:W3:Y:S04]  /*31db0*/  LDL.LU.64 R12, [R1+0x770] ;  /* 0x00077000010c7983 */ /* 0x000ee80000300a00 */
[----:B------:R-:W3:Y:S04]  /*31dc0*/  LDL.LU.64 R14, [R1+0x778] ;  /* 0x00077800010e7983 */ /* 0x000ee80000300a00 */
[----:B------:R-:W-:Y:S04]  /*31dd0*/  STL [R1+0x409c], R23 ;  /* 0x00409c1701007387 */ /* 0x000fe80000100800 */
[----:B------:R-:W-:Y:S01]  /*31de0*/  STL [R1+0x4098], R26 ;  /* 0x0040981a01007387 */ /* 0x000fe20000100800 */
        /* <DEDUP_REMOVED lines=8> */
[----:B------:R-:W-:Y:S01]  /*31e70*/  STL [R1+0x40e0], R28 ;  /* 0x0040e01c01007387 */ /* 0x000fe20000100800 */
        /* <DEDUP_REMOVED lines=9> */
[----:B------:R-:W-:Y:S01]  /*31f10*/  STL [R1+0x40e4], R18 ;  /* 0x0040e41201007387 */ /* 0x000fe20000100800 */
[----:B---3--:R-:W-:Y:S03]  /*31f20*/  HMMA.16816.F32.BF16 R12, R4, R8, R12 ;  /* 0x00000008040c723c */ /* 0x008fe6000004180c */
[----:B--2---:R0:W-:Y:S04]  /*31f30*/  STL.64 [R1+0x4240], R16 ;  /* 0x0042401001007387 */ /* 0x0041e80000100a00 */
[----:B0-----:R-:W2:Y:S04]  /*31f40*/  LDL.LU.64 R16, [R1+0x760] ;  /* 0x0007600001107983 */ /* 0x001ea80000300a00 */
[----:B------:R-:W2:Y:S08]  /*31f50*/  LDL.LU.64 R18, [R1+0x768] ;  /* 0x0007680001127983 */ /* 0x000eb00000300a00 */
[----:B------:R0:W-:Y:S04]  /*31f60*/  STL.64 [R1+0x770], R12 ;  /* 0x0007700c01007387 */ /* 0x0001e80000100a00 */
[----:B------:R-:W-:Y:S04]  /*31f70*/  STL.64 [R1+0x778], R14 ;  /* 0x0007780e01007387 */ /* 0x000fe80000100a00 */
[----:B0-----:R-:W2:Y:S01]  /*31f80*/  LDL.LU.64 R12, [R1+0x4250] ;  /* 0x00425000010c7983 */ /* 0x001ea20000300a00 */
[----:B------:R-:W-:-:S02]  /*31f90*/  IMAD.MOV.U32 R26, RZ, RZ, R9 ;  /* 0x000000ffff1a7224 */ /* 0x000fc400078e0009 */
[----:B------:R-:W-:Y:S02]  /*31fa0*/  IMAD.MOV.U32 R23, RZ, RZ, R8 ;  /* 0x000000ffff177224 */ /* 0x000fe400078e0008 */
[----:B------:R-:W3:Y:S04]  /*31fb0*/  LDL.64 R8, [R1+0xc0] ;  /* 0x0000c00001087983 */ /* 0x000ee80000100a00 */
[----:B------:R-:W-:Y:S04]  /*31fc0*/  STL.64 [R1+0x4178], R26 ;  /* 0x0041781a01007387 */ /* 0x000fe80000100a00 */
[----:B------:R0:W-:Y:S02]  /*31fd0*/  STL.64 [R1+0x4170], R24 ;  /* 0x0041701801007387 */ /* 0x0001e40000100a00 */
[----:B0-----:R-:W-:-:S02]  /*31fe0*/  IMAD.MOV.U32 R24, RZ, RZ, R0 ;  /* 0x000000ffff187224 */ /* 0x001fc400078e0000 */
[----:B------:R-:W-:Y:S01]  /*31ff0*/  IMAD.MOV.U32 R25, RZ, RZ, R29 ;  /* 0x000000ffff197224 */ /* 0x000fe200078e001d */
[----:B------:R-:W3:Y:S04]  /*32000*/  LDL.LU R0, [R1+0x424c] ;  /* 0x00424c0001007983 */ /* 0x000ee80000300800 */
[----:B------:R-:W3:Y:S04]  /*32010*/  LDL.LU R29, [R1+0x4248] ;  /* 0x00424800011d7983 */ /* 0x000ee80000300800 */
[----:B------:R0:W-:Y:S04]  /*32020*/  STL.64 [R1+0x4190], R24 ;  /* 0x0041901801007387 */ /* 0x0001e80000100a00 */
[----:B0-----:R-:W3:Y:S01]  /*32030*/  LDL.64 R24, [R1+0xf0] ;  /* 0x0000f00001187983 */ /* 0x001ee20000100a00 */
[----:B--2---:R-:W-:-:S15]  /*32040*/  HMMA.16816.F32.BF16 R16, R4, R12, R16 ;  /* 0x0000000c0410723c */ /* 0x004fde0000041810 */
[----:B------:R-:W-:-:S04]  /*32050*/  NOP ;  /* 0x0000000000007918 */ /* 0x000fc80000000000 */
[----:B------:R0:W-:Y:S04]  /*32060*/  STL.64 [R1+0x760], R16 ;  /* 0x0007601001007387 */ /* 0x0001e80000100a00 */
[----:B------:R1:W-:Y:S04]  /*32070*/  STL.64 [R1+0x768], R18 ;  /* 0x0007681201007387 */ /* 0x0003e80000100a00 */
[----:B0-----:R-:W2:Y:S01]  /*32080*/  LDL.LU.64 R16, [R1+0x4240] ;  /* 0x0042400001107983 */ /* 0x001ea20000300a00 */
[----:B-1----:R-:W-:Y:S02]  /*32090*/  IMAD.MOV.U32 R18, RZ, RZ, R12 ;  /* 0x000000ffff127224 */ /* 0x002fe400078e000c */
[----:B------:R-:W-:-:S02]  /*320a0*/  IMAD.MOV.U32 R28, RZ, RZ, R13 ;  /* 0x000000ffff1c7224 */ /* 0x000fc400078e000d */
[----:B--2---:R-:W-:Y:S02]  /*320b0*/  IMAD.MOV.U32 R12, RZ, RZ, R16 ;  /* 0x000000ffff0c7224 */ /* 0x004fe400078e0010 */
[----:B------:R-:W-:Y:S01]  /*320c0*/  IMAD.MOV.U32 R13, RZ, RZ, R17 ;  /* 0x000000ffff0d7224 */ /* 0x000fe200078e0011 */
[----:B------:R-:W2:Y:S04]  /*320d0*/  LDL.LU R16, [R1+0x423c] ;  /* 0x00423c0001107983 */ /* 0x000ea80000300800 */
[----:B------:R-:W2:Y:S04]  /*320e0*/  LDL.LU R17, [R1+0x4238] ;  /* 0x0042380001117983 */ /* 0x000ea80000300800 */
[----:B------:R0:W-:Y:S04]  /*320f0*/  STL.64 [R1+0x41b8], R12 ;  /* 0x0041b80c01007387 */ /* 0x0001e80000100a00 */
[----:B0-----:R-:W2:Y:S04]  /*32100*/  LDL.LU.64 R12, [R1+0x750] ;  /* 0x00075000010c7983 */ /* 0x001ea80000300a00 */
[----:B------:R-:W2:Y:S01]  /*32110*/  LDL.LU.64 R14, [R1+0x758] ;  /* 0x00075800010e7983 */ /* 0x000ea20000300a00 */
[----:B---3--:R-:W-:Y:S01]  /*32120*/  IMAD.MOV.U32 R19, RZ, RZ, R25 ;  /* 0x000000ffff137224 */ /* 0x008fe200078e0019 */
[----:B--2---:R-:W-:-:S15]  /*32130*/  HMMA.16816.F32.BF16 R12, R4, R24, R12 ;  /* 0x00000018040c723c */ /* 0x004fde000004180c */
[----:B------:R-:W-:-:S04]  /*32140*/  NOP ;  /* 0x0000000000007918 */ /* 0x000fc80000000000 */
[----:B------:R4:W-:Y:S04]  /*32150*/  STL.64 [R1+0x750], R12 ;  /* 0x0007500c01007387 */ /* 0x0009e80000100a00 */
[----:B------:R-:W-:Y:S01]  /*32160*/  STL.64 [R1+0x758], R14 ;  /* 0x0007580e01007387 */ /* 0x000fe20000100a00 */
[----:B----4-:R-:W-:Y:S02]  /*32170*/  IMAD.MOV.U32 R12, RZ, RZ, R20 ;  /* 0x000000ffff0c7224 */ /* 0x010fe400078e0014 */
[----:B------:R-:W-:Y:S01]  /*32180*/  IMAD.MOV.U32 R13, RZ, RZ, R21 ;  /* 0x000000ffff0d7224 */ /* 0x000fe200078e0015 */
[----:B------:R-:W2:Y:S04]  /*32190*/  LDL.LU R20, [R1+0x4234] ;  /* 0x0042340001147983 */ /* 0x000ea80000300800 */
[----:B------:R-:W2:Y:S04]  /*321a0*/  LDL.LU R21, [R1+0x4230] ;  /* 0x0042300001157983 */ /* 0x000ea80000300800 */
[----:B------:R-:W3:Y:S04]  /*321b0*/  LDL.LU.64 R24, [R1+0x720] ;  /* 0x0007200001187983 */ /* 0x000ee80000300a00 */
[----:B------:R-:W3:Y:S04]  /*321c0*/  LDL.LU.64 R26, [R1+0x728] ;  /* 0x00072800011a7983 */ /* 0x000ee80000300a00 */
[----:B------:R0:W-:Y:S04]  /*321d0*/  STL.64 [R1+0x41c8], R12 ;  /* 0x0041c80c01007387 */ /* 0x0001e80000100a00 */
[----:B0-----:R-:W4:Y:S04]  /*321e0*/  LDL.64 R12, [R1+0x80] ;  /* 0x00008000010c7983 */ /* 0x001f280000100a00 */
[----:B----4-:R0:W-:Y:S04]  /*321f0*/  STL.64 [R1+0x41e0], R12 ;  /* 0x0041e00c01007387 */ /* 0x0101e80000100a00 */
[----:B0-----:R-:W4:Y:S04]  /*32200*/  LDL.LU.64 R12, [R1+0x740] ;  /* 0x00074000010c7983 */ /* 0x001f280000300a00 */
[----:B------:R-:W4:Y:S02]  /*32210*/  LDL.LU.64 R14, [R1+0x748] ;  /* 0x00074800010e7983 */ /* 0x000f240000300a00 */
[----:B----4-:R-:W-:-:S15]  /*32220*/  HMMA.16816.F32.BF16 R12, R4, R16, R12 ;  /* 0x00000010040c723c */ /* 0x010fde000004180c */
[----:B------:R-:W-:-:S04]  /*32230*/  NOP ;  /* 0x0000000000007918 */ /* 0x000fc80000000000 */
[----:B------:R0:W-:Y:S04]  /*32240*/  STL.64 [R1+0x740], R12 ;  /* 0x0007400c01007387 */ /* 0x0001e80000100a00 */
[----:B------:R-:W-:Y:S01]  /*32250*/  STL.64 [R1+0x748], R14 ;  /* 0x0007480e01007387 */ /* 0x000fe20000100a00 */
[----:B0-----:R-:W-:Y:S02]  /*32260*/  IMAD.MOV.U32 R12, RZ, RZ, R0 ;  /* 0x000000ffff0c7224 */ /* 0x001fe400078e0000 */
[----:B------:R-:W-:Y:S01]  /*32270*/  IMAD.MOV.U32 R13, RZ, RZ, R2 ;  /* 0x000000ffff0d7224 */ /* 0x000fe200078e0002 */
[----:B------:R-:W4:Y:S04]  /*32280*/  LDL.LU R0, [R1+0x422c] ;  /* 0x00422c0001007983 */ /* 0x000f280000300800 */
[----:B------:R-:W2:Y:S04]  /*32290*/  LDL.LU R2, [R1+0x4228] ;  /* 0x0042280001027983 */ /* 0x000ea80000300800 */
[----:B------:R0:W-:Y:S04]  /*322a0*/  STL.64 [R1+0x41f8], R12 ;  /* 0x0041f80c01007387 */ /* 0x0001e80000100a00 */
[----:B0-----:R-:W2:Y:S04]  /*322b0*/  LDL.LU.64 R12, [R1+0x730] ;  /* 0x00073000010c7983 */ /* 0x001ea80000300a00 */
[----:B------:R-:W2:Y:S04]  /*322c0*/  LDL.LU.64 R14, [R1+0x738] ;  /* 0x00073800010e7983 */ /* 0x000ea80000300a00 */
[----:B------:R-:W-:Y:S04]  /*322d0*/  STL.64 [R1+0x3fd0], R16 ;  /* 0x003fd01001007387 */ /* 0x000fe80000100a00 */
[----:B------:R2:W-:Y:S02]  /*322e0*/  STL.64 [R1+0x4108], R18 ;  /* 0x0041081201007387 */ /* 0x0005e40000100a00 */
[----:B--2---:R-:W-:Y:S02]  /*322f0*/  HMMA.16816.F32.BF16 R16, R4, R20, R12 ;  /* 0x000000140410723c */ /* 0x004fe4000004180c */
[----:B------:R-:W2:Y:S01]  /*32300*/  LDL R12, [R1+0xa0] ;  /* 0x0000a000010c7983 */ /* 0x000ea20000100800 */
[----:B------:R-:W-:-:S15]  /*32310*/  IMAD.MOV.U32 R13, RZ, RZ, R29 ;  /* 0x000000ffff0d7224 */ /* 0x000fde00078e001d */
[----:B------:R-:W-:Y:S01]  /*32320*/  NOP ;  /* 0x0000000000007918 */ /* 0x000fe20000000000 */
[----:B------:R-:W-:Y:S04]  /*32330*/  STL.64 [R1+0x730], R16 ;  /* 0x0007301001007387 */ /* 0x000fe80000100a00 */
[----:B------:R3:W-:Y:S02]  /*32340*/  STL.64 [R1+0x738], R18 ;  /* 0x0007381201007387 */ /* 0x0007e40000100a00 */
[----:B---3--:R-:W-:Y:S02]  /*32350*/  HMMA.16816.F32.BF16 R16, R4, R8, R24 ;  /* 0x000000080410723c */ /* 0x008fe40000041818 */
[----:B--2---:R-:W-:Y:S04]  /*32360*/  STL.64 [R1+0x4210], R12 ;  /* 0x0042100c01007387 */ /* 0x004fe80000100a00 */
[----:B------:R-:W-:Y:S04]  /*32370*/  STL [R1+0x4128], R23 ;  /* 0x0041281701007387 */ /* 0x000fe80000100800 */
[----:B------:R0:W-:Y:S04]  /*32380*/  STL.64 [R1+0x4120], R20 ;  /* 0x0041201401007387 */ /* 0x0001e80000100a00 */
[----:B------:R1:W-:Y:S05]  /*32390*/  STL [R1+0x41c0], R22 ;  /* 0x0041c01601007387 */ /* 0x0003ea0000100800 */
[----:B------:R-:W-:Y:S04]  /*323a0*/  STL.64 [R1+0x720], R16 ;  /* 0x0007201001007387 */ /* 0x000fe80000100a00 */
[----:B------:R-:W-:Y:S04]  /*323b0*/  STL.64 [R1+0x728], R18 ;  /* 0x0007281201007387 */ /* 0x000fe80000100a00 */
[----:B0-----:R-:W2:Y:S04]  /*323c0*/  LDL.LU.64 R20, [R1+0x6d0] ;  /* 0x0006d00001147983 */ /* 0x001ea80000300a00 */
[----:B-1----:R-:W3:Y:S04]  /*323d0*/  LDL.LU.64 R22, [R1+0x6d8] ;  /* 0x0006d80001167983 */ /* 0x002ee80000300a00 */
[----:B---3--:R-:W-:Y:S04]  /*323e0*/  STL.64 [R1+0x41d8], R22 ;  /* 0x0041d81601007387 */ /* 0x008fe80000100a00 */
[----:B--2---:R0:W-:Y:S04]  /*323f0*/  STL.64 [R1+0x41d0], R20 ;  /* 0x0041d01401007387 */ /* 0x0041e80000100a00 */
[----:B0-----:R-:W2:Y:S04]  /*32400*/  LDL.LU.64 R20, [R1+0x6e0] ;  /* 0x0006e00001147983 */ /* 0x001ea80000300a00 */
[----:B------:R-:W3:Y:S04]  /*32410*/  LDL.LU.64 R22, [R1+0x6e8] ;  /* 0x0006e80001167983 */ /* 0x000ee80000300a00 */
        /* <DEDUP_REMOVED lines=13> */
[----:B------:R-:W2:Y:S01]  /*324f0*/  LDL.LU.64 R26, [R1+0x6b8] ;  /* 0x0006b800011a7983 */ /* 0x000ea20000300a00 */
[----:B------:R-:W-:-:S02]  /*32500*/  IMAD.MOV.U32 R12, RZ, RZ, R2 ;  /* 0x000000ffff0c7224 */ /* 0x000fc400078e0002 */
[----:B----4-:R-:W-:Y:S02]  /*32510*/  IMAD.MOV.U32 R13, RZ, RZ, R0 ;  /* 0x000000ffff0d7224 */ /* 0x010fe400078e0000 */
[----:B------:R-:W-:Y:S02]  /*32520*/  IMAD.MOV.U32 R2, RZ, RZ, R8 ;  /* 0x000000ffff027224 */ /* 0x000fe400078e0008 */
[----:B------:R-:W-:Y:S01]  /*32530*/  IMAD.MOV.U32 R0, RZ, RZ, R9 ;  /* 0x000000ffff007224 */ /* 0x000fe200078e0009 */
[----:B--2---:R-:W-:Y:S04]  /*32540*/  STL.64 [R1+0x41b0], R26 ;  /* 0x0041b01a01007387 */ /* 0x004fe80000100a00 */
[----:B---3--:R0:W-:Y:S04]  /*32550*/  STL.64 [R1+0x41a8], R24 ;  /* 0x0041a81801007387 */ /* 0x0081e80000100a00 */
[----:B0-----:R-:W2:Y:S04]  /*32560*/  LDL.LU.64 R24, [R1+0x6c0] ;  /* 0x0006c00001187983 */ /* 0x001ea80000300a00 */
[----:B------:R-:W2:Y:S04]  /*32570*/  LDL.LU.64 R26, [R1+0x6c8] ;  /* 0x0006c800011a7983 */ /* 0x000ea80000300a00 */
[----:B------:R-:W3:Y:S04]  /*32580*/  LDL.LU.64 R8, [R1+0x690] ;  /* 0x0006900001087983 */ /* 0x000ee80000300a00 */
[----:B------:R-:W4:Y:S01]  /*32590*/  LDL.LU.64 R10, [R1+0x698] ;  /* 0x00069800010a7983 */ /* 0x000f220000300a00 */
[C---:B------:R-:W-:Y:S03]  /*325a0*/  HMMA.16816.F32.BF16 R12, R4.reuse, R12, R20 ;  /* 0x0000000c040c723c */ /* 0x040fe60000041814 */
[----:B----4-:R-:W-:Y:S04]  /*325b0*/  STL.64 [R1+0x4188], R10 ;  /* 0x0041880a01007387 */ /* 0x010fe80000100a00 */
[----:B---3--:R0:W-:Y:S04]  /*325c0*/  STL.64 [R1+0x4180], R8 ;  /* 0x0041800801007387 */ /* 0x0081e80000100a00 */
[----:B0-----:R-:W3:Y:S04]  /*325d0*/  LDL.LU.64 R8, [R1+0x6a0] ;  /* 0x0006a00001087983 */ /* 0x001ee80000300a00 */
[----:B------:R-:W3:Y:S04]  /*325e0*/  LDL.LU.64 R10, [R1+0x6a8] ;  /* 0x0006a800010a7983 */ /* 0x000ee80000300a00 */
[----:B------:R-:W4:Y:S04]  /*325f0*/  LDL.LU.64 R16, [R1+0x680] ;  /* 0x0006800001107983 */ /* 0x000f280000300a00 */
[----:B------:R-:W4:Y:S04]  /*32600*/  LDL.LU.64 R18, [R1+0x688] ;  /* 0x0006880001127983 */ /* 0x000f280000300a00 */
[----:B------:R-:W-:Y:S04]  /*32610*/  STL [R1+0x4080], R2 ;  /* 0x0040800201007387 */ /* 0x000fe80000100800 */
        /* <DEDUP_REMOVED lines=15> */
[----:B------:R-:W-:Y:S04]  /*32710*/  STL.64 [R1+0x6f8], R14 ;  /* 0x0006f80e01007387 */ /* 0x000fe80000100a00 */
[----:B0-----:R-:W2:Y:S02]  /*32720*/  LDL.LU.64 R12, [R1+0x41e0] ;  /* 0x0041e000010c7983 */ /* 0x001ea40000300a00 */
        /* <DEDUP_REMOVED lines=8> */
[----:B------:R-:W2:Y:S02]  /*327b0*/  LDL.LU.64 R12, [R1+0x41c8] ;  /* 0x0041c800010c7983 */ /* 0x000ea40000300a00 */
[----:B--2---:R-:W-:Y:S02]  /*327c0*/  HMMA.16816.F32.BF16 R12, R4, R12, R20 ;  /* 0x0000000c040c723c */ /* 0x004fe40000041814 */
[----:B------:R-:W2:-:S15]  /*327d0*/  LDL.LU R22, [R1+0x41c0] ;  /* 0x0041c00001167983 */ /* 0x000e9e0000300800 */
[----:B------:R-:W-:Y:S02]  /*327e0*/  NOP ;  /* 0x0000000000007918 */ /* 0x000fe40000000000 */
[----:B------:R0:W-:Y:S04]  /*327f0*/  STL.64 [R1+0x6d0], R12 ;  /* 0x0006d00c01007387 */ /* 0x0001e80000100a00 */
[----:B------:R1:W-:Y:S04]  /*32800*/  STL.64 [R1+0x6d8], R14 ;  /* 0x0006d80e01007387 */ /* 0x0003e80000100a00 */
[----:B0-----:R-:W1:Y:S04]  /*32810*/  LDL.LU.64 R12, [R1+0x41b8] ;  /* 0x0041b800010c7983 */ /* 0x001e680000300a00 */
[----:B------:R-:W2:Y:S01]  /*32820*/  LDL.64 R20, [R1+0x1f0] ;  /* 0x0001f00001147983 */ /* 0x000ea20000100a00 */
[----:B-1----:R-:W-:Y:S03]  /*32830*/  HMMA.16816.F32.BF16 R12, R4, R12, R24 ;  /* 0x0000000c040c723c */ /* 0x002fe60000041818 */
[----:B------:R-:W2:Y:S04]  /*32840*/  LDL.LU.64 R26, [R1+0x41b0] ;  /* 0x0041b000011a7983 */ /* 0x000ea80000300a00 */
[----:B------:R-:W2:-:S12]  /*32850*/  LDL.LU.64 R24, [R1+0x41a8] ;  /* 0x0041a80001187983 */ /* 0x000e980000300a00 */
        /* <DEDUP_REMOVED lines=8> */
[----:B0-----:R-:W3:Y:S04]  /*328e0*/  LDL.LU.64 R24, [R1+0x4190] ;  /* 0x0041900001187983 */ /* 0x001ee80000300a00 */
[----:B------:R0:W-:Y:S01]  /*328f0*/  STL.64 [R1+0x4130], R12 ;  /* 0x0041300c01007387 */ /* 0x0001e20000100a00 */
[----:B---3--:R-:W-:Y:S03]  /*32900*/  HMMA.16816.F32.BF16 R24, R4, R24, R8 ;  /* 0x000000180418723c */ /* 0x008fe60000041808 */
[----:B------:R-:W2:Y:S04]  /*32910*/  LDL.LU.64 R10, [R1+0x4188] ;  /* 0x00418800010a7983 */ /* 0x000ea80000300a00 */
[----:B------:R-:W2:Y:S01]  /*32920*/  LDL.LU.64 R8, [R1+0x4180] ;  /* 0x0041800001087983 */ /* 0x000ea20000300a00 */
[----:B0-----:R-:W-:-:S11]  /*32930*/  IMAD.MOV.U32 R12, RZ, RZ, R15 ;  /* 0x000000ffff0c7224 */ /* 0x001fd600078e000f */
[----:B------:R-:W-:Y:S04]  /*32940*/  STL.64 [R1+0x6a0], R24 ;  /* 0x0006a01801007387 */ /* 0x000fe80000100a00 */
[----:B------:R0:W-:Y:S04]  /*32950*/  STL.64 [R1+0x6a8], R26 ;  /* 0x0006a81a01007387 */ /* 0x0001e80000100a00 */
[----:B0-----:R-:W3:Y:S04]  /*32960*/  LDL.LU.64 R26, [R1+0x4178] ;  /* 0x00417800011a7983 */ /* 0x001ee80000300a00 */
[----:B------:R-:W4:Y:S01]  /*32970*/  LDL.LU.64 R24, [R1+0x4170] ;  /* 0x0041700001187983 */ /* 0x000f220000300a00 */
[----:B------:R-:W-:-:S07]  /*32980*/  IMAD.MOV.U32 R13, RZ, RZ, R14 ;  /* 0x000000ffff0d7224 */ /* 0x000fce00078e000e */
[C---:B--2---:R-:W-:Y:S01]  /*32990*/  HMMA.16816.F32.BF16 R12, R4.reuse, R12, R8 ;  /* 0x0000000c040c723c */ /* 0x044fe20000041808 */
[----:B------:R-:W2:Y:S04]  /*329a0*/  LDL.LU.64 R10, [R1+0x4168] ;  /* 0x00416800010a7983 */ /* 0x000ea80000300a00 */
[----:B------:R-:W2:Y:S03]  /*329b0*/  LDL.LU.64 R8, [R1+0x4160] ;  /* 0x0041600001087983 */ /* 0x000ea60000300a00 */
[----:B----4-:R-:W-:Y:S11]  /*329c0*/  HMMA.16816.F32.BF16 R4, R4, R24, R16 ;  /* 0x000000180404723c */ /* 0x010ff60000041810 */
[----:B------:R0:W-:Y:S04]  /*329d0*/  STL.64 [R1+0x690], R12 ;  /* 0x0006900c01007387 */ /* 0x0001e80000100a00 */
[----:B------:R1:W-:Y:S04]  /*329e0*/  STL.64 [R1+0x698], R14 ;  /* 0x0006980e01007387 */ /* 0x0003e80000100a00 */
[----:B0-----:R-:W4:Y:S04]  /*329f0*/  LDL.LU.64 R12, [R1+0x630] ;  /* 0x00063000010c7983 */ /* 0x001f280000300a00 */
[----:B-1----:R-:W4:Y:S04]  /*32a00*/  LDL.LU.64 R14, [R1+0x638] ;  /* 0x00063800010e7983 */ /* 0x002f280000300a00 */
[----:B------:R-:W-:Y:S04]  /*32a10*/  STL.64 [R1+0x680], R4 ;  /* 0x0006800401007387 */ /* 0x000fe80000100a00 */
[----:B------:R-:W-:Y:S04]  /*32a20*/  STL.64 [R1+0x688], R6 ;  /* 0x0006880601007387 */ /* 0x000fe80000100a00 */
[----:B------:R2:W-:Y:S04]  /*32a30*/  STL.64 [R1+0x3f48], R24 ;  /* 0x003f481801007387 */ /* 0x0005e80000100a00 */
[----:B---3--:R-:W-:Y:S01]  /*32a40*/  STL.64 [R1+0x40a0], R26 ;  /* 0x0040a01a01007387 */ /* 0x008fe20000100a00 */
[----:B--2---:R-:W-:-:S02]  /*32a50*/  IMAD.MOV.U32 R24, RZ, RZ, R9 ;  /* 0x000000ffff187224 */ /* 0x004fc400078e0009 */
[----:B------:R-:W-:Y:S01]  /*32a60*/  IMAD.MOV.U32 R25, RZ, RZ, R8 ;  /* 0x000000ffff197224 */ /* 0x000fe200078e0008 */
[----:B------:R-:W2:Y:S04]  /*32a70*/  LDL.LU R9, [R1+0x415c] ;  /* 0x00415c0001097983 */ /* 0x000ea80000300800 */
[----:B------:R-:W3:Y:S04]  /*32a80*/  LDL.LU R8, [R1+0x4158] ;  /* 0x0041580001087983 */ /* 0x000ee80000300800 */
[----:B------:R0:W-:Y:S02]  /*32a90*/  STL.64 [R1+0x40b0], R24 ;  /* 0x0040b01801007387 */ /* 0x0001e40000100a00 */
[----:B0-----:R-:W-:-:S02]  /*32aa0*/  IMAD.MOV.U32 R24, RZ, RZ, R11 ;  /* 0x000000ffff187224 */ /* 0x001fc400078e000b */
[----:B------:R-:W-:Y:S01]  /*32ab0*/  IMAD.MOV.U32 R25, RZ, RZ, R10 ;  /* 0x000000ffff197224 */ /* 0x000fe200078e000a */
[----:B------:R-:W4:Y:S04]  /*32ac0*/  LDL.LU R11, [R1+0x4154] ;  /* 0x00415400010b7983 */ /* 0x000f280000300800 */
[----:B------:R-:W4:Y:S01]  /*32ad0*/  LDL.LU R10, [R1+0x4150] ;  /* 0x00415000010a7983 */ /* 0x000f220000300800 */
[----:B------:R-:W-:-:S03]  /*32ae0*/  IMAD.MOV.U32 R4, RZ, RZ, R3 ;  /* 0x000000ffff047224 */ /* 0x000fc600078e0003 */
[----:B------:R2:W-:Y:S04]  /*32af0*/  STL.64 [R1+0x40c8], R24 ;  /* 0x0040c81801007387 */ /* 0x0005e80000100a00 */
[----:B------:R-:W4:Y:S01]  /*32b00*/  LDL.LU R3, [R1+0x414c] ;  /* 0x00414c0001037983 */ /* 0x000f220000300800 */
[----:B------:R-:W-:-:S03]  /*32b10*/  IMAD.MOV.U32 R5, RZ, RZ, R22 ;  /* 0x000000ffff057224 */ /* 0x000fc600078e0016 */
[----:B------:R-:W4:Y:S01]  /*32b20*/  LDL.LU R22, [R1+0x4148] ;  /* 0x0041480001167983 */ /* 0x000f220000300800 */
[----:B--2---:R-:W-:Y:S02]  /*32b30*/  IMAD.MOV.U32 R25, RZ, RZ, R9 ;  /* 0x000000ffff197224 */ /* 0x004fe400078e0009 */
[----:B---3--:R-:W-:Y:S02]  /*32b40*/  IMAD.MOV.U32 R24, RZ, RZ, R8 ;  /* 0x000000ffff187224 */ /* 0x008fe400078e0008 */
[----:B------:R-:W2:Y:S04]  /*32b50*/  LDL.LU R8, [R1+0x4144] ;  /* 0x0041440001087983 */ /* 0x000ea80000300800 */
[----:B------:R-:W2:Y:S04]  /*32b60*/  LDL.LU R9, [R1+0x4140] ;  /* 0x0041400001097983 */ /* 0x000ea80000300800 */
[----:B------:R4:W-:Y:S02]  /*32b70*/  STL.64 [R1+0x40e8], R24 ;  /* 0x0040e81801007387 */ /* 0x0009e40000100a00 */
[----:B----4-:R-:W-:-:S02]  /*32b80*/  IMAD.MOV.U32 R25, RZ, RZ, R11 ;  /* 0x000000ffff197224 */ /* 0x010fc400078e000b */
[----:B------:R-:W-:Y:S02]  /*32b90*/  IMAD.MOV.U32 R24, RZ, RZ, R10 ;  /* 0x000000ffff187224 */ /* 0x000fe400078e000a */
[----:B------:R-:W2:Y:S04]  /*32ba0*/  LDL.LU R10, [R1+0x413c] ;  /* 0x00413c00010a7983 */ /* 0x000ea80000300800 */
[----:B------:R-:W2:Y:S04]  /*32bb0*/  LDL.LU R11, [R1+0x4138] ;  /* 0x00413800010b7983 */ /* 0x000ea80000300800 */
[----:B------:R0:W-:Y:S04]  /*32bc0*/  STL.64 [R1+0x4110], R24 ;  /* 0x0041101801007387 */ /* 0x0001e80000100a00 */
[----:B------:R-:W3:Y:S04]  /*32bd0*/  LDL R16, [R1+0x1c0] ;  /* 0x0001c00001107983 */ /* 0x000ee80000100800 */
[----:B------:R-:W3:Y:S04]  /*32be0*/  LDL R17, [R1+0x1c4] ;  /* 0x0001c40001117983 */ /* 0x000ee80000100800 */
[----:B0-----:R-:W4:Y:S04]  /*32bf0*/  LDL.64 R24, [R1+0x1e0] ;  /* 0x0001e00001187983 */ /* 0x001f280000100a00 */
[----:B---3--:R0:W-:Y:S01]  /*32c00*/  STL.64 [R1+0x4118], R16 ;  /* 0x0041181001007387 */ /* 0x0081e20000100a00 */
[----:B--2---:R-:W-:Y:S03]  /*32c10*/  HMMA.16816.F32.BF16 R12, R8, R20, R12 ;  /* 0x00000014080c723c */ /* 0x004fe6000004180c */
[----:B0-----:R-:W2:Y:S04]  /*32c20*/  LDL.LU.64 R16, [R1+0x620] ;  /* 0x0006200001107983 */ /* 0x001ea80000300a00 */
[----:B------:R-:W2:Y:S04]  /*32c30*/  LDL.LU.64 R18, [R1+0x628] ;  /* 0x0006280001127983 */ /* 0x000ea80000300a00 */
[----:B------:R0:W-:Y:S08]  /*32c40*/  STL.64 [R1+0x4090], R4 ;  /* 0x0040900401007387 */ /* 0x0001f00000100a00 */
[----:B------:R1:W-:Y:S04]  /*32c50*/  STL.64 [R1+0x630], R12 ;  /* 0x0006300c01007387 */ /* 0x0003e80000100a00 */
[----:B------:R3:W-:Y:S01]  /*32c60*/  STL.64 [R1+0x638], R14 ;  /* 0x0006380e01007387 */ /* 0x0007e20000100a00 */
[----:B0-----:R-:W-:-:S02]  /*32c70*/  IMAD.MOV.U32 R5, RZ, RZ, R3 ;  /* 0x000000ffff057224 */ /* 0x001fc400078e0003 */
[----:B------:R-:W-:Y:S01]  /*32c80*/  IMAD.MOV.U32 R3, RZ, RZ, R21 ;  /* 0x000000ffff037224 */ /* 0x000fe200078e0015 */
[----:B-1----:R-:W2:Y:S01]  /*32c90*/  LDL.LU.64 R12, [R1+0x4130] ;  /* 0x00413000010c7983 */ /* 0x002ea20000300a00 */
[----:B---3--:R-:W-:-:S03]  /*32ca0*/  IMAD.MOV.U32 R14, RZ, RZ, R20 ;  /* 0x000000ffff0e7224 */ /* 0x008fc600078e0014 */
[----:B------:R-:W3:Y:S04]  /*32cb0*/  LDL.LU R23, [R1+0x4128] ;  /* 0x0041280001177983 */ /* 0x000ee80000300800 */
[----:B------:R-:W3:Y:S01]  /*32cc0*/  LDL.LU.64 R20, [R1+0x4120] ;  /* 0x0041200001147983 */ /* 0x000ee20000300a00 */
[----:B------:R-:W-:Y:S02]  /*32cd0*/  IMAD.MOV.U32 R4, RZ, RZ, R22 ;  /* 0x000000ffff047224 */ /* 0x000fe400078e0016 */
[----:B----4-:R-:W-:Y:S02]  /*32ce0*/  IMAD.MOV.U32 R22, RZ, RZ, R24 ;  /* 0x000000ffff167224 */ /* 0x010fe400078e0018 */
[----:B------:R-:W-:Y:S01]  /*32cf0*/  IMAD.MOV.U32 R15, RZ, RZ, R25 ;  /* 0x000000ffff0f7224 */ /* 0x000fe200078e0019 */
[----:B--2---:R-:W-:-:S15]  /*32d00*/  HMMA.16816.F32.BF16 R16, R8, R24, R16 ;  /* 0x000000180810723c */ /* 0x004fde0000041810 */
[----:B------:R-:W-:-:S04]  /*32d10*/  NOP ;  /* 0x0000000000007918 */ /* 0x000fc80000000000 */
[----:B------:R0:W-:Y:S04]  /*32d20*/  STL.64 [R1+0x620], R16 ;  /* 0x0006201001007387 */ /* 0x0001e80000100a00 */
[----:B------:R1:W-:Y:S04]  /*32d30*/  STL.64 [R1+0x628], R18 ;  /* 0x0006281201007387 */ /* 0x0003e80000100a00 */
[----:B0-----:R-:W2:Y:S04]  /*32d40*/  LDL.LU.64 R16, [R1+0x610] ;  /* 0x0006100001107983 */ /* 0x001ea80000300a00 */
[----:B-1----:R-:W2:Y:S04]  /*32d50*/  LDL.LU.64 R18, [R1+0x618] ;  /* 0x0006180001127983 */ /* 0x002ea80000300a00 */
[----:B------:R-:W4:Y:S04]  /*32d60*/  LDL.LU.64 R24, [R1+0x600] ;  /* 0x0006000001187983 */ /* 0x000f280000300a00 */
[----:B------:R-:W4:Y:S04]  /*32d70*/  LDL.LU.64 R26, [R1+0x608] ;  /* 0x00060800011a7983 */ /* 0x000f280000300a00 */
[----:B------:R-:W-:Y:S04]  /*32d80*/  STL [R1+0x3fe0], R22 ;  /* 0x003fe01601007387 */ /* 0x000fe80000100800 */
[----:B---3--:R0:W-:Y:S04]  /*32d90*/  STL.64 [R1+0x3fd8], R20 ;  /* 0x003fd81401007387 */ /* 0x0081e80000100a00 */
[----:B------:R1:W-:Y:S04]  /*32da0*/  STL [R1+0x40a8], R23 ;  /* 0x0040a81701007387 */ /* 0x0003e80000100800 */
[----:B0-----:R-:W3:Y:S04]  /*32db0*/  LDL.LU.64 R20, [R1+0x5c0] ;  /* 0x0005c00001147983 */ /* 0x001ee80000300a00 */
[----:B-1----:R-:W2:Y:S04]  /*32dc0*/  LDL.LU.64 R22, [R1+0x5c8] ;  /* 0x0005c80001167983 */ /* 0x002ea80000300a00 */
[----:B--2---:R-:W-:Y:S04]  /*32dd0*/  STL.64 [R1+0x40c0], R22 ;  /* 0x0040c01601007387 */ /* 0x004fe80000100a00 */
[----:B---3--:R0:W-:Y:S04]  /*32de0*/  STL.64 [R1+0x40b8], R20 ;  /* 0x0040b81401007387 */ /* 0x0081e80000100a00 */
[----:B0-----:R-:W2:Y:S04]  /*32df0*/  LDL.LU.64 R20, [R1+0x5d0] ;  /* 0x0005d00001147983 */ /* 0x001ea80000300a00 */
[----:B------:R-:W3:Y:S04]  /*32e00*/  LDL.LU.64 R22, [R1+0x5d8] ;  /* 0x0005d80001167983 */ /* 0x000ee80000300a00 */
[----:B---3--:R-:W-:Y:S04]  /*32e10*/  STL.64 [R1+0x40d8], R22 ;  /* 0x0040d81601007387 */ /* 0x008fe80000100a00 */
[----:B--2---:R0:W-:Y:S04]  /*32e20*/  STL.64 [R1+0x40d0], R20 ;  /* 0x0040d01401007387 */ /* 0x0041e80000100a00 */
[----:B0-----:R-:W2:Y:S04]  /*32e30*/  LDL.LU.64 R20, [R1+0x5e0] ;  /* 0x0005e00001147983 */ /* 0x001ea80000300a00 */
[----:B------:R-:W3:Y:S01]  /*32e40*/  LDL.LU.64 R22, [R1+0x5e8] ;  /* 0x0005e80001167983 */ /* 0x000ee20000300a00 */
[C---:B------:R-:W-:Y:S03]  /*32e50*/  HMMA.16816.F32.BF16 R4, R8.reuse, R4, R16 ;  /* 0x000000040804723c */ /* 0x040fe60000041810 */
[----:B---3--:R-:W-:Y:S04]  /*32e60*/  STL.64 [R1+0x40f8], R22 ;  /* 0x0040f81601007387 */ /* 0x008fe80000100a00 */
[----:B--2---:R0:W-:Y:S04]  /*32e70*/  STL.64 [R1+0x40f0], R20 ;  /* 0x0040f01401007387 */ /* 0x0041e80000100a00 */
[----:B0-----:R-:W2:Y:S04]  /*32e80*/  LDL.LU.64 R20, [R1+0x5f0] ;  /* 0x0005f00001147983 */ /* 0x001ea80000300a00 */
[----:B------:R-:W2:Y:S04]  /*32e90*/  LDL.LU.64 R22, [R1+0x5f8] ;  /* 0x0005f80001167983 */ /* 0x000ea80000300a00 */
[----:B------:R-:W-:Y:S04]  /*32ea0*/  STL.64 [R1+0x3f70], R14 ;  /* 0x003f700e01007387 */ /* 0x000fe80000100a00 */
[----:B------:R0:W-:Y:S04]  /*32eb0*/  STL.64 [R1+0x3f68], R12 ;  /* 0x003f680c01007387 */ /* 0x0001e80000100a00 */
[----:B0-----:R-:W3:Y:S04]  /*32ec0*/  LDL R12, [R1+0x170] ;  /* 0x00017000010c7983 */ /* 0x001ee80000100800 */
[----:B------:R-:W3:Y:S04]  /*32ed0*/  LDL R13, [R1+0x174] ;  /* 0x00017400010d7983 */ /* 0x000ee80000100800 */
[----:B------:R-:W4:Y:S04]  /*32ee0*/  LDL.LU.64 R16, [R1+0x4118] ;  /* 0x0041180001107983 */ /* 0x000f280000300a00 */
[----:B------:R0:W-:Y:S04]  /*32ef0*/  STL.64 [R1+0x610], R4 ;  /* 0x0006100401007387 */ /* 0x0001e80000100a00 */
[----:B------:R1:W-:Y:S04]  /*32f00*/  STL.64 [R1+0x618], R6 ;  /* 0x0006180601007387 */ /* 0x0003e80000100a00 */
[----:B0-----:R-:W3:Y:S04]  /*32f10*/  LDL.LU.64 R4, [R1+0x5b0] ;  /* 0x0005b00001047983 */ /* 0x001ee80000300a00 */
[----:B-1----:R-:W3:Y:S01]  /*32f20*/  LDL.LU.64 R6, [R1+0x5b8] ;  /* 0x0005b80001067983 */ /* 0x002ee20000300a00 */
[----:B----4-:R-:W-:Y:S03]  /*32f30*/  HMMA.16816.F32.BF16 R16, R8, R16, R24 ;  /* 0x000000100810723c */ /* 0x010fe60000041818 */
[----:B------:R-:W2:-:S15]  /*32f40*/  LDL.LU.64 R24, [R1+0x4110] ;  /* 0x0041100001187983 */ /* 0x000e9e0000300a00 */
[----:B------:R-:W-:Y:S01]  /*32f50*/  NOP ;  /* 0x0000000000007918 */ /* 0x000fe20000000000 */
[----:B------:R-:W-:Y:S04]  /*32f60*/  STL.64 [R1+0x600], R16 ;  /* 0x0006001001007387 */ /* 0x000fe80000100a00 */
[----:B------:R0:W-:Y:S04]  /*32f70*/  STL.64 [R1+0x608], R18 ;  /* 0x0006081201007387 */ /* 0x0001e80000100a00 */
[----:B0-----:R-:W4:Y:S04]  /*32f80*/  LDL.LU.64 R18, [R1+0x4108] ;  /* 0x0041080001127983 */ /* 0x001f280000300a00 */
[----:B------:R-:W3:Y:S01]  /*32f90*/  LDL R16, [R1+0xf0] ;  /* 0x0000f00001107983 */ /* 0x000ee20000100800 */
[----:B--2---:R-:W-:Y:S01]  /*32fa0*/  HMMA.16816.F32.BF16 R24, R8, R24, R20 ;  /* 0x000000180818723c */ /* 0x004fe20000041814 */
[----:B----4-:R-:W-:-:S02]  /*32fb0*/  IMAD.MOV.U32 R17, RZ, RZ, R19 ;  /* 0x000000ffff117224 */ /* 0x010fc400078e0013 */
[----:B------:R-:W2:Y:S04]  /*32fc0*/  LDL.LU R19, [R1+0x4100] ;  /* 0x0041000001137983 */ /* 0x000ea80000300800 */
[----:B---3--:R-:W-:Y:S04]  /*32fd0*/  STL.64 [R1+0x3fe8], R16 ;  /* 0x003fe81001007387 */ /* 0x008fe80000100a00 */
[----:B------:R-:W3:Y:S04]  /*32fe0*/  LDL.LU.64 R22, [R1+0x40f8] ;  /* 0x0040f80001167983 */ /* 0x000ee80000300a00 */
[----:B------:R-:W3:Y:S04]  /*32ff0*/  LDL.LU.64 R20, [R1+0x40f0] ;  /* 0x0040f00001147983 */ /* 0x000ee80000300a00 */
[----:B------:R0:W-:Y:S04]  /*33000*/  STL.64 [R1+0x5f0], R24 ;  /* 0x0005f01801007387 */ /* 0x0001e80000100a00 */
[----:B------:R3:W-:Y:S04]  /*33010*/  STL.64 [R1+0x5f8], R26 ;  /* 0x0005f81a01007387 */ /* 0x0007e80000100a00 */
[----:B0-----:R-:W3:Y:S01]  /*33020*/  LDL.LU.64 R24, [R1+0x40e8] ;  /* 0x0040e80001187983 */ /* 0x001ee20000300a00 */
[----:B------:R-:W-:-:S02]  /*33030*/  IMAD.MOV.U32 R16, RZ, RZ, R18 ;  /* 0x000000ffff107224 */ /* 0x000fc400078e0012 */
[----:B------:R-:W-:Y:S01]  /*33040*/  IMAD.MOV.U32 R17, RZ, RZ, R28 ;  /* 0x000000ffff117224 */ /* 0x000fe200078e001c */
[----:B------:R-:W4:Y:S04]  /*33050*/  LDL.LU R18, [R1+0x40e4] ;  /* 0x0040e40001127983 */ /* 0x000f280000300800 */
[----:B------:R-:W2:Y:S04]  /*33060*/  LDL.LU R28, [R1+0x40e0] ;  /* 0x0040e000011c7983 */ /* 0x000ea80000300800 */
[----:B------:R-:W-:Y:S01]  /*33070*/  STL.64 [R1+0x4000], R16 ;  /* 0x0040001001007387 */ /* 0x000fe20000100a00 */
[----:B---3--:R-:W-:Y:S03]  /*33080*/  HMMA.16816.F32.BF16 R24, R8, R24, R20 ;  /* 0x000000180818723c */ /* 0x008fe60000041814 */
[----:B------:R-:W3:Y:S04]  /*33090*/  LDL.LU.64 R22, [R1+0x40d8] ;  /* 0x0040d80001167983 */ /* 0x000ee80000300a00 */
[----:B------:R-:W3:-:S12]  /*330a0*/  LDL.LU.64 R20, [R1+0x40d0] ;  /* 0x0040d00001147983 */ /* 0x000ed80000300a00 */
[----:B------:R0:W-:Y:S04]  /*330b0*/  STL.64 [R1+0x5e0], R24 ;  /* 0x0005e01801007387 */ /* 0x0001e80000100a00 */
[----:B------:R3:W-:Y:S04]  /*330c0*/  STL.64 [R1+0x5e8], R26 ;  /* 0x0005e81a01007387 */ /* 0x0007e80000100a00 */
[----:B0-----:R-:W3:Y:S02]  /*330d0*/  LDL.LU.64 R24, [R1+0x40c8] ;  /* 0x0040c80001187983 */ /* 0x001ee40000300a00 */
[----:B---3--:R-:W-:Y:S02]  /*330e0*/  HMMA.16816.F32.BF16 R24, R8, R24, R20 ;  /* 0x000000180818723c */ /* 0x008fe40000041814 */
[----:B------:R-:W3:Y:S04]  /*330f0*/  LDL.LU.64 R22, [R1+0x40c0] ;  /* 0x0040c00001167983 */ /* 0x000ee80000300a00 */
[----:B------:R-:W3:-:S13]  /*33100*/  LDL.LU.64 R20, [R1+0x40b8] ;  /* 0x0040b80001147983 */ /* 0x000eda0000300a00 */
[----:B------:R0:W-:Y:S04]  /*33110*/  STL.64 [R1+0x5d0], R24 ;  /* 0x0005d01801007387 */ /* 0x0001e80000100a00 */
[----:B------:R3:W-:Y:S04]  /*33120*/  STL.64 [R1+0x5d8], R26 ;  /* 0x0005d81a01007387 */ /* 0x0007e80000100a00 */
[----:B0-----:R-:W3:Y:S02]  /*33130*/  LDL.LU.64 R24, [R1+0x40b0] ;  /* 0x0040b00001187983 */ /* 0x001ee40000300a00 */
[----:B---3--:R-:W-:Y:S02]  /*33140*/  HMMA.16816.F32.BF16 R24, R8, R24, R20 ;  /* 0x000000180818723c */ /* 0x008fe40000041814 */
[----:B------:R-:W3:-:S15]  /*33150*/  LDL.LU R23, [R1+0x40a8] ;  /* 0x0040a80001177983 */ /* 0x000ede0000300800 */
[----:B------:R-:W-:Y:S02]  /*33160*/  NOP ;  /* 0x0000000000007918 */ /* 0x000fe40000000000 */
[----:B------:R-:W-:Y:S04]  /*33170*/  STL.64 [R1+0x5c0], R24 ;  /* 0x0005c01801007387 */ /* 0x000fe80000100a00 */
[----:B------:R0:W-:Y:S04]  /*33180*/  STL.64 [R1+0x5c8], R26 ;  /* 0x0005c81a01007387 */ /* 0x0001e80000100a00 */
[----:B0-----:R-:W2:Y:S01]  /*33190*/  LDL.LU.64 R26, [R1+0x40a0] ;  /* 0x0040a000011a7983 */ /* 0x001ea20000300a00 */
[----:B---3--:R-:W-:-:S03]  /*331a0*/  IMAD.MOV.U32 R16, RZ, RZ, R23 ;  /* 0x000000ffff107224 */ /* 0x008fc600078e0017 */
[----:B------:R-:W3:Y:S01]  /*331b0*/  LDL.LU R23, [R1+0x409c] ;  /* 0x00409c0001177983 */ /* 0x000ee20000300800 */
[----:B--2---:R-:W-:-:S03]  /*331c0*/  IMAD.MOV.U32 R17, RZ, RZ, R26 ;  /* 0x000000ffff117224 */ /* 0x004fc600078e001a */
[----:B------:R-:W2:Y:S04]  /*331d0*/  LDL.LU R26, [R1+0x4098] ;  /* 0x00409800011a7983 */ /* 0x000ea80000300800 */
[----:B------:R4:W-:Y:S04]  /*331e0*/  STL.64 [R1+0x4018], R16 ;  /* 0x0040181001007387 */ /* 0x0009e80000100a00 */
[----:B------:R-:W2:Y:S01]  /*331f0*/  LDL.64 R24, [R1+0x70] ;  /* 0x0000700001187983 */ /* 0x000ea20000100a00 */
[----:B------:R-:W-:Y:S01]  /*33200*/  HMMA.16816.F32.BF16 R12, R8, R12, R4 ;  /* 0x0000000c080c723c */ /* 0x000fe20000041804 */
[----:B----4-:R-:W-:-:S02]  /*33210*/  IMAD.MOV.U32 R16, RZ, RZ, R18 ;  /* 0x000000ffff107224 */ /* 0x010fc400078e0012 */
[----:B------:R-:W-:Y:S01]  /*33220*/  IMAD.MOV.U32 R17, RZ, RZ, R19 ;  /* 0x000000ffff117224 */ /* 0x000fe200078e0013 */
[----:B--2---:R-:W-:Y:S04]  /*33230*/  STL.64 [R1+0x3f78], R24 ;  /* 0x003f781801007387 */ /* 0x004fe80000100a00 */
[----:B------:R-:W2:Y:S04]  /*33240*/  LDL.LU.64 R4, [R1+0x4090] ;  /* 0x0040900001047983 */ /* 0x000ea80000300a00 */
[----:B------:R-:W4:Y:S07]  /*33250*/  LDL.LU R18, [R1+0x4088] ;  /* 0x0040880001127983 */ /* 0x000f2e0000300800 */
[----:B------:R0:W-:Y:S04]  /*33260*/  STL.64 [R1+0x5b0], R12 ;  /* 0x0005b00c01007387 */ /* 0x0001e80000100a00 */
[----:B------:R-:W-:Y:S04]  /*33270*/  STL.64 [R1+0x5b8], R14 ;  /* 0x0005b80e01007387 */ /* 0x000fe80000100a00 */
[----:B------:R-:W2:Y:S04]  /*33280*/  LDL.LU R19, [R1+0x4084] ;  /* 0x0040840001137983 */ /* 0x000ea80000300800 */
[----:B------:R1:W-:Y:S01]  /*33290*/  STL.64 [R1+0x4030], R16 ;  /* 0x0040301001007387 */ /* 0x0003e20000100a00 */
[----:B0-----:R-:W-:-:S03]  /*332a0*/  IMAD.MOV.U32 R12, RZ, RZ, R2 ;  /* 0x000000ffff0c7224 */ /* 0x001fc600078e0002 */
[----:B------:R-:W2:Y:S01]  /*332b0*/  LDL.LU R2, [R1+0x4080] ;  /* 0x0040800001027983 */ /* 0x000ea20000300800 */
[----:B-1----:R-:W-:Y:S02]  /*332c0*/  IMAD.MOV.U32 R16, RZ, RZ, R28 ;  /* 0x000000ffff107224 */ /* 0x002fe400078e001c */
[----:B------:R-:W-:-:S05]  /*332d0*/  IMAD.MOV.U32 R17, RZ, RZ, R27 ;  /* 0x000000ffff117224 */ /* 0x000fca00078e001b */
[----:B------:R0:W-:Y:S02]  /*332e0*/  STL.64 [R1+0x4048], R16 ;  /* 0x0040481001007387 */ /* 0x0001e40000100a00 */
[----:B0-----:R-:W-:Y:S02]  /*332f0*/  IMAD.MOV.U32 R16, RZ, RZ, R26 ;  /* 0x000000ffff107224 */ /* 0x001fe400078e001a */
[----:B---3--:R-:W-:-:S05]  /*33300*/  IMAD.MOV.U32 R17, RZ, RZ, R23 ;  /* 0x000000ffff117224 */ /* 0x008fca00078e0017 */
[----:B------:R4:W-:Y:S02]  /*33310*/  STL.64 [R1+0x4060], R16 ;  /* 0x0040601001007387 */ /* 0x0009e40000100a00 */
[----:B----4-:R-:W-:Y:S02]  /*33320*/  IMAD.MOV.U32 R17, RZ, RZ, R18 ;  /* 0x000000ffff117224 */ /* 0x010fe400078e0012 */
[----:B--2---:R-:W-:-:S05]  /*33330*/  IMAD.MOV.U32 R16, RZ, RZ, R19 ;  /* 0x000000ffff107224 */ /* 0x004fca00078e0013 */
[----:B------:R0:W-:Y:S04]  /*33340*/  STL.64 [R1+0x4078], R16 ;  /* 0x0040781001007387 */ /* 0x0001e80000100a00 */
[----:B0-----:R-:W2:Y:S04]  /*33350*/  LDL.LU.64 R16, [R1+0x5a0] ;  /* 0x0005a00001107983 */ /* 0x001ea80000300a00 */
[----:B------:R-:W2:Y:S04]  /*33360*/  LDL.LU.64 R18, [R1+0x5a8] ;  /* 0x0005a80001127983 */ /* 0x000ea80000300a00 */
[----:B------:R-:W3:Y:S04]  /*33370*/  LDL.LU.64 R20, [R1+0x530] ;  /* 0x0005300001147983 */ /* 0x000ee80000300a00 */
[----:B------:R-:W4:Y:S04]  /*33380*/  LDL.LU.64 R22, [R1+0x538] ;  /* 0x0005380001167983 */ /* 0x000f280000300a00 */
[----:B----4-:R-:W-:Y:S04]  /*33390*/  STL.64 [R1+0x3ff8], R22 ;  /* 0x003ff81601007387 */ /* 0x010fe80000100a00 */
[----:B---3--:R0:W-:Y:S04]  /*333a0*/  STL.64 [R1+0x3ff0], R20 ;  /* 0x003ff01401007387 */ /* 0x0081e80000100a00 */
[----:B0-----:R-:W3:Y:S04]  /*333b0*/  LDL.LU.64 R20, [R1+0x540] ;  /* 0x0005400001147983 */ /* 0x001ee80000300a00 */
        /* <DEDUP_REMOVED lines=16> */
[----:B------:R-:W4:Y:S01]  /*334c0*/  LDL.LU.64 R22, [R1+0x588] ;  /* 0x0005880001167983 */ /* 0x000f220000300a00 */
[----:B------:R-:W-:-:S03]  /*334d0*/  IMAD.MOV.U32 R13, RZ, RZ, R29 ;  /* 0x000000ffff0d7224 */ /* 0x000fc600078e001d */
[----:B----4-:R-:W-:Y:S04]  /*334e0*/  STL.64 [R1+0x4070], R22 ;  /* 0x0040701601007387 */ /* 0x010fe80000100a00 */
[----:B---3--:R0:W-:Y:S04]  /*334f0*/  STL.64 [R1+0x4068], R20 ;  /* 0x0040681401007387 */ /* 0x0081e80000100a00 */
[----:B0-----:R-:W3:Y:S04]  /*33500*/  LDL.LU.64 R20, [R1+0x590] ;  /* 0x0005900001147983 */ /* 0x001ee80000300a00 */
[----:B------:R-:W3:Y:S04]  /*33510*/  LDL.LU.64 R22, [R1+0x598] ;  /* 0x0005980001167983 */ /* 0x000ee80000300a00 */
[----:B------:R0:W-:Y:S04]  /*33520*/  STL.64 [R1+0x3f80], R12 ;  /* 0x003f800c01007387 */ /* 0x0001e80000100a00 */
[----:B0-----:R-:W4:Y:S04]  /*33530*/  LDL.64 R12, [R1+0x90] ;  /* 0x00009000010c7983 */ /* 0x001f280000100a00 */
[----:B----4-:R0:W-:Y:S04]  /*33540*/  STL.64 [R1+0x3f98], R12 ;  /* 0x003f980c01007387 */ /* 0x0101e80000100a00 */
[----:B0-----:R-:W4:Y:S01]  /*33550*/  LDL.64 R12, [R1+0xa0] ;  /* 0x0000a000010c7983 */ /* 0x001f220000100a00 */
[C---:B--2---:R-:W-:Y:S03]  /*33560*/  HMMA.16816.F32.BF16 R16, R8.reuse, R4, R16 ;  /* 0x000000040810723c */ /* 0x044fe60000041810 */
[----:B----4-:R0:W-:Y:S04]  /*33570*/  STL.64 [R1+0x3fb0], R12 ;  /* 0x003fb00c01007387 */ /* 0x0101e80000100a00 */
[----:B0-----:R-:W2:Y:S04]  /*33580*/  LDL.64 R12, [R1+0xb0] ;  /* 0x0000b000010c7983 */ /* 0x001ea80000100a00 */
[----:B--2---:R-:W-:Y:S04]  /*33590*/  STL.64 [R1+0x3fb8], R12 ;  /* 0x003fb80c01007387 */ /* 0x004fe80000100a00 */
[----:B------:R-:W2:Y:S04]  /*335a0*/  LDL.LU.64 R24, [R1+0x510] ;  /* 0x0005100001187983 */ /* 0x000ea80000300a00 */
[----:B------:R-:W2:Y:S04]  /*335b0*/  LDL.LU.64 R26, [R1+0x518] ;  /* 0x00051800011a7983 */ /* 0x000ea80000300a00 */
[----:B------:R0:W-:Y:S04]  /*335c0*/  STL.64 [R1+0x5a0], R16 ;  /* 0x0005a01001007387 */ /* 0x0001e80000100a00 */
[----:B------:R-:W-:Y:S04]  /*335d0*/  STL.64 [R1+0x5a8], R18 ;  /* 0x0005a81201007387 */ /* 0x000fe80000100a00 */
[----:B0-----:R-:W3:Y:S04]  /*335e0*/  LDL.LU.64 R16, [R1+0x4078] ;  /* 0x0040780001107983 */ /* 0x001ee80000300a00 */
[----:B------:R0:W-:Y:S04]  /*335f0*/  STL.64 [R1+0x3f00], R4 ;  /* 0x003f000401007387 */ /* 0x0001e80000100a00 */
[----:B0-----:R-:W4:Y:S04]  /*33600*/  LDL.LU.64 R4, [R1+0x520] ;  /* 0x0005200001047983 */ /* 0x001f280000300a00 */
[----:B------:R-:W4:Y:S01]  /*33610*/  LDL.LU.64 R6, [R1+0x528] ;  /* 0x0005280001067983 */ /* 0x000f220000300a00 */
        /* <DEDUP_REMOVED lines=37> */
[----:B------:R-:W3:Y:S04]  /*33870*/  LDL.LU R22, [R1+0x3fe0] ;  /* 0x003fe00001167983 */ /* 0x000ee80000300800 */
[----:B------:R-:W2:-:S13]  /*33880*/  LDL.LU.64 R20, [R1+0x3fd8] ;  /* 0x003fd80001147983 */ /* 0x000e9a0000300a00 */
[----:B------:R0:W-:Y:S04]  /*33890*/  STL.64 [R1+0x1310], R16 ;  /* 0x0013101001007387 */ /* 0x0001e80000100a00 */
[----:B------:R1:W-:Y:S04]  /*338a0*/  STL.64 [R1+0x1318], R18 ;  /* 0x0013181201007387 */ /* 0x0003e80000100a00 */
[----:B0-----:R-:W4:Y:S02]  /*338b0*/  LDL.LU.64 R16, [R1+0x3fd0] ;  /* 0x003fd00001107983 */ /* 0x001f240000300a00 */
[----:B----4-:R-:W-:Y:S02]  /*338c0*/  HMMA.16816.F32.BF16 R4, R8, R16, R4 ;  /* 0x000000100804723c */ /* 0x010fe40000041804 */
[----:B------:R-:W4:Y:S04]  /*338d0*/  LDL.LU.64 R16, [R1+0x4f0] ;  /* 0x0004f00001107983 */ /* 0x000f280000300a00 */
[----:B-1----:R-:W3:-:S13]  /*338e0*/  LDL.LU.64 R18, [R1+0x4f8] ;  /* 0x0004f80001127983 */ /* 0x002eda0000300a00 */
[----:B------:R-:W-:Y:S04]  /*338f0*/  STL.64 [R1+0x1300], R4 ;  /* 0x0013000401007387 */ /* 0x000fe80000100a00 */
[----:B------:R2:W-:Y:S02]  /*33900*/  STL.64 [R1+0x1308], R6 ;  /* 0x0013080601007387 */ /* 0x0005e40000100a00 */
[----:B--2---:R-:W-:Y:S02]  /*33910*/  HMMA.16816.F32.BF16 R4, R8, R20, R24 ;  /* 0x000000140804723c */ /* 0x004fe40000041818 */
[----:B---3--:R-:W-:Y:S04]  /*33920*/  STL.64 [R1+0x3fc8], R18 ;  /* 0x003fc81201007387 */ /* 0x008fe80000100a00 */
[----:B----4-:R0:W-:Y:S04]  /*33930*/  STL.64 [R1+0x3fc0], R16 ;  /* 0x003fc01001007387 */ /* 0x0101e80000100a00 */
[----:B0-----:R-:W2:Y:S04]  /*33940*/  LDL.LU.64 R16, [R1+0x500] ;  /* 0x0005000001107983 */ /* 0x001ea80000300a00 */
[----:B------:R-:W2:Y:S04]  /*33950*/  LDL.LU.64 R18, [R1+0x508] ;  /* 0x0005080001127983 */ /* 0x000ea80000300a00 */
[----:B------:R-:W3:Y:S04]  /*33960*/  LDL.LU.64 R24, [R1+0x4c0] ;  /* 0x0004c00001187983 */ /* 0x000ee80000300a00 */
[----:B------:R-:W4:Y:S04]  /*33970*/  LDL.LU.64 R26, [R1+0x4c8] ;  /* 0x0004c800011a7983 */ /* 0x000f280000300a00 */
[----:B------:R-:W-:Y:S04]  /*33980*/  STL.64 [R1+0x12f0], R4 ;  /* 0x0012f00401007387 */ /* 0x000fe80000100a00 */
[----:B------:R-:W-:Y:S01]  /*33990*/  STL.64 [R1+0x12f8], R6 ;  /* 0x0012f80601007387 */ /* 0x000fe20000100a00 */
[----:B------:R-:W-:-:S02]  /*339a0*/  IMAD.MOV.U32 R12, RZ, RZ, R2 ;  /* 0x000000ffff0c7224 */ /* 0x000fc400078e0002 */
[----:B------:R-:W-:Y:S01]  /*339b0*/  IMAD.MOV.U32 R13, RZ, RZ, R0 ;  /* 0x000000ffff0d7224 */ /* 0x000fe200078e0000 */
[----:B----4-:R-:W-:Y:S04]  /*339c0*/  STL.64 [R1+0x3f90], R26 ;  /* 0x003f901a01007387 */ /* 0x010fe80000100a00 */
[----:B---3--:R0:W-:Y:S04]  /*339d0*/  STL.64 [R1+0x3f88], R24 ;  /* 0x003f881801007387 */ /* 0x0081e80000100a00 */
[----:B0-----:R-:W3:Y:S04]  /*339e0*/  LDL.LU.64 R24, [R1+0x4d0] ;  /* 0x0004d00001187983 */ /* 0x001ee80000300a00 */
[----:B------:R-:W4:Y:S01]  /*339f0*/  LDL.LU.64 R26, [R1+0x4d8] ;  /* 0x0004d800011a7983 */ /* 0x000f220000300a00 */
[C---:B--2---:R-:W-:Y:S03]  /*33a00*/  HMMA.16816.F32.BF16 R12, R8.reuse, R12, R16 ;  /* 0x0000000c080c723c */ /* 0x044fe60000041810 */
[----:B----4-:R-:W-:Y:S04]  /*33a10*/  STL.64 [R1+0x3fa8], R26 ;  /* 0x003fa81a01007387 */ /* 0x010fe80000100a00 */
[----:B---3--:R0:W-:Y:S04]  /*33a20*/  STL.64 [R1+0x3fa0], R24 ;  /* 0x003fa01801007387 */ /* 0x0081e80000100a00 */
[----:B0-----:R-:W2:Y:S04]  /*33a30*/  LDL.LU.64 R24, [R1+0x4e0] ;  /* 0x0004e00001187983 */ /* 0x001ea80000300a00 */
[----:B------:R-:W2:Y:S04]  /*33a40*/  LDL.LU.64 R26, [R1+0x4e8] ;  /* 0x0004e800011a7983 */ /* 0x000ea80000300a00 */
[----:B------:R-:W3:Y:S04]  /*33a50*/  LDL.LU.64 R4, [R1+0x4b0] ;  /* 0x0004b00001047983 */ /* 0x000ee80000300a00 */
[----:B------:R-:W3:Y:S04]  /*33a60*/  LDL.LU.64 R6, [R1+0x4b8] ;  /* 0x0004b80001067983 */ /* 0x000ee80000300a00 */
[----:B------:R-:W-:Y:S04]  /*33a70*/  STL [R1+0x3e2c], R20 ;  /* 0x003e2c1401007387 */ /* 0x000fe80000100800 */
[----:B------:R-:W-:Y:S04]  /*33a80*/  STL [R1+0x3e28], R21 ;  /* 0x003e281501007387 */ /* 0x000fe80000100800 */
[----:B------:R-:W4:Y:S04]  /*33a90*/  LDL.LU.64 R18, [R1+0x3fc8] ;  /* 0x003fc80001127983 */ /* 0x000f280000300a00 */
[----:B------:R-:W4:Y:S04]  /*33aa0*/  LDL.LU.64 R16, [R1+0x3fc0] ;  /* 0x003fc00001107983 */ /* 0x000f280000300a00 */
[----:B------:R0:W-:Y:S04]  /*33ab0*/  STL.64 [R1+0x12e0], R12 ;  /* 0x0012e00c01007387 */ /* 0x0001e80000100a00 */
[----:B------:R-:W-:Y:S04]  /*33ac0*/  STL.64 [R1+0x12e8], R14 ;  /* 0x0012e80e01007387 */ /* 0x000fe80000100a00 */
[----:B0-----:R-:W4:Y:S02]  /*33ad0*/  LDL.LU.64 R12, [R1+0x3fb8] ;  /* 0x003fb800010c7983 */ /* 0x001f240000300a00 */
[----:B----4-:R-:W-:-:S15]  /*33ae0*/  HMMA.16816.F32.BF16 R16, R8, R12, R16 ;  /* 0x0000000c0810723c */ /* 0x010fde0000041810 */
[----:B------:R-:W-:-:S04]  /*33af0*/  NOP ;  /* 0x0000000000007918 */ /* 0x000fc80000000000 */
[----:B------:R0:W-:Y:S04]  /*33b00*/  STL.64 [R1+0x12d0], R16 ;  /* 0x0012d01001007387 */ /* 0x0001e80000100a00 */
[----:B------:R1:W-:Y:S01]  /*33b10*/  STL.64 [R1+0x12d8], R18 ;  /* 0x0012d81201007387 */ /* 0x0003e20000100a00 */
[----:B0-----:R-:W-:Y:S02]  /*33b20*/  IMAD.MOV.U32 R17, RZ, RZ, R12 ;  /* 0x000000ffff117224 */ /* 0x001fe400078e000c */
[----:B------:R-:W-:Y:S02]  /*33b30*/  IMAD.MOV.U32 R16, RZ, RZ, R13 ;  /* 0x000000ffff107224 */ /* 0x000fe400078e000d */
[----:B------:R-:W2:Y:S02]  /*33b40*/  LDL.LU.64 R12, [R1+0x3fb0] ;  /* 0x003fb000010c7983 */ /* 0x000ea40000300a00 */
[----:B--2---:R-:W-:Y:S01]  /*33b50*/  HMMA.16816.F32.BF16 R24, R8, R12, R24 ;  /* 0x0000000c0818723c */ /* 0x004fe20000041818 */
[----:B-1----:R-:W-:-:S02]  /*33b60*/  IMAD.MOV.U32 R19, RZ, RZ, R12 ;  /* 0x000000ffff137224 */ /* 0x002fc400078e000c */
[----:B------:R-:W-:-:S15]  /*33b70*/  IMAD.MOV.U32 R18, RZ, RZ, R13 ;  /* 0x000000ffff127224 */ /* 0x000fde00078e000d */
[----:B------:R-:W-:Y:S01]  /*33b80*/  NOP ;  /* 0x0000000000007918 */ /* 0x000fe20000000000 */
[----:B------:R-:W-:Y:S04]  /*33b90*/  STL.64 [R1+0x12c0], R24 ;  /* 0x0012c01801007387 */ /* 0x000fe80000100a00 */
[----:B------:R0:W-:Y:S04]  /*33ba0*/  STL.64 [R1+0x12c8], R26 ;  /* 0x0012c81a01007387 */ /* 0x0001e80000100a00 */
[----:B0-----:R-:W2:Y:S04]  /*33bb0*/  LDL.LU.64 R26, [R1+0x3fa8] ;  /* 0x003fa800011a7983 */ /* 0x001ea80000300a00 */
[----:B------:R-:W2:Y:S04]  /*33bc0*/  LDL.LU.64 R24, [R1+0x3fa0] ;  /* 0x003fa00001187983 */ /* 0x000ea80000300a00 */
[----:B------:R-:W2:Y:S04]  /*33bd0*/  LDL.LU.64 R12, [R1+0x3f98] ;  /* 0x003f9800010c7983 */ /* 0x000ea80000300a00 */
[----:B------:R-:W-:Y:S04]  /*33be0*/  STL.64 [R1+0x3e20], R18 ;  /* 0x003e201201007387 */ /* 0x000fe80000100a00 */
[----:B------:R0:W-:Y:S04]  /*33bf0*/  STL.64 [R1+0x3e18], R16 ;  /* 0x003e181001007387 */ /* 0x0001e80000100a00 */
[----:B0-----:R-:W4:Y:S01]  /*33c00*/  LDL.64 R16, [R1+0x60] ;  /* 0x0000600001107983 */ /* 0x001f220000100a00 */
        /* <DEDUP_REMOVED lines=9> */
[----:B------:R-:W-:Y:S04]  /*33ca0*/  STL [R1+0x3e34], R0 ;  /* 0x003e340001007387 */ /* 0x000fe80000100800 */
[----:B------:R-:W-:Y:S01]  /*33cb0*/  STL [R1+0x3e30], R2 ;  /* 0x003e300201007387 */ /* 0x000fe20000100800 */
[----:B--2---:R-:W-:Y:S03]  /*33cc0*/  HMMA.16816.F32.BF16 R12, R8, R12, R24 ;  /* 0x0000000c080c723c */ /* 0x004fe60000041818 */
[----:B------:R-:W3:-:S15]  /*33cd0*/  LDL.LU.64 R24, [R1+0x3f78] ;  /* 0x003f780001187983 */ /* 0x000ede0000300a00 */
[----:B------:R-:W-:Y:S01]  /*33ce0*/  NOP ;  /* 0x0000000000007918 */ /* 0x000fe20000000000 */
[----:B------:R-:W-:Y:S04]  /*33cf0*/  STL.64 [R1+0x12a0], R12 ;  /* 0x0012a00c01007387 */ /* 0x000fe80000100a00 */
        /* <DEDUP_REMOVED lines=8> */
[----:B------:R1:W-:Y:S04]  /*33d80*/  STL.64 [R1+0x1298], R6 ;  /* 0x0012980601007387 */ /* 0x0003e80000100a00 */
[----:B0-----:R-:W3:Y:S04]  /*33d90*/  LDL.LU.64 R4, [R1+0x490] ;  /* 0x0004900001047983 */ /* 0x001ee80000300a00 */
[----:B-1----:R-:W3:Y:S04]  /*33da0*/  LDL.LU.64 R6, [R1+0x498] ;  /* 0x0004980001067983 */ /* 0x002ee80000300a00 */
[----:B------:R0:W-:Y:S04]  /*33db0*/  STL.64 [R1+0x3ef8], R20 ;  /* 0x003ef81401007387 */ /* 0x0001e80000100a00 */
[----:B0-----:R-:W2:Y:S04]  /*33dc0*/  LDL.64 R20, [R1+0x1c0] ;  /* 0x0001c00001147983 */ /* 0x001ea80000100a00 */
[----:B--2---:R0:W-:Y:S04]  /*33dd0*/  STL.64 [R1+0x3f08], R20 ;  /* 0x003f081401007387 */ /* 0x0041e80000100a00 */
[----:B------:R-:W2:Y:S01]  /*33de0*/  LDL.64 R24, [R1+0x30] ;  /* 0x0000300001187983 */ /* 0x000ea20000100a00 */
[----:B0-----:R-:W-:-:S02]  /*33df0*/  IMAD.MOV.U32 R20, RZ, RZ, R22 ;  /* 0x000000ffff147224 */ /* 0x001fc400078e0016 */
[----:B------:R-:W-:Y:S01]  /*33e00*/  IMAD.MOV.U32 R21, RZ, RZ, R15 ;  /* 0x000000ffff157224 */ /* 0x000fe200078e000f */
[----:B--2---:R0:W-:Y:S04]  /*33e10*/  STL.64 [R1+0x3f58], R24 ;  /* 0x003f581801007387 */ /* 0x0041e80000100a00 */
[----:B0-----:R-:W2:Y:S04]  /*33e20*/  LDL.64 R24, [R1+0x40] ;  /* 0x0000400001187983 */ /* 0x001ea80000100a00 */
[----:B------:R0:W-:Y:S02]  /*33e30*/  STL.64 [R1+0x3f20], R20 ;  /* 0x003f201401007387 */ /* 0x0001e40000100a00 */
[----:B0-----:R-:W-:-:S02]  /*33e40*/  IMAD.MOV.U32 R20, RZ, RZ, R14 ;  /* 0x000000ffff147224 */ /* 0x001fc400078e000e */
[----:B------:R-:W-:-:S05]  /*33e50*/  IMAD.MOV.U32 R21, RZ, RZ, R3 ;  /* 0x000000ffff157224 */ /* 0x000fca00078e0003 */
[----:B------:R0:W-:Y:S04]  /*33e60*/  STL.64 [R1+0x3f50], R20 ;  /* 0x003f501401007387 */ /* 0x0001e80000100a00 */
[----:B0-----:R-:W2:Y:S04]  /*33e70*/  LDL.LU.64 R20, [R1+0x4a0] ;  /* 0x0004a00001147983 */ /* 0x001ea80000300a00 */
[----:B------:R-:W2:Y:S01]  /*33e80*/  LDL.LU.64 R22, [R1+0x4a8] ;  /* 0x0004a80001167983 */ /* 0x000ea20000300a00 */
[----:B---3--:R-:W-:Y:S01]  /*33e90*/  HMMA.16816.F32.BF16 R4, R8, R12, R4 ;  /* 0x0000000c0804723c */ /* 0x008fe20000041804 */
[----:B----4-:R-:W-:-:S02]  /*33ea0*/  IMAD.MOV.U32 R2, RZ, RZ, R17 ;  /* 0x000000ffff027224 */ /* 0x010fc400078e0011 */
[----:B------:R-:W-:-:S05]  /*33eb0*/  IMAD.MOV.U32 R0, RZ, RZ, R16 ;  /* 0x000000ffff007224 */ /* 0x000fca00078e0010 */
[----:B--2---:R-:W-:Y:S01]  /*33ec0*/  HMMA.16816.F32.BF16 R20, R8, R16, R20 ;  /* 0x000000100814723c */ /* 0x004fe20000041814 */
[----:B------:R-:W-:Y:S02]  /*33ed0*/  IMAD.MOV.U32 R17, RZ, RZ, R12 ;  /* 0x000000ffff117224 */ /* 0x000fe400078e000c */
[----:B------:R-:W-:-:S15]  /*33ee0*/  IMAD.MOV.U32 R16, RZ, RZ, R13 ;  /* 0x000000ffff107224 */ /* 0x000fde00078e000d */
[----:B------:R-:W-:Y:S01]  /*33ef0*/  NOP ;  /* 0x0000000000007918 */ /* 0x000fe20000000000 */
[----:B------:R-:W-:Y:S04]  /*33f00*/  STL.64 [R1+0x1280], R20 ;  /* 0x0012801401007387 */ /* 0x000fe80000100a00 */
[----:B------:R-:W-:Y:S04]  /*33f10*/  STL.64 [R1+0x1288], R22 ;  /* 0x0012881601007387 */ /* 0x000fe80000100a00 */
[----:B------:R-:W-:Y:S04]  /*33f20*/  STL [R1+0x3e4c], R2 ;  /* 0x003e4c0201007387 */ /* 0x000fe80000100800 */
[----:B------:R-:W-:Y:S04]  /*33f30*/  STL [R1+0x3e48], R0 ;  /* 0x003e480001007387 */ /* 0x000fe80000100800 */
[----:B------:R-:W-:Y:S04]  /*33f40*/  STL.64 [R1+0x1270], R4 ;  /* 0x0012700401007387 */ /* 0x000fe80000100a00 */
[----:B------:R-:W-:Y:S04]  /*33f50*/  STL.64 [R1+0x1278], R6 ;  /* 0x0012780601007387 */ /* 0x000fe80000100a00 */
[----:B------:R0:W-:Y:S04]  /*33f60*/  STL.64 [R1+0x3f60], R16 ;  /* 0x003f601001007387 */ /* 0x0001e80000100a00 */
[----:B0-----:R-:W2:Y:S04]  /*33f70*/  LDL.LU.64 R16, [R1+0x480] ;  /* 0x0004800001107983 */ /* 0x001ea80000300a00 */
[----:B------:R-:W2:Y:S04]  /*33f80*/  LDL.LU.64 R18, [R1+0x488] ;  /* 0x0004880001127983 */ /* 0x000ea80000300a00 */
[----:B------:R-:W3:Y:S04]  /*33f90*/  LDL.LU.64 R20, [R1+0x470] ;  /* 0x0004700001147983 */ /* 0x000ee80000300a00 */
[----:B------:R-:W3:Y:S04]  /*33fa0*/  LDL.LU.64 R22, [R1+0x478] ;  /* 0x0004780001167983 */ /* 0x000ee80000300a00 */
[----:B------:R-:W4:Y:S04]  /*33fb0*/  LDL.LU.64 R12, [R1+0x460] ;  /* 0x00046000010c7983 */ /* 0x000f280000300a00 */
[----:B------:R-:W4:Y:S04]  /*33fc0*/  LDL.LU.64 R14, [R1+0x468] ;  /* 0x00046800010e7983 */ /* 0x000f280000300a00 */
[----:B------:R-:W2:Y:S04]  /*33fd0*/  LDL.LU.64 R4, [R1+0x3f0] ;  /* 0x0003f00001047983 */ /* 0x000ea80000300a00 */
[----:B------:R-:W2:Y:S04]  /*33fe0*/  LDL.LU.64 R6, [R1+0x3f8] ;  /* 0x0003f80001067983 */ /* 0x000ea80000300a00 */
[----:B--2---:R-:W-:Y:S04]  /*33ff0*/  STL.64 [R1+0x3f18], R6 ;  /* 0x003f180601007387 */ /* 0x004fe80000100a00 */
[----:B------:R0:W-:Y:S04]  /*34000*/  STL.64 [R1+0x3f10], R4 ;  /* 0x003f100401007387 */ /* 0x0001e80000100a00 */
[----:B0-----:R-:W2:Y:S04]  /*34010*/  LDL.LU.64 R4, [R1+0x400] ;  /* 0x0004000001047983 */ /* 0x001ea80000300a00 */
[----:B------:R-:W2:Y:S01]  /*34020*/  LDL.LU.64 R6, [R1+0x408] ;  /* 0x0004080001067983 */ /* 0x000ea20000300a00 */
[----:B------:R-:W-:Y:S03]  /*34030*/  HMMA.16816.F32.BF16 R16, R8, R24, R16 ;  /* 0x000000180810723c */ /* 0x000fe60000041810 */
[----:B--2---:R-:W-:Y:S04]  /*34040*/  STL.64 [R1+0x3f30], R6 ;  /* 0x003f300601007387 */ /* 0x004fe80000100a00 */
[----:B------:R0:W-:Y:S04]  /*34050*/  STL.64 [R1+0x3f28], R4 ;  /* 0x003f280401007387 */ /* 0x0001e80000100a00 */
[----:B0-----:R-:W2:Y:S04]  /*34060*/  LDL.LU.64 R4, [R1+0x410] ;  /* 0x0004100001047983 */ /* 0x001ea80000300a00 */
[----:B------:R-:W2:Y:S04]  /*34070*/  LDL.LU.64 R6, [R1+0x418] ;  /* 0x0004180001067983 */ /* 0x000ea80000300a00 */
[----:B------:R0:W-:Y:S04]  /*34080*/  STL.64 [R1+0x1260], R16 ;  /* 0x0012601001007387 */ /* 0x0001e80000100a00 */
[----:B------:R1:W-:Y:S04]  /*34090*/  STL.64 [R1+0x1268], R18 ;  /* 0x0012681201007387 */ /* 0x0003e80000100a00 */
[----:B0-----:R-:W2:Y:S01]  /*340a0*/  LDL.LU.64 R16, [R1+0x3f60] ;  /* 0x003f600001107983 */ /* 0x001ea20000300a00 */
[----:B-1----:R-:W-:-:S02]  /*340b0*/  IMAD.MOV.U32 R19, RZ, RZ, R24 ;  /* 0x000000ffff137224 */ /* 0x002fc400078e0018 */
[----:B------:R-:W-:Y:S02]  /*340c0*/  IMAD.MOV.U32 R18, RZ, RZ, R25 ;  /* 0x000000ffff127224 */ /* 0x000fe400078e0019 */
[----:B------:R-:W3:Y:S04]  /*340d0*/  LDL.LU.64 R24, [R1+0x3f58] ;  /* 0x003f580001187983 */ /* 0x000ee80000300a00 */
[----:B------:R-:W-:Y:S01]  /*340e0*/  STL.64 [R1+0x3e58], R18 ;  /* 0x003e581201007387 */ /* 0x000fe20000100a00 */
[----:B---3--:R-:W-:Y:S03]  /*340f0*/  HMMA.16816.F32.BF16 R20, R8, R24, R20 ;  /* 0x000000180814723c */ /* 0x008fe60000041814 */
[----:B--2---:R0:W-:Y:S01]  /*34100*/  STL.64 [R1+0x3e50], R16 ;  /* 0x003e501001007387 */ /* 0x0041e20000100a00 */
[----:B------:R-:W-:-:S02]  /*34110*/  IMAD.MOV.U32 R2, RZ, RZ, R24 ;  /* 0x000000ffff027224 */ /* 0x000fc400078e0018 */
[----:B------:R-:W-:Y:S01]  /*34120*/  IMAD.MOV.U32 R0, RZ, RZ, R25 ;  /* 0x000000ffff007224 */ /* 0x000fe200078e0019 */
[----:B0-----:R-:W2:Y:S04]  /*34130*/  LDL.LU.64 R16, [R1+0x3e0] ;  /* 0x0003e00001107983 */ /* 0x001ea80000300a00 */
[----:B------:R-:W2:Y:S08]  /*34140*/  LDL.LU.64 R18, [R1+0x3e8] ;  /* 0x0003e80001127983 */ /* 0x000eb00000300a00 */
[----:B------:R0:W-:Y:S04]  /*34150*/  STL.64 [R1+0x1250], R20 ;  /* 0x0012501401007387 */ /* 0x0001e80000100a00 */
[----:B------:R-:W-:Y:S04]  /*34160*/  STL.64 [R1+0x1258], R22 ;  /* 0x0012581601007387 */ /* 0x000fe80000100a00 */
[----:B0-----:R-:W3:Y:S04]  /*34170*/  LDL.LU.64 R20, [R1+0x3f50] ;  /* 0x003f500001147983 */ /* 0x001ee80000300a00 */
[----:B------:R-:W4:Y:S02]  /*34180*/  LDL.LU.64 R24, [R1+0x3f48] ;  /* 0x003f480001187983 */ /* 0x000f240000300a00 */
[----:B----4-:R-:W-:Y:S02]  /*34190*/  HMMA.16816.F32.BF16 R8, R8, R24, R12 ;  /* 0x000000180808723c */ /* 0x010fe4000004180c */
[----:B------:R-:W3:Y:S04]  /*341a0*/  LDL.LU.64 R14, [R1+0x3f40] ;  /* 0x003f4000010e7983 */ /* 0x000ee80000300a00 */
[----:B------:R-:W3:Y:S04]  /*341b0*/  LDL.LU.64 R12, [R1+0x3f38] ;  /* 0x003f3800010c7983 */ /* 0x000ee80000300a00 */
[----:B------:R0:W-:Y:S04]  /*341c0*/  STL.64 [R1+0x3ee0], R24 ;  /* 0x003ee01801007387 */ /* 0x0001e80000100a00 */
[----:B0-----:R-:W4:Y:S05]  /*341d0*/  LDL.64 R24, [R1+0x1d0] ;  /* 0x0001d00001187983 */ /* 0x001f2a0000100a00 */
[----:B------:R0:W-:Y:S04]  /*341e0*/  STL.64 [R1+0x1230], R8 ;  /* 0x0012300801007387 */ /* 0x0001e80000100a00 */
[----:B------:R-:W-:Y:S04]  /*341f0*/  STL.64 [R1+0x1238], R10 ;  /* 0x0012380a01007387 */ /* 0x000fe80000100a00 */
[----:B0-----:R-:W2:Y:S01]  /*34200*/  LDL.64 R8, [R1+0xc0] ;  /* 0x0000c00001087983 */ /* 0x001ea20000100a00 */
        /* <DEDUP_REMOVED lines=10> */
[----:B------:R-:W-:Y:S04]  /*342b0*/  STL.64 [R1+0x13f8], R22 ;  /* 0x0013f81601007387 */ /* 0x000fe80000100a00 */
[----:B0-----:R-:W2:Y:S01]  /*342c0*/  LDL.LU.64 R20, [R1+0x3f08] ;  /* 0x003f080001147983 */ /* 0x001ea20000300a00 */
[----:B----4-:R-:W-:Y:S01]  /*342d0*/  IMAD.MOV.U32 R3, RZ, RZ, R25 ;  /* 0x000000ffff037224 */ /* 0x010fe200078e0019 */
[C---:B---3--:R-:W-:Y:S08]  /*342e0*/  HMMA.16816.F32.BF16 R4, R12.reuse, R24, R4 ;  /* 0x000000180c04723c */ /* 0x048ff00000041804 */
[----:B--2---:R-:W-:Y:S11]  /*342f0*/  HMMA.16816.F32.BF16 R16, R12, R20, R16 ;  /* 0x000000140c10723c */ /* 0x004ff60000041810 */
[----:B------:R0:W-:Y:S04]  /*34300*/  STL.64 [R1+0x13e0], R4 ;  /* 0x0013e00401007387 */ /* 0x0001e80000100a00 */
[----:B------:R1:W-:Y:S01]  /*34310*/  STL.64 [R1+0x13e8], R6 ;  /* 0x0013e80601007387 */ /* 0x0003e20000100a00 */
[----:B------:R-:W-:-:S03]  /*34320*/  IMAD.MOV.U32 R10, RZ, RZ, R20 ;  /* 0x000000ffff0a7224 */ /* 0x000fc600078e0014 */
[----:B0-----:R-:W2:Y:S01]  /*34330*/  LDL.LU.64 R4, [R1+0x3f00] ;  /* 0x003f000001047983 */ /* 0x001ea20000300a00 */
[----:B-1----:R-:W-:-:S03]  /*34340*/  IMAD.MOV.U32 R6, RZ, RZ, R24 ;  /* 0x000000ffff067224 */ /* 0x002fc600078e0018 */
[----:B------:R-:W-:Y:S01]  /*34350*/  STL [R1+0x3ce4], R3 ;  /* 0x003ce40301007387 */ /* 0x000fe20000100800 */
[----:B------:R-:W-:-:S03]  /*34360*/  IMAD.MOV.U32 R7, RZ, RZ, R21 ;  /* 0x000000ffff077224 */ /* 0x000fc600078e0015 */
[----:B------:R-:W-:Y:S04]  /*34370*/  STL [R1+0x3ce0], R6 ;  /* 0x003ce00601007387 */ /* 0x000fe80000100800 */
[----:B------:R0:W-:Y:S04]  /*34380*/  STL.64 [R1+0x13d0], R16 ;  /* 0x0013d01001007387 */ /* 0x0001e80000100a00 */
[----:B------:R-:W-:Y:S04]  /*34390*/  STL.64 [R1+0x13d8], R18 ;  /* 0x0013d81201007387 */ /* 0x000fe80000100a00 */
[----:B------:R-:W3:Y:S04]  /*343a0*/  LDL.LU.64 R20, [R1+0x3d0] ;  /* 0x0003d00001147983 */ /* 0x000ee80000300a00 */
[----:B------:R-:W3:Y:S04]  /*343b0*/  LDL.LU.64 R22, [R1+0x3d8] ;  /* 0x0003d80001167983 */ /* 0x000ee80000300a00 */
[----:B------:R-:W4:Y:S04]  /*343c0*/  LDL.LU.64 R24, [R1+0x3c0] ;  /* 0x0003c00001187983 */ /* 0x000f280000300a00 */
[----:B------:R-:W2:Y:S04]  /*343d0*/  LDL.LU.64 R26, [R1+0x3c8] ;  /* 0x0003c800011a7983 */ /* 0x000ea80000300a00 */
[----:B--2---:R-:W-:Y:S04]  /*343e0*/  STL.64 [R1+0x3ef0], R26 ;  /* 0x003ef01a01007387 */ /* 0x004fe80000100a00 */
[----:B----4-:R1:W-:Y:S04]  /*343f0*/  STL.64 [R1+0x3ee8], R24 ;  /* 0x003ee81801007387 */ /* 0x0103e80000100a00 */
[----:B0-----:R-:W2:Y:S04]  /*34400*/  LDL.64 R16, [R1+0x140] ;  /* 0x0001400001107983 */ /* 0x001ea80000100a00 */
[----:B-1----:R-:W3:Y:S04]  /*34410*/  LDL.64 R24, [R1+0x1b0] ;  /* 0x0001b00001187983 */ /* 0x002ee80000100a00 */
[----:B--2---:R0:W-:Y:S04]  /*34420*/  STL.64 [R1+0x3e90], R16 ;  /* 0x003e901001007387 */ /* 0x0041e80000100a00 */
[----:B0-----:R-:W2:Y:S01]  /*34430*/  LDL.64 R16, [R1+0x150] ;  /* 0x0001500001107983 */ /* 0x001ea20000100a00 */
[----:B---3--:R-:W-:Y:S01]  /*34440*/  HMMA.16816.F32.BF16 R20, R12, R24, R20 ;  /* 0x000000180c14723c */ /* 0x008fe20000041814 */
[----:B------:R-:W-:-:S02]  /*34450*/  IMAD.MOV.U32 R11, RZ, RZ, R25 ;  /* 0x000000ffff0b7224 */ /* 0x000fc400078e0019 */
[----:B--2---:R0:W-:Y:S04]  /*34460*/  STL.64 [R1+0x3ea8], R16 ;  /* 0x003ea81001007387 */ /* 0x0041e80000100a00 */
[----:B0-----:R-:W2:Y:S04]  /*34470*/  LDL.64 R16, [R1+0x190] ;  /* 0x0001900001107983 */ /* 0x001ea80000100a00 */
[----:B------:R-:W-:Y:S04]  /*34480*/  STL [R1+0x3cec], R7 ;  /* 0x003cec0701007387 */ /* 0x000fe80000100800 */
[----:B------:R0:W-:Y:S04]  /*34490*/  STL.64 [R1+0x3ed8], R4 ;  /* 0x003ed80401007387 */ /* 0x0001e80000100a00 */
[----:B0-----:R-:W2:Y:S04]  /*344a0*/  LDL.LU.64 R4, [R1+0x3b0] ;  /* 0x0003b00001047983 */ /* 0x001ea80000300a00 */
[----:B------:R-:W2:Y:S04]  /*344b0*/  LDL.LU.64 R6, [R1+0x3b8] ;  /* 0x0003b80001067983 */ /* 0x000ea80000300a00 */
[----:B------:R-:W-:Y:S04]  /*344c0*/  STL [R1+0x3ce8], R10 ;  /* 0x003ce80a01007387 */ /* 0x000fe80000100800 */
[----:B------:R0:W-:Y:S04]  /*344d0*/  STL.64 [R1+0x13c0], R20 ;  /* 0x0013c01401007387 */ /* 0x0001e80000100a00 */
[----:B------:R1:W-:Y:S04]  /*344e0*/  STL.64 [R1+0x13c8], R22 ;  /* 0x0013c81601007387 */ /* 0x0003e80000100a00 */
[----:B0-----:R-:W3:Y:S01]  /*344f0*/  LDL.LU.64 R20, [R1+0x3ef8] ;  /* 0x003ef80001147983 */ /* 0x001ee20000300a00 */
[----:B-1----:R-:W-:-:S03]  /*34500*/  IMAD.MOV.U32 R22, RZ, RZ, R24 ;  /* 0x000000ffff167224 */ /* 0x002fc600078e0018 */
[----:B------:R-:W4:Y:S04]  /*34510*/  LDL.LU.64 R26, [R1+0x3ef0] ;  /* 0x003ef000011a7983 */ /* 0x000f280000300a00 */
[----:B------:R-:W4:Y:S04]  /*34520*/  LDL.LU.64 R24, [R1+0x3ee8] ;  /* 0x003ee80001187983 */ /* 0x000f280000300a00 */
[----:B------:R-:W-:Y:S04]  /*34530*/  STL [R1+0x3d08], R11 ;  /* 0x003d080b01007387 */ /* 0x000fe80000100800 */
[----:B------:R0:W-:Y:S04]  /*34540*/  STL.64 [R1+0x3ec0], R8 ;  /* 0x003ec00801007387 */ /* 0x0001e80000100a00 */
[----:B0-----:R-:W4:Y:S04]  /*34550*/  LDL.64 R8, [R1+0x1a0] ;  /* 0x0001a00001087983 */ /* 0x001f280000100a00 */
[----:B------:R-:W-:Y:S01]  /*34560*/  STL [R1+0x3cf0], R22 ;  /* 0x003cf01601007387 */ /* 0x000fe20000100800 */
[C---:B--2---:R-:W-:Y:S08]  /*34570*/  HMMA.16816.F32.BF16 R4, R12.reuse, R16, R4 ;  /* 0x000000100c04723c */ /* 0x044ff00000041804 */
[----:B----4-:R-:W-:Y:S01]  /*34580*/  HMMA.16816.F32.BF16 R24, R12, R8, R24 ;  /* 0x000000080c18723c */ /* 0x010fe20000041818 */
[----:B------:R-:W-:-:S15]  /*34590*/  IMAD.MOV.U32 R23, RZ, RZ, R9 ;  /* 0x000000ffff177224 */ /* 0x000fde00078e0009 */
[----:B------:R-:W-:-:S03]  /*345a0*/  NOP ;  /* 0x0000000000007918 */ /* 0x000fc60000000000 */
[----:B------:R0:W-:Y:S04]  /*345b0*/  STL.64 [R1+0x15a0], R24 ;  /* 0x0015a01801007387 */ /* 0x0001e80000100a00 */
[----:B------:R1:W-:Y:S04]  /*345c0*/  STL.64 [R1+0x15a8], R26 ;  /* 0x0015a81a01007387 */ /* 0x0003e80000100a00 */
[----:B0-----:R-:W2:Y:S01]  /*345d0*/  LDL.LU.64 R24, [R1+0x3ee0] ;  /* 0x003ee00001187983 */ /* 0x001ea20000300a00 */
[----:B-1----:R-:W-:-:S03]  /*345e0*/  IMAD.MOV.U32 R26, RZ, RZ, R8 ;  /* 0x000000ffff1a7224 */ /* 0x002fc600078e0008 */
[----:B------:R-:W-:Y:S04]  /*345f0*/  STL [R1+0x3ea0], R23 ;  /* 0x003ea01701007387 */ /* 0x000fe80000100800 */
[----:B---3--:R-:W-:Y:S04]  /*34600*/  STL.64 [R1+0x3e98], R20 ;  /* 0x003e981401007387 */ /* 0x008fe80000100a00 */
[----:B------:R-:W-:Y:S04]  /*34610*/  STL [R1+0x3d0c], R26 ;  /* 0x003d0c1a01007387 */ /* 0x000fe80000100800 */
[----:B------:R0:W-:Y:S04]  /*34620*/  STL.64 [R1+0x1590], R4 ;  /* 0x0015900401007387 */ /* 0x0001e80000100a00 */
[----:B------:R1:W-:Y:S04]  /*34630*/  STL.64 [R1+0x1598], R6 ;  /* 0x0015980601007387 */ /* 0x0003e80000100a00 */
[----:B0-----:R-:W3:Y:S04]  /*34640*/  LDL.LU.64 R4, [R1+0x3a0] ;  /* 0x0003a00001047983 */ /* 0x001ee80000300a00 */
[----:B-1----:R-:W3:Y:S04]  /*34650*/  LDL.LU.64 R6, [R1+0x3a8] ;  /* 0x0003a80001067983 */ /* 0x002ee80000300a00 */
[----:B------:R-:W4:Y:S04]  /*34660*/  LDL.LU.64 R8, [R1+0x390] ;  /* 0x0003900001087983 */ /* 0x000f280000300a00 */
[----:B------:R-:W2:Y:S01]  /*34670*/  LDL.LU.64 R10, [R1+0x398] ;  /* 0x00039800010a7983 */ /* 0x000ea20000300a00 */
[----:B------:R-:W-:-:S02]  /*34680*/  IMAD.MOV.U32 R28, RZ, RZ, R16 ;  /* 0x000000ffff1c7224 */ /* 0x000fc400078e0010 */
[----:B------:R-:W-:Y:S01]  /*34690*/  IMAD.MOV.U32 R27, RZ, RZ, R17 ;  /* 0x000000ffff1b7224 */ /* 0x000fe200078e0011 */
[----:B--2---:R-:W-:Y:S04]  /*346a0*/  STL.64 [R1+0x3ed0], R10 ;  /* 0x003ed00a01007387 */ /* 0x004fe80000100a00 */
[----:B----4-:R0:W-:Y:S04]  /*346b0*/  STL.64 [R1+0x3ec8], R8 ;  /* 0x003ec80801007387 */ /* 0x0101e80000100a00 */
[----:B0-----:R-:W3:Y:S04]  /*346c0*/  LDL.64 R8, [R1+0x180] ;  /* 0x0001800001087983 */ /* 0x001ee80000100a00 */
[----:B------:R-:W2:Y:S04]  /*346d0*/  LDL.LU.64 R16, [R1+0x380] ;  /* 0x0003800001107983 */ /* 0x000ea80000300a00 */
[----:B------:R-:W4:Y:S01]  /*346e0*/  LDL.LU.64 R18, [R1+0x388] ;  /* 0x0003880001127983 */ /* 0x000f220000300a00 */
[----:B---3--:R-:W-:Y:S03]  /*346f0*/  HMMA.16816.F32.BF16 R4, R12, R8, R4 ;  /* 0x000000080c04723c */ /* 0x008fe60000041804 */
[----:B----4-:R-:W-:Y:S04]  /*34700*/  STL.64 [R1+0x3eb8], R18 ;  /* 0x003eb81201007387 */ /* 0x010fe80000100a00 */
[----:B--2---:R0:W-:Y:S01]  /*34710*/  STL.64 [R1+0x3eb0], R16 ;  /* 0x003eb01001007387 */ /* 0x0041e20000100a00 */
[----:B------:R-:W-:-:S03]  /*34720*/  IMAD.MOV.U32 R29, RZ, RZ, R9 ;  /* 0x000000ffff1d7224 */ /* 0x000fc600078e0009 */
[----:B0-----:R-:W2:Y:S04]  /*34730*/  LDL.64 R16, [R1+0x170] ;  /* 0x0001700001107983 */ /* 0x001ea80000100a00 */
[----:B------:R-:W3:Y:S04]  /*34740*/  LDL.LU.64 R20, [R1+0x370] ;  /* 0x0003700001147983 */ /* 0x000ee80000300a00 */
[----:B------:R-:W3:Y:S04]  /*34750*/  LDL.LU.64 R22, [R1+0x378] ;  /* 0x0003780001167983 */ /* 0x000ee80000300a00 */
[----:B------:R-:W-:Y:S04]  /*34760*/  STL [R1+0x3d24], R27 ;  /* 0x003d241b01007387 */ /* 0x000fe80000100800 */
[----:B------:R0:W-:Y:S04]  /*34770*/  STL.64 [R1+0x3e88], R24 ;  /* 0x003e881801007387 */ /* 0x0001e80000100a00 */
[----:B0-----:R-:W4:Y:S04]  /*34780*/  LDL.LU.64 R24, [R1+0x360] ;  /* 0x0003600001187983 */ /* 0x001f280000300a00 */
[----:B------:R-:W4:Y:S04]  /*34790*/  LDL.LU.64 R26, [R1+0x368] ;  /* 0x00036800011a7983 */ /* 0x000f280000300a00 */
[----:B------:R-:W-:Y:S04]  /*347a0*/  STL [R1+0x3d20], R28 ;  /* 0x003d201c01007387 */ /* 0x000fe80000100800 */
[----:B------:R0:W-:Y:S04]  /*347b0*/  STL.64 [R1+0x1580], R4 ;  /* 0x0015800401007387 */ /* 0x0001e80000100a00 */
[----:B------:R1:W-:Y:S04]  /*347c0*/  STL.64 [R1+0x1588], R6 ;  /* 0x0015880601007387 */ /* 0x0003e80000100a00 */
[----:B0-----:R-:W3:Y:S01]  /*347d0*/  LDL.LU.64 R4, [R1+0x3ed8] ;  /* 0x003ed80001047983 */ /* 0x001ee20000300a00 */
[----:B-1----:R-:W-:-:S03]  /*347e0*/  IMAD.MOV.U32 R6, RZ, RZ, R8 ;  /* 0x000000ffff067224 */ /* 0x002fc600078e0008 */
[----:B------:R-:W3:Y:S04]  /*347f0*/  LDL.LU.64 R10, [R1+0x3ed0] ;  /* 0x003ed000010a7983 */ /* 0x000ee80000300a00 */
[----:B------:R-:W3:Y:S04]  /*34800*/  LDL.LU.64 R8, [R1+0x3ec8] ;  /* 0x003ec80001087983 */ /* 0x000ee80000300a00 */
[----:B------:R-:W-:Y:S01]  /*34810*/  STL [R1+0x3d28], R29 ;  /* 0x003d281d01007387 */ /* 0x000fe20000100800 */
[----:B--2---:R-:W-:Y:S01]  /*34820*/  IMAD.MOV.U32 R3, RZ, RZ, R17 ;  /* 0x000000ffff037224 */ /* 0x004fe200078e0011 */
[----:B---3--:R-:W-:-:S15]  /*34830*/  HMMA.16816.F32.BF16 R8, R12, R16, R8 ;  /* 0x000000100c08723c */ /* 0x008fde0000041808 */
[----:B------:R-:W-:-:S04]  /*34840*/  NOP ;  /* 0x0000000000007918 */ /* 0x000fc80000000000 */
[----:B------:R0:W-:Y:S04]  /*34850*/  STL.64 [R1+0x1570], R8 ;  /* 0x0015700801007387 */ /* 0x0001e80000100a00 */
[----:B------:R1:W-:Y:S04]  /*34860*/  STL.64 [R1+0x1578], R10 ;  /* 0x0015780a01007387 */ /* 0x0003e80000100a00 */
[----:B0-----:R-:W2:Y:S01]  /*34870*/  LDL.LU.64 R8, [R1+0x3ec0] ;  /* 0x003ec00001087983 */ /* 0x001ea20000300a00 */
[----:B-1----:R-:W-:-:S03]  /*34880*/  IMAD.MOV.U32 R10, RZ, RZ, R16 ;  /* 0x000000ffff0a7224 */ /* 0x002fc600078e0010 */
[----:B------:R-:W3:Y:S04]  /*34890*/  LDL.LU.64 R18, [R1+0x3eb8] ;  /* 0x003eb80001127983 */ /* 0x000ee80000300a00 */
[----:B------:R-:W3:Y:S04]  /*348a0*/  LDL.LU.64 R16, [R1+0x3eb0] ;  /* 0x003eb00001107983 */ /* 0x000ee80000300a00 */
[----:B------:R-:W-:Y:S04]  /*348b0*/  STL [R1+0x3d30], R3 ;  /* 0x003d300301007387 */ /* 0x000fe80000100800 */
[----:B------:R-:W-:Y:S01]  /*348c0*/  STL [R1+0x3d2c], R10 ;  /* 0x003d2c0a01007387 */ /* 0x000fe20000100800 */
[----:B---3--:R-:W-:Y:S03]  /*348d0*/  HMMA.16816.F32.BF16 R16, R12, R4, R16 ;  /* 0x000000040c10723c */ /* 0x008fe60000041810 */
[----:B--2---:R0:W-:Y:S04]  /*348e0*/  STL.64 [R1+0x3e80], R8 ;  /* 0x003e800801007387 */ /* 0x0041e80000100a00 */
[----:B0-----:R-:W2:-:S12]  /*348f0*/  LDL.64 R8, [R1+0x130] ;  /* 0x0001300001087983 */ /* 0x001e980000100a00 */
[----:B------:R0:W-:Y:S04]  /*34900*/  STL.64 [R1+0x1560], R16 ;  /* 0x0015601001007387 */ /* 0x0001e80000100a00 */
[----:B------:R-:W-:Y:S04]  /*34910*/  STL.64 [R1+0x1568], R18 ;  /* 0x0015681201007387 */ /* 0x000fe80000100a00 */
[----:B0-----:R-:W3:Y:S04]  /*34920*/  LDL.LU.64 R16, [R1+0x3ea8] ;  /* 0x003ea80001107983 */ /* 0x001ee80000300a00 */
[----:B------:R0:W-:Y:S01]  /*34930*/  STL.64 [R1+0x3c38], R4 ;  /* 0x003c380401007387 */ /* 0x0001e20000100a00 */
[----:B---3--:R-:W-:Y:S01]  /*34940*/  HMMA.16816.F32.BF16 R20, R12, R16, R20 ;  /* 0x000000100c14723c */ /* 0x008fe20000041814 */
[----:B0-----:R-:W-:-:S02]  /*34950*/  IMAD.MOV.U32 R5, RZ, RZ, R16 ;  /* 0x000000ffff057224 */ /* 0x001fc400078e0010 */
[----:B------:R-:W-:-:S15]  /*34960*/  IMAD.MOV.U32 R4, RZ, RZ, R17 ;  /* 0x000000ffff047224 */ /* 0x000fde00078e0011 */
[----:B------:R-:W-:Y:S01]  /*34970*/  NOP ;  /* 0x0000000000007918 */ /* 0x000fe20000000000 */
[----:B------:R-:W-:Y:S04]  /*34980*/  STL.64 [R1+0x1550], R20 ;  /* 0x0015501401007387 */ /* 0x000fe80000100a00 */
[----:B------:R0:W-:Y:S04]  /*34990*/  STL.64 [R1+0x1558], R22 ;  /* 0x0015581601007387 */ /* 0x0001e80000100a00 */
[----:B0-----:R-:W3:Y:S04]  /*349a0*/  LDL.LU R23, [R1+0x3ea0] ;  /* 0x003ea00001177983 */ /* 0x001ee80000300800 */
[----:B------:R-:W2:Y:S04]  /*349b0*/  LDL.LU.64 R20, [R1+0x3e98] ;  /* 0x003e980001147983 */ /* 0x000ea80000300a00 */
[----:B------:R-:W4:Y:S02]  /*349c0*/  LDL.LU.64 R16, [R1+0x3e90] ;  /* 0x003e900001107983 */ /* 0x000f240000300a00 */
[----:B----4-:R-:W-:Y:S01]  /*349d0*/  HMMA.16816.F32.BF16 R24, R12, R16, R24 ;  /* 0x000000100c18723c */ /* 0x010fe20000041818 */
[----:B------:R-:W-:-:S02]  /*349e0*/  IMAD.MOV.U32 R22, RZ, RZ, R16 ;  /* 0x000000ffff167224 */ /* 0x000fc400078e0010 */
[----:B------:R-:W-:-:S15]  /*349f0*/  IMAD.MOV.U32 R7, RZ, RZ, R17 ;  /* 0x000000ffff077224 */ /* 0x000fde00078e0011 */
[----:B------:R-:W-:Y:S01]  /*34a00*/  NOP ;  /* 0x0000000000007918 */ /* 0x000fe20000000000 */
[----:B------:R0:W-:Y:S04]  /*34a10*/  STL.64 [R1+0x1540], R24 ;  /* 0x0015401801007387 */ /* 0x0001e80000100a00 */
[----:B------:R1:W-:Y:S04]  /*34a20*/  STL.64 [R1+0x1548], R26 ;  /* 0x0015481a01007387 */ /* 0x0003e80000100a00 */
[----:B0-----:R-:W4:Y:S04]  /*34a30*/  LDL.LU.64 R24, [R1+0x350] ;  /* 0x0003500001187983 */ /* 0x001f280000300a00 */
[----:B-1----:R-:W4:Y:S04]  /*34a40*/  LDL.LU.64 R26, [R1+0x358] ;  /* 0x00035800011a7983 */ /* 0x002f280000300a00 */
[----:B------:R-:W2:Y:S04]  /*34a50*/  LDL.LU.64 R16, [R1+0x320] ;  /* 0x0003200001107983 */ /* 0x000ea80000300a00 */
[----:B------:R-:W2:Y:S04]  /*34a60*/  LDL.LU.64 R18, [R1+0x328] ;  /* 0x0003280001127983 */ /* 0x000ea80000300a00 */
[----:B--2---:R-:W-:Y:S04]  /*34a70*/  STL.64 [R1+0x3e68], R18 ;  /* 0x003e681201007387 */ /* 0x004fe80000100a00 */
[----:B------:R0:W-:Y:S04]  /*34a80*/  STL.64 [R1+0x3e60], R16 ;  /* 0x003e601001007387 */ /* 0x0001e80000100a00 */
[----:B0-----:R-:W2:Y:S04]  /*34a90*/  LDL.64 R16, [R1+0x110] ;  /* 0x0001100001107983 */ /* 0x001ea80000100a00 */
[----:B--2---:R0:W-:Y:S04]  /*34aa0*/  STL.64 [R1+0x3e70], R16 ;  /* 0x003e701001007387 */ /* 0x0041e80000100a00 */
[----:B0-----:R-:W2:Y:S04]  /*34ab0*/  LDL.64 R16, [R1+0x120] ;  /* 0x0001200001107983 */ /* 0x001ea80000100a00 */
[----:B---3--:R-:W-:Y:S04]  /*34ac0*/  STL.64 [R1+0x3e40], R22 ;  /* 0x003e401601007387 */ /* 0x008fe80000100a00 */
[----:B------:R0:W-:Y:S04]  /*34ad0*/  STL.64 [R1+0x3e38], R20 ;  /* 0x003e381401007387 */ /* 0x0001e80000100a00 */
[----:B0-----:R-:W3:Y:S01]  /*34ae0*/  LDL.64 R20, [R1+0x100] ;  /* 0x0001000001147983 */ /* 0x001ee20000100a00 */
[----:B----4-:R-:W-:Y:S03]  /*34af0*/  HMMA.16816.F32.BF16 R24, R12, R8, R24 ;  /* 0x000000080c18723c */ /* 0x010fe60000041818 */
[----:B---3--:R0:W-:Y:S04]  /*34b00*/  STL.64 [R1+0x3e78], R20 ;  /* 0x003e781401007387 */ /* 0x0081e80000100a00 */
[----:B0-----:R-:W3:Y:S04]  /*34b10*/  LDL.LU.64 R20, [R1+0x340] ;  /* 0x0003400001147983 */ /* 0x001ee80000300a00 */
[----:B------:R-:W3:Y:S04]  /*34b20*/  LDL.LU.64 R22, [R1+0x348] ;  /* 0x0003480001167983 */ /* 0x000ee80000300a00 */
[----:B------:R-:W-:Y:S04]  /*34b30*/  STL.64 [R1+0x3d00], R6 ;  /* 0x003d000601007387 */ /* 0x000fe80000100a00 */
[----:B------:R0:W-:Y:S01]  /*34b40*/  STL.64 [R1+0x3cf8], R4 ;  /* 0x003cf80401007387 */ /* 0x0001e20000100a00 */
[----:B------:R-:W-:-:S03]  /*34b50*/  IMAD.MOV.U32 R11, RZ, RZ, R9 ;  /* 0x000000ffff0b7224 */ /* 0x000fc600078e0009 */
[----:B0-----:R-:W4:Y:S04]  /*34b60*/  LDL.LU.64 R4, [R1+0x330] ;  /* 0x0003300001047983 */ /* 0x001f280000300a00 */
[----:B------:R-:W4:Y:S04]  /*34b70*/  LDL.LU.64 R6, [R1+0x338] ;  /* 0x0003380001067983 */ /* 0x000f280000300a00 */
[----:B------:R0:W-:Y:S04]  /*34b80*/  STL.64 [R1+0x1530], R24 ;  /* 0x0015301801007387 */ /* 0x0001e80000100a00 */
[----:B------:R1:W-:Y:S01]  /*34b90*/  STL.64 [R1+0x1538], R26 ;  /* 0x0015381a01007387 */ /* 0x0003e20000100a00 */
[----:B--2---:R-:W-:-:S03]  /*34ba0*/  IMAD.MOV.U32 R28, RZ, RZ, R17 ;  /* 0x000000ffff1c7224 */ /* 0x004fc600078e0011 */
[----:B0-----:R-:W2:Y:S01]  /*34bb0*/  LDL.LU.64 R24, [R1+0x3e88] ;  /* 0x003e880001187983 */ /* 0x001ea20000300a00 */
[----:B-1----:R-:W-:-:S03]  /*34bc0*/  IMAD.MOV.U32 R26, RZ, RZ, R8 ;  /* 0x000000ffff1a7224 */ /* 0x002fc600078e0008 */
[----:B------:R-:W2:Y:S01]  /*34bd0*/  LDL.LU.64 R8, [R1+0x3e80] ;  /* 0x003e800001087983 */ /* 0x000ea20000300a00 */
[----:B------:R-:W-:-:S03]  /*34be0*/  IMAD.MOV.U32 R27, RZ, RZ, R16 ;  /* 0x000000ffff1b7224 */ /* 0x000fc600078e0010 */
[----:B------:R-:W-:Y:S01]  /*34bf0*/  STL [R1+0x3d34], R26 ;  /* 0x003d341a01007387 */ /* 0x000fe20000100800 */
[----:B---3--:R-:W-:-:S15]  /*34c00*/  HMMA.16816.F32.BF16 R20, R12, R16, R20 ;  /* 0x000000100c14723c */ /* 0x008fde0000041814 */
[----:B------:R-:W-:-:S04]  /*34c10*/  NOP ;  /* 0x0000000000007918 */ /* 0x000fc80000000000 */
[----:B------:R0:W-:Y:S04]  /*34c20*/  STL.64 [R1+0x1520], R20 ;  /* 0x0015201401007387 */ /* 0x0001e80000100a00 */
[----:B------:R-:W-:Y:S04]  /*34c30*/  STL.64 [R1+0x1528], R22 ;  /* 0x0015281601007387 */ /* 0x000fe80000100a00 */
[----:B0-----:R-:W3:Y:S04]  /*34c40*/  LDL.LU.64 R20, [R1+0x3e78] ;  /* 0x003e780001147983 */ /* 0x001ee80000300a00 */
[----:B------:R-:W4:Y:S02]  /*34c50*/  LDL.LU.64 R16, [R1+0x3e70] ;  /* 0x003e700001107983 */ /* 0x000f240000300a00 */
[----:B----4-:R-:W-:-:S15]  /*34c60*/  HMMA.16816.F32.BF16 R4, R12, R16, R4 ;  /* 0x000000100c04723c */ /* 0x010fde0000041804 */
[----:B------:R-:W-:-:S04]  /*34c70*/  NOP ;  /* 0x0000000000007918 */ /* 0x000fc80000000000 */
[----:B------:R0:W-:Y:S04]  /*34c80*/  STL.64 [R1+0x1510], R4 ;  /* 0x0015100401007387 */ /* 0x0001e80000100a00 */
[----:B------:R-:W-:Y:S04]  /*34c90*/  STL.64 [R1+0x1518], R6 ;  /* 0x0015180601007387 */ /* 0x000fe80000100a00 */
[----:B------:R-:W3:Y:S01]  /*34ca0*/  LDL.LU.64 R18, [R1+0x3e68] ;  /* 0x003e680001127983 */ /* 0x000ee20000300a00 */
[----:B0-----:R-:W-:Y:S02]  /*34cb0*/  IMAD.MOV.U32 R5, RZ, RZ, R16 ;  /* 0x000000ffff057224 */ /* 0x001fe400078e0010 */
[----:B------:R-:W-:-:S02]  /*34cc0*/  IMAD.MOV.U32 R4, RZ, RZ, R17 ;  /* 0x000000ffff047224 */ /* 0x000fc400078e0011 */
[----:B------:R-:W3:Y:S02]  /*34cd0*/  LDL.LU.64 R16, [R1+0x3e60] ;  /* 0x003e600001107983 */ /* 0x000ee40000300a00 */
[----:B---3--:R-:W-:-:S15]  /*34ce0*/  HMMA.16816.F32.BF16 R16, R12, R20, R16 ;  /* 0x000000140c10723c */ /* 0x008fde0000041810 */
[----:B------:R-:W-:-:S04]  /*34cf0*/  NOP ;  /* 0x0000000000007918 */ /* 0x000fc80000000000 */
[----:B------:R-:W-:Y:S04]  /*34d00*/  STL.64 [R1+0x1500], R16 ;  /* 0x0015001001007387 */ /* 0x000fe80000100a00 */
[----:B------:R0:W-:Y:S04]  /*34d10*/  STL.64 [R1+0x1508], R18 ;  /* 0x0015081201007387 */ /* 0x0001e80000100a00 */
[----:B0-----:R-:W3:Y:S04]  /*34d20*/  LDL.LU.64 R18, [R1+0x3e58] ;  /* 0x003e580001127983 */ /* 0x001ee80000300a00 */
[----:B------:R-:W4:Y:S01]  /*34d30*/  LDL.LU.64 R16, [R1+0x3e50] ;  /* 0x003e500001107983 */ /* 0x000f220000300a00 */
[----:B------:R-:W-:-:S02]  /*34d40*/  IMAD.MOV.U32 R7, RZ, RZ, R20 ;  /* 0x000000ffff077224 */ /* 0x000fc400078e0014 */
[----:B------:R-:W-:Y:S02]  /*34d50*/  IMAD.MOV.U32 R6, RZ, RZ, R21 ;  /* 0x000000ffff067224 */ /* 0x000fe400078e0015 */
[----:B------:R-:W2:Y:S04]  /*34d60*/  LDL.LU.64 R20, [R1+0x310] ;  /* 0x0003100001147983 */ /* 0x000ea80000300a00 */
[----:B------:R-:W2:Y:S04]  /*34d70*/  LDL.LU.64 R22, [R1+0x318] ;  /* 0x0003180001167983 */ /* 0x000ea80000300a00 */
[----:B------:R-:W-:Y:S04]  /*34d80*/  STL.64 [R1+0x3d40], R6 ;  /* 0x003d400601007387 */ /* 0x000fe80000100a00 */
[----:B------:R0:W-:Y:S02]  /*34d90*/  STL.64 [R1+0x3d38], R4 ;  /* 0x003d380401007387 */ /* 0x0001e40000100a00 */
[----:B0-----:R-:W-:-:S02]  /*34da0*/  IMAD.MOV.U32 R4, RZ, RZ, R2 ;  /* 0x000000ffff047224 */ /* 0x001fc400078e0002 */
[----:B------:R-:W-:Y:S01]  /*34db0*/  IMAD.MOV.U32 R5, RZ, RZ, R0 ;  /* 0x000000ffff057224 */ /* 0x000fe200078e0000 */
[----:B------:R-:W2:Y:S04]  /*34dc0*/  LDL.LU R2, [R1+0x3e4c] ;  /* 0x003e4c0001027983 */ /* 0x000ea80000300800 */
[----:B------:R-:W2:Y:S04]  /*34dd0*/  LDL.LU R0, [R1+0x3e48] ;  /* 0x003e480001007983 */ /* 0x000ea80000300800 */
[----:B------:R3:W-:Y:S02]  /*34de0*/  STL.64 [R1+0x3d58], R4 ;  /* 0x003d580401007387 */ /* 0x0007e40000100a00 */
[----:B---3--:R-:W-:-:S02]  /*34df0*/  IMAD.MOV.U32 R4, RZ, RZ, R19 ;  /* 0x000000ffff047224 */ /* 0x008fc400078e0013 */
[----:B------:R-:W-:-:S05]  /*34e00*/  IMAD.MOV.U32 R5, RZ, RZ, R18 ;  /* 0x000000ffff057224 */ /* 0x000fca00078e0012 */
[----:B------:R4:W-:Y:S02]  /*34e10*/  STL.64 [R1+0x3d70], R4 ;  /* 0x003d700401007387 */ /* 0x0009e40000100a00 */
[----:B----4-:R-:W-:Y:S02]  /*34e20*/  IMAD.MOV.U32 R4, RZ, RZ, R17 ;  /* 0x000000ffff047224 */ /* 0x010fe400078e0011 */
[----:B------:R-:W-:Y:S02]  /*34e30*/  IMAD.MOV.U32 R5, RZ, RZ, R16 ;  /* 0x000000ffff057224 */ /* 0x000fe400078e0010 */
[----:B------:R-:W3:Y:S04]  /*34e40*/  LDL.LU.64 R16, [R1+0x300] ;  /* 0x0003000001107983 */ /* 0x000ee80000300a00 */
[----:B------:R-:W3:Y:S04]  /*34e50*/  LDL.LU.64 R18, [R1+0x308] ;  /* 0x0003080001127983 */ /* 0x000ee80000300a00 */
[----:B------:R0:W-:Y:S04]  /*34e60*/  STL.64 [R1+0x3d88], R4 ;  /* 0x003d880401007387 */ /* 0x0001e80000100a00 */
[----:B0-----:R-:W2:Y:S02]  /*34e70*/  LDL.64 R4, [R1+0xf0] ;  /* 0x0000f00001047983 */ /* 0x001ea40000100a00 */
[----:B--2---:R-:W-:-:S15]  /*34e80*/  HMMA.16816.F32.BF16 R20, R12, R4, R20 ;  /* 0x000000040c14723c */ /* 0x004fde0000041814 */
[----:B------:R-:W-:-:S04]  /*34e90*/  NOP ;  /* 0x0000000000007918 */ /* 0x000fc80000000000 */
[----:B------:R-:W-:Y:S04]  /*34ea0*/  STL.64 [R1+0x14f0], R20 ;  /* 0x0014f01401007387 */ /* 0x000fe80000100a00 */
[----:B------:R0:W-:Y:S04]  /*34eb0*/  STL.64 [R1+0x14f8], R22 ;  /* 0x0014f81601007387 */ /* 0x0001e80000100a00 */
[----:B0-----:R-:W2:Y:S04]  /*34ec0*/  LDL.LU.64 R22, [R1+0x3e40] ;  /* 0x003e400001167983 */ /* 0x001ea80000300a00 */
[----:B------:R-:W4:Y:S01]  /*34ed0*/  LDL.LU.64 R20, [R1+0x3e38] ;  /* 0x003e380001147983 */ /* 0x000f220000300a00 */
[----:B------:R-:W-:-:S02]  /*34ee0*/  IMAD.MOV.U32 R26, RZ, RZ, R4 ;  /* 0x000000ffff1a7224 */ /* 0x000fc400078e0004 */
[----:B------:R-:W-:Y:S02]  /*34ef0*/  IMAD.MOV.U32 R3, RZ, RZ, R5 ;  /* 0x000000ffff037224 */ /* 0x000fe400078e0005 */
[----:B------:R-:W-:Y:S02]  /*34f00*/  IMAD.MOV.U32 R4, RZ, RZ, R0 ;  /* 0x000000ffff047224 */ /* 0x000fe400078e0000 */
[----:B------:R-:W-:Y:S01]  /*34f10*/  IMAD.MOV.U32 R5, RZ, RZ, R2 ;  /* 0x000000ffff057224 */ /* 0x000fe200078e0002 */
[----:B------:R-:W2:Y:S04]  /*34f20*/  LDL.LU R0, [R1+0x3e34] ;  /* 0x003e340001007983 */ /* 0x000ea80000300800 */
[----:B------:R-:W2:Y:S04]  /*34f30*/  LDL.LU R2, [R1+0x3e30] ;  /* 0x003e300001027983 */ /* 0x000ea80000300800 */
[----:B------:R4:W-:Y:S02]  /*34f40*/  STL.64 [R1+0x3da0], R4 ;  /* 0x003da00401007387 */ /* 0x0009e40000100a00 */
[----:B----4-:R-:W-:-:S02]  /*34f50*/  IMAD.MOV.U32 R4, RZ, RZ, R20 ;  /* 0x000000ffff047224 */ /* 0x010fc400078e0014 */
[----:B------:R-:W-:Y:S01]  /*34f60*/  IMAD.MOV.U32 R5, RZ, RZ, R21 ;  /* 0x000000ffff057224 */ /* 0x000fe200078e0015 */
[----:B------:R-:W4:Y:S04]  /*34f70*/  LDL.LU R20, [R1+0x3e2c] ;  /* 0x003e2c0001147983 */ /* 0x000f280000300800 */
[----:B------:R-:W4:Y:S04]  /*34f80*/  LDL.LU R21, [R1+0x3e28] ;  /* 0x003e280001157983 */ /* 0x000f280000300800 */
[----:B------:R0:W-:Y:S04]  /*34f90*/  STL.64 [R1+0x3db8], R4 ;  /* 0x003db80401007387 */ /* 0x0001e80000100a00 */
[----:B0-----:R-:W2:Y:S04]  /*34fa0*/  LDL.64 R4, [R1+0x80] ;  /* 0x0000800001047983 */ /* 0x001ea80000100a00 */
[----:B--2---:R0:W-:Y:S04]  /*34fb0*/  STL.64 [R1+0x3dd0], R4 ;  /* 0x003dd00401007387 */ /* 0x0041e80000100a00 */
[----:B0-----:R-:W4:Y:S04]  /*34fc0*/  LDL.LU.64 R4, [R1+0x2f0] ;  /* 0x0002f00001047983 */ /* 0x001f280000300a00 */
[----:B------:R-:W4:Y:S04]  /*34fd0*/  LDL.LU.64 R6, [R1+0x2f8] ;  /* 0x0002f80001067983 */ /* 0x000f280000300a00 */
[----:B------:R-:W-:Y:S04]  /*34fe0*/  STL.64 [R1+0x3d50], R26 ;  /* 0x003d501a01007387 */ /* 0x000fe80000100a00 */
[----:B------:R0:W-:Y:S04]  /*34ff0*/  STL.64 [R1+0x3d48], R24 ;  /* 0x003d481801007387 */ /* 0x0001e80000100a00 */
[----:B0-----:R-:W3:Y:S02]  /*35000*/  LDL.64 R24, [R1+0xe0] ;  /* 0x0000e00001187983 */ /* 0x001ee40000100a00 */
[----:B---3--:R-:W-:Y:S01]  /*35010*/  HMMA.16816.F32.BF16 R16, R12, R24, R16 ;  /* 0x000000180c10723c */ /* 0x008fe20000041810 */
[----:B------:R-:W-:-:S02]  /*35020*/  IMAD.MOV.U32 R10, RZ, RZ, R24 ;  /* 0x000000ffff0a7224 */ /* 0x000fc400078e0018 */
[----:B------:R-:W-:-:S05]  /*35030*/  IMAD.MOV.U32 R29, RZ, RZ, R25 ;  /* 0x000000ffff1d7224 */ /* 0x000fca00078e0019 */
[----:B----4-:R-:W-:Y:S11]  /*35040*/  HMMA.16816.F32.BF16 R24, R12, R20, R4 ;  /* 0x000000140c18723c */ /* 0x010ff60000041804 */
[----:B------:R-:W-:Y:S04]  /*35050*/  STL.64 [R1+0x14e0], R16 ;  /* 0x0014e01001007387 */ /* 0x000fe80000100a00 */
[----:B------:R0:W-:Y:S04]  /*35060*/  STL.64 [R1+0x14e8], R18 ;  /* 0x0014e81201007387 */ /* 0x0001e80000100a00 */
[----:B0-----:R-:W2:Y:S04]  /*35070*/  LDL.LU.64 R18, [R1+0x3e20] ;  /* 0x003e200001127983 */ /* 0x001ea80000300a00 */
[----:B------:R-:W3:Y:S04]  /*35080*/  LDL.LU.64 R16, [R1+0x3e18] ;  /* 0x003e180001107983 */ /* 0x000ee80000300a00 */
[----:B------:R-:W4:Y:S04]  /*35090*/  LDL.LU.64 R4, [R1+0x2b0] ;  /* 0x0002b00001047983 */ /* 0x000f280000300a00 */
[----:B------:R-:W2:Y:S04]  /*350a0*/  LDL.LU.64 R6, [R1+0x2b8] ;  /* 0x0002b80001067983 */ /* 0x000ea80000300a00 */
[----:B------:R-:W-:Y:S04]  /*350b0*/  STL.64 [R1+0x14d0], R24 ;  /* 0x0014d01801007387 */ /* 0x000fe80000100a00 */
[----:B------:R-:W-:Y:S04]  /*350c0*/  STL.64 [R1+0x14d8], R26 ;  /* 0x0014d81a01007387 */ /* 0x000fe80000100a00 */
[----:B--2---:R-:W-:Y:S04]  /*350d0*/  STL.64 [R1+0x3de0], R6 ;  /* 0x003de00601007387 */ /* 0x004fe80000100a00 */
[----:B----4-:R0:W-:Y:S02]  /*350e0*/  STL.64 [R1+0x3dd8], R4 ;  /* 0x003dd80401007387 */ /* 0x0101e40000100a00 */
[----:B0-----:R-:W-:-:S02]  /*350f0*/  IMAD.MOV.U32 R4, RZ, RZ, R19 ;  /* 0x000000ffff047224 */ /* 0x001fc400078e0013 */
[----:B------:R-:W-:-:S05]  /*35100*/  IMAD.MOV.U32 R5, RZ, RZ, R18 ;  /* 0x000000ffff057224 */ /* 0x000fca00078e0012 */
[----:B------:R3:W-:Y:S02]  /*35110*/  STL.64 [R1+0x3df8], R4 ;  /* 0x003df80401007387 */ /* 0x0007e40000100a00 */
[----:B---3--:R-:W-:Y:S02]  /*35120*/  IMAD.MOV.U32 R4, RZ, RZ, R17 ;  /* 0x000000ffff047224 */ /* 0x008fe400078e0011 */
[----:B------:R-:W-:-:S05]  /*35130*/  IMAD.MOV.U32 R5, RZ, RZ, R16 ;  /* 0x000000ffff057224 */ /* 0x000fca00078e0010 */
        /* <DEDUP_REMOVED lines=39> */
[----:B------:R2:W-:Y:S04]  /*353b0*/  STL.64 [R1+0x14c8], R6 ;  /* 0x0014c80601007387 */ /* 0x0005e80000100a00 */
[----:B0-----:R-:W2:Y:S04]  /*353c0*/  LDL.LU.64 R4, [R1+0x3e10] ;  /* 0x003e100001047983 */ /* 0x001ea80000300a00 */
[----:B------:R-:W-:Y:S01]  /*353d0*/  STL.64 [R1+0x3b90], R8 ;  /* 0x003b900801007387 */ /* 0x000fe20000100a00 */
[----:B--2---:R-:W-:Y:S03]  /*353e0*/  HMMA.16816.F32.BF16 R4, R12, R4, R24 ;  /* 0x000000040c04723c */ /* 0x004fe60000041818 */
[----:B------:R-:W2:Y:S04]  /*353f0*/  LDL.LU.64 R26, [R1+0x3e08] ;  /* 0x003e0800011a7983 */ /* 0x000ea80000300a00 */
[----:B------:R-:W2:-:S12]  /*35400*/  LDL.LU.64 R24, [R1+0x3e00] ;  /* 0x003e000001187983 */ /* 0x000e980000300a00 */
[----:B------:R0:W-:Y:S04]  /*35410*/  STL.64 [R1+0x14b0], R4 ;  /* 0x0014b00401007387 */ /* 0x0001e80000100a00 */
[----:B------:R2:W-:Y:S04]  /*35420*/  STL.64 [R1+0x14b8], R6 ;  /* 0x0014b80601007387 */ /* 0x0005e80000100a00 */
[----:B0-----:R-:W2:Y:S02]  /*35430*/  LDL.LU.64 R4, [R1+0x3df8] ;  /* 0x003df80001047983 */ /* 0x001ea40000300a00 */
[----:B--2---:R-:W-:Y:S02]  /*35440*/  HMMA.16816.F32.BF16 R4, R12, R4, R24 ;  /* 0x000000040c04723c */ /* 0x004fe40000041818 */
[----:B------:R-:W2:Y:S04]  /*35450*/  LDL.LU.64 R26, [R1+0x3df0] ;  /* 0x003df000011a7983 */ /* 0x000ea80000300a00 */
[----:B------:R-:W2:-:S13]  /*35460*/  LDL.LU.64 R24, [R1+0x3de8] ;  /* 0x003de80001187983 */ /* 0x000e9a0000300a00 */
[----:B------:R-:W-:Y:S04]  /*35470*/  STL.64 [R1+0x14a0], R4 ;  /* 0x0014a00401007387 */ /* 0x000fe80000100a00 */
[----:B------:R0:W-:Y:S04]  /*35480*/  STL.64 [R1+0x14a8], R6 ;  /* 0x0014a80601007387 */ /* 0x0001e80000100a00 */
[----:B0-----:R-:W4:Y:S04]  /*35490*/  LDL.LU.64 R6, [R1+0x3de0] ;  /* 0x003de00001067983 */ /* 0x001f280000300a00 */
[----:B------:R-:W4:Y:S01]  /*354a0*/  LDL.LU.64 R4, [R1+0x3dd8] ;  /* 0x003dd80001047983 */ /* 0x000f220000300a00 */
[----:B------:R-:W-:-:S02]  /*354b0*/  IMAD.MOV.U32 R20, RZ, RZ, R2 ;  /* 0x000000ffff147224 */ /* 0x000fc400078e0002 */
[----:B------:R-:W-:-:S07]  /*354c0*/  IMAD.MOV.U32 R21, RZ, RZ, R0 ;  /* 0x000000ffff157224 */ /* 0x000fce00078e0000 */
[----:B----4-:R-:W-:Y:S01]  /*354d0*/  HMMA.16816.F32.BF16 R20, R12, R20, R4 ;  /* 0x000000140c14723c */ /* 0x010fe20000041804 */
[----:B------:R-:W2:-:S15]  /*354e0*/  LDL.LU.64 R4, [R1+0x3dd0] ;  /* 0x003dd00001047983 */ /* 0x000e9e0000300a00 */
[----:B------:R-:W-:-:S03]  /*354f0*/  NOP ;  /* 0x0000000000007918 */ /* 0x000fc60000000000 */
[----:B------:R0:W-:Y:S04]  /*35500*/  STL.64 [R1+0x1490], R20 ;  /* 0x0014901401007387 */ /* 0x0001e80000100a00 */
[----:B------:R-:W-:Y:S04]  /*35510*/  STL.64 [R1+0x1498], R22 ;  /* 0x0014981601007387 */ /* 0x000fe80000100a00 */
        /* <DEDUP_REMOVED lines=36> */
[----:B------:R-:W3:-:S13]  /*35760*/  LDL.LU.64 R24, [R1+0x3d48] ;  /* 0x003d480001187983 */ /* 0x000eda0000300a00 */
[----:B------:R-:W-:Y:S04]  /*35770*/  STL.64 [R1+0x1430], R4 ;  /* 0x0014300401007387 */ /* 0x000fe80000100a00 */
[----:B------:R0:W-:Y:S04]  /*35780*/  STL.64 [R1+0x1438], R6 ;  /* 0x0014380601007387 */ /* 0x0001e80000100a00 */
[----:B0-----:R-:W4:Y:S04]  /*35790*/  LDL.LU.64 R6, [R1+0x3d40] ;  /* 0x003d400001067983 */ /* 0x001f280000300a00 */
[----:B------:R-:W4:Y:S01]  /*357a0*/  LDL.LU.64 R4, [R1+0x3d38] ;  /* 0x003d380001047983 */ /* 0x000f220000300a00 */
[----:B------:R-:W-:Y:S01]  /*357b0*/  IMAD.MOV.U32 R9, RZ, RZ, R3 ;  /* 0x000000ffff097224 */ /* 0x000fe200078e0003 */
[----:B---3--:R-:W-:Y:S02]  /*357c0*/  HMMA.16816.F32.BF16 R12, R12, R24, R16 ;  /* 0x000000180c0c723c */ /* 0x008fe40000041810 */
[----:B------:R-:W3:Y:S04]  /*357d0*/  LDL.LU.64 R16, [R1+0xff0] ;  /* 0x000ff00001107983 */ /* 0x000ee80000300a00 */
[----:B------:R-:W3:Y:S01]  /*357e0*/  LDL.LU.64 R18, [R1+0xff8] ;  /* 0x000ff80001127983 */ /* 0x000ee20000300a00 */
[----:B--2---:R-:W-:-:S12]  /*357f0*/  IMAD.MOV.U32 R8, RZ, RZ, R26 ;  /* 0x000000ffff087224 */ /* 0x004fd800078e001a */
[----:B------:R-:W-:Y:S04]  /*35800*/  STL.64 [R1+0x13b0], R12 ;  /* 0x0013b00c01007387 */ /* 0x000fe80000100a00 */
[----:B------:R-:W-:Y:S04]  /*35810*/  STL.64 [R1+0x13b8], R14 ;  /* 0x0013b80e01007387 */ /* 0x000fe80000100a00 */
[----:B------:R-:W2:Y:S04]  /*35820*/  LDL.LU R26, [R1+0x3d34] ;  /* 0x003d3400011a7983 */ /* 0x000ea80000300800 */
[----:B------:R-:W2:Y:S04]  /*35830*/  LDL.LU R3, [R1+0x3d30] ;  /* 0x003d300001037983 */ /* 0x000ea80000300800 */
[----:B------:R4:W-:Y:S04]  /*35840*/  STL.64 [R1+0x3ba0], R8 ;  /* 0x003ba00801007387 */ /* 0x0009e80000100a00 */
[----:B------:R0:W-:Y:S01]  /*35850*/  STL.64 [R1+0x3b60], R24 ;  /* 0x003b601801007387 */ /* 0x0001e20000100a00 */
[----:B----4-:R-:W-:-:S02]  /*35860*/  IMAD.MOV.U32 R8, RZ, RZ, R7 ;  /* 0x000000ffff087224 */ /* 0x010fc400078e0007 */
[----:B------:R-:W-:Y:S02]  /*35870*/  IMAD.MOV.U32 R9, RZ, RZ, R6 ;  /* 0x000000ffff097224 */ /* 0x000fe400078e0006 */
[----:B0-----:R-:W-:Y:S02]  /*35880*/  IMAD.MOV.U32 R24, RZ, RZ, R10 ;  /* 0x000000ffff187224 */ /* 0x001fe400078e000a */
[----:B------:R-:W-:Y:S01]  /*35890*/  IMAD.MOV.U32 R25, RZ, RZ, R29 ;  /* 0x000000ffff197224 */ /* 0x000fe200078e001d */
[----:B------:R-:W4:Y:S04]  /*358a0*/  LDL.LU R10, [R1+0x3d2c] ;  /* 0x003d2c00010a7983 */ /* 0x000f280000300800 */
[----:B------:R-:W2:Y:S04]  /*358b0*/  LDL.LU R29, [R1+0x3d28] ;  /* 0x003d2800011d7983 */ /* 0x000ea80000300800 */
[----:B------:R0:W-:Y:S02]  /*358c0*/  STL.64 [R1+0x3bb8], R8 ;  /* 0x003bb80801007387 */ /* 0x0001e40000100a00 */
[----:B0-----:R-:W-:-:S02]  /*358d0*/  IMAD.MOV.U32 R8, RZ, RZ, R5 ;  /* 0x000000ffff087224 */ /* 0x001fc400078e0005 */
[----:B------:R-:W-:Y:S02]  /*358e0*/  IMAD.MOV.U32 R9, RZ, RZ, R4 ;  /* 0x000000ffff097224 */ /* 0x000fe400078e0004 */
[----:B------:R-:W2:Y:S04]  /*358f0*/  LDL.LU.64 R4, [R1+0xfe0] ;  /* 0x000fe00001047983 */ /* 0x000ea80000300a00 */
[----:B------:R-:W2:Y:S04]  /*35900*/  LDL.LU.64 R6, [R1+0xfe8] ;  /* 0x000fe80001067983 */ /* 0x000ea80000300a00 */
[----:B------:R0:W-:Y:S04]  /*35910*/  STL.64 [R1+0x3bd0], R8 ;  /* 0x003bd00801007387 */ /* 0x0001e80000100a00 */
[----:B------:R-:W-:Y:S04]  /*35920*/  STL.64 [R1+0x3b98], R24 ;  /* 0x003b981801007387 */ /* 0x000fe80000100a00 */
[----:B------:R-:W3:Y:S04]  /*35930*/  LDL.LU R12, [R1] ;  /* 0x00000000010c7983 */ /* 0x000ee80000300800 */
[----:B------:R-:W3:Y:S04]  /*35940*/  LDL.LU R13, [R1+0x4] ;  /* 0x00000400010d7983 */ /* 0x000ee80000300800 */
[----:B------:R-:W3:Y:S04]  /*35950*/  LDL.LU R14, [R1+0x8] ;  /* 0x00000800010e7983 */ /* 0x000ee80000300800 */
[----:B------:R-:W3:Y:S01]  /*35960*/  LDL.LU R15, [R1+0xc] ;  /* 0x00000c00010f7983 */ /* 0x000ee20000300800 */
[----:B0-----:R-:W-:-:S02]  /*35970*/  IMAD.MOV.U32 R8, RZ, RZ, R27 ;  /* 0x000000ffff087224 */ /* 0x001fc400078e001b */
[----:B------:R-:W-:Y:S01]  /*35980*/  IMAD.MOV.U32 R9, RZ, RZ, R28 ;  /* 0x000000ffff097224 */ /* 0x000fe200078e001c */
[----:B------:R-:W2:Y:S04]  /*35990*/  LDL.LU R27, [R1+0x3d24] ;  /* 0x003d2400011b7983 */ /* 0x000ea80000300800 */
[----:B------:R-:W2:Y:S04]  /*359a0*/  LDL.LU R28, [R1+0x3d20] ;  /* 0x003d2000011c7983 */ /* 0x000ea80000300800 */
[----:B------:R-:W-:Y:S01]  /*359b0*/  STL.64 [R1+0x3be8], R8 ;  /* 0x003be80801007387 */ /* 0x000fe20000100a00 */
[----:B---3--:R-:W-:-:S15]  /*359c0*/  HMMA.16816.F32.BF16 R16, R12, R20, R16 ;  /* 0x000000140c10723c */ /* 0x008fde0000041810 */
[----:B------:R-:W-:-:S04]  /*359d0*/  NOP ;  /* 0x0000000000007918 */ /* 0x000fc80000000000 */
[----:B------:R0:W-:Y:S04]  /*359e0*/  STL.64 [R1+0x250], R16 ;  /* 0x0002501001007387 */ /* 0x0001e80000100a00 */
[----:B------:R1:W-:Y:S04]  /*359f0*/  STL.64 [R1+0x258], R18 ;  /* 0x0002581201007387 */ /* 0x0003e80000100a00 */
[----:B0-----:R-:W3:Y:S01]  /*35a00*/  LDL.LU.64 R16, [R1+0x3d18] ;  /* 0x003d180001107983 */ /* 0x001ee20000300a00 */
[----:B--2---:R-:W-:Y:S02]  /*35a10*/  IMAD.MOV.U32 R8, RZ, RZ, R26 ;  /* 0x000000ffff087224 */ /* 0x004fe400078e001a */
[----:B------:R-:W-:-:S02]  /*35a20*/  IMAD.MOV.U32 R9, RZ, RZ, R11 ;  /* 0x000000ffff097224 */ /* 0x000fc400078e000b */
[----:B-1----:R-:W-:Y:S02]  /*35a30*/  IMAD.MOV.U32 R18, RZ, RZ, R20 ;  /* 0x000000ffff127224 */ /* 0x002fe400078e0014 */
[----:B------:R-:W-:Y:S01]  /*35a40*/  IMAD.MOV.U32 R19, RZ, RZ, R21 ;  /* 0x000000ffff137224 */ /* 0x000fe200078e0015 */
[----:B------:R-:W2:Y:S04]  /*35a50*/  LDL.LU.64 R22, [R1+0x3d10] ;  /* 0x003d100001167983 */ /* 0x000ea80000300a00 */
[----:B------:R-:W2:Y:S04]  /*35a60*/  LDL.LU R26, [R1+0x3d0c] ;  /* 0x003d0c00011a7983 */ /* 0x000ea80000300800 */
[----:B------:R-:W2:Y:S04]  /*35a70*/  LDL.LU R11, [R1+0x3d08] ;  /* 0x003d0800010b7983 */ /* 0x000ea80000300800 */
[----:B------:R-:W-:Y:S04]  /*35a80*/  STL.64 [R1+0x3c00], R8 ;  /* 0x003c000801007387 */ /* 0x000fe80000100a00 */
[----:B------:R-:W-:Y:S04]  /*35a90*/  STL.64 [R1+0x3ae8], R18 ;  /* 0x003ae81201007387 */ /* 0x000fe80000100a00 */
[----:B---3--:R0:W-:Y:S04]  /*35aa0*/  STL.64 [R1+0x3ae0], R16 ;  /* 0x003ae01001007387 */ /* 0x0081e80000100a00 */
[----:B0-----:R-:W3:Y:S04]  /*35ab0*/  LDL R16, [R1+0x1e0] ;  /* 0x0001e00001107983 */ /* 0x001ee80000100800 */
[----:B------:R-:W3:Y:S02]  /*35ac0*/  LDL R17, [R1+0x1e4] ;  /* 0x0001e40001117983 */ /* 0x000ee40000100800 */
[----:B---3--:R-:W-:Y:S02]  /*35ad0*/  HMMA.16816.F32.BF16 R16, R12, R16, R4 ;  /* 0x000000100c10723c */ /* 0x008fe40000041804 */
[----:B------:R-:W3:Y:S04]  /*35ae0*/  LDL.LU.64 R6, [R1+0x3d00] ;  /* 0x003d000001067983 */ /* 0x000ee80000300a00 */
[----:B------:R-:W4:Y:S01]  /*35af0*/  LDL.LU.64 R4, [R1+0x3cf8] ;  /* 0x003cf80001047983 */ /* 0x000f220000300a00 */
[----:B--2---:R-:W-:-:S03]  /*35b00*/  IMAD.MOV.U32 R8, RZ, RZ, R22 ;  /* 0x000000ffff087224 */ /* 0x004fc600078e0016 */
[----:B------:R-:W2:Y:S09]  /*35b10*/  LDL.LU R22, [R1+0x3cf0] ;  /* 0x003cf00001167983 */ /* 0x000eb20000300800 */
[----:B------:R-:W-:Y:S04]  /*35b20*/  STL.64 [R1+0x240], R16 ;  /* 0x0002401001007387 */ /* 0x000fe80000100a00 */
[----:B------:R-:W-:Y:S01]  /*35b30*/  STL.64 [R1+0x248], R18 ;  /* 0x0002481201007387 */ /* 0x000fe20000100a00 */
[----:B---3--:R-:W-:-:S03]  /*35b40*/  IMAD.MOV.U32 R9, RZ, RZ, R7 ;  /* 0x000000ffff097224 */ /* 0x008fc600078e0007 */
[----:B------:R-:W3:Y:S04]  /*35b50*/  LDL.LU R7, [R1+0x3cec] ;  /* 0x003cec0001077983 */ /* 0x000ee80000300800 */
[----:B------:R4:W-:Y:S02]  /*35b60*/  STL.64 [R1+0x3c18], R8 ;  /* 0x003c180801007387 */ /* 0x0009e40000100a00 */
[----:B----4-:R-:W-:Y:S02]  /*35b70*/  IMAD.MOV.U32 R9, RZ, RZ, R4 ;  /* 0x000000ffff097224 */ /* 0x010fe400078e0004 */
[----:B------:R-:W-:Y:S02]  /*35b80*/  IMAD.MOV.U32 R4, RZ, RZ, R10 ;  /* 0x000000ffff047224 */ /* 0x000fe400078e000a */
[----:B------:R-:W4:Y:S01]  /*35b90*/  LDL.LU R10, [R1+0x3ce8] ;  /* 0x003ce800010a7983 */ /* 0x000f220000300800 */
[----:B------:R-:W-:-:S02]  /*35ba0*/  IMAD.MOV.U32 R8, RZ, RZ, R5 ;  /* 0x000000ffff087224 */ /* 0x000fc400078e0005 */
[----:B------:R-:W-:Y:S02]  /*35bb0*/  IMAD.MOV.U32 R5, RZ, RZ, R3 ;  /* 0x000000ffff057224 */ /* 0x000fe400078e0003 */
[----:B------:R-:W4:Y:S04]  /*35bc0*/  LDL.LU R3, [R1+0x3ce4] ;  /* 0x003ce40001037983 */ /* 0x000f280000300800 */
[----:B------:R0:W-:Y:S02]  /*35bd0*/  STL.64 [R1+0x3c50], R4 ;  /* 0x003c500401007387 */ /* 0x0001e40000100a00 */
[----:B0-----:R-:W-:Y:S02]  /*35be0*/  IMAD.MOV.U32 R4, RZ, RZ, R6 ;  /* 0x000000ffff047224 */ /* 0x001fe400078e0006 */
[----:B------:R-:W-:Y:S01]  /*35bf0*/  IMAD.MOV.U32 R5, RZ, RZ, R29 ;  /* 0x000000ffff057224 */ /* 0x000fe200078e001d */
[----:B------:R-:W4:Y:S04]  /*35c00*/  LDL.LU R6, [R1+0x3ce0] ;  /* 0x003ce00001067983 */ /* 0x000f280000300800 */
[----:B------:R0:W-:Y:S02]  /*35c10*/  STL.64 [R1+0x3c68], R4 ;  /* 0x003c680401007387 */ /* 0x0001e40000100a00 */
[----:B0-----:R-:W-:-:S02]  /*35c20*/  IMAD.MOV.U32 R4, RZ, RZ, R28 ;  /* 0x000000ffff047224 */ /* 0x001fc400078e001c */
[----:B------:R-:W-:-:S05]  /*35c30*/  IMAD.MOV.U32 R5, RZ, RZ, R27 ;  /* 0x000000ffff057224 */ /* 0x000fca00078e001b */
[----:B------:R0:W-:Y:S02]  /*35c40*/  STL.64 [R1+0x3c80], R4 ;  /* 0x003c800401007387 */ /* 0x0001e40000100a00 */
[----:B0-----:R-:W-:Y:S02]  /*35c50*/  IMAD.MOV.U32 R4, RZ, RZ, R26 ;  /* 0x000000ffff047224 */ /* 0x001fe400078e001a */
[----:B------:R-:W-:-:S05]  /*35c60*/  IMAD.MOV.U32 R5, RZ, RZ, R23 ;  /* 0x000000ffff057224 */ /* 0x000fca00078e0017 */
[----:B------:R2:W-:Y:S02]  /*35c70*/  STL.64 [R1+0x3c98], R4 ;  /* 0x003c980401007387 */ /* 0x0005e40000100a00 */
[----:B--2---:R-:W-:Y:S02]  /*35c80*/  IMAD.MOV.U32 R4, RZ, RZ, R22 ;  /* 0x000000ffff047224 */ /* 0x004fe400078e0016 */
[----:B------:R-:W-:-:S05]  /*35c90*/  IMAD.MOV.U32 R5, RZ, RZ, R11 ;  /* 0x000000ffff057224 */ /* 0x000fca00078e000b */
[----:B------:R3:W-:Y:S02]  /*35ca0*/  STL.64 [R1+0x3cb0], R4 ;  /* 0x003cb00401007387 */ /* 0x0007e40000100a00 */
[----:B---3--:R-:W-:Y:S02]  /*35cb0*/  IMAD.MOV.U32 R5, RZ, RZ, R7 ;  /* 0x000000ffff057224 */ /* 0x008fe400078e0007 */
[----:B----4-:R-:W-:-:S05]  /*35cc0*/  IMAD.MOV.U32 R4, RZ, RZ, R10 ;  /* 0x000000ffff047224 */ /* 0x010fca00078e000a */
[----:B------:R-:W-:Y:S04]  /*35cd0*/  STL.64 [R1+0x3cc8], R4 ;  /* 0x003cc80401007387 */ /* 0x000fe80000100a00 */
[----:B------:R0:W-:Y:S04]  /*35ce0*/  STL.64 [R1+0x3c30], R8 ;  /* 0x003c300801007387 */ /* 0x0001e80000100a00 */
        /* <DEDUP_REMOVED lines=104> */
[----:B--2---:R-:W-:-:S15]  /*36370*/  HMMA.16816.F32.BF16 R8, R12, R4, R8 ;  /* 0x000000040c08723c */ /* 0x004fde0000041808 */
[----:B------:R-:W-:-:S04]  /*36380*/  NOP ;  /* 0x0000000000007918 */ /* 0x000fc80000000000 */
[----:B------:R0:W-:Y:S04]  /*36390*/  STL.64 [R1+0x3d0], R8 ;  /* 0x0003d00801007387 */ /* 0x0001e80000100a00 */
[----:B------:R1:W-:Y:S04]  /*363a0*/  STL.64 [R1+0x3d8], R10 ;  /* 0x0003d80a01007387 */ /* 0x0003e80000100a00 */
[----:B0-----:R-:W1:Y:S02]  /*363b0*/  LDL.LU.64 R8, [R1+0x3c30] ;  /* 0x003c300001087983 */ /* 0x001e640000300a00 */
[----:B-1----:R-:W-:Y:S02]  /*363c0*/  HMMA.16816.F32.BF16 R8, R12, R8, R24 ;  /* 0x000000080c08723c */ /* 0x002fe40000041818 */
        /* <DEDUP_REMOVED lines=36> */
[----:B------:R-:W3:-:S15]  /*36610*/  LDL.LU.64 R24, [R1+0x3b98] ;  /* 0x003b980001187983 */ /* 0x000ede0000300a00 */
[----:B------:R-:W-:Y:S02]  /*36620*/  NOP ;  /* 0x0000000000007918 */ /* 0x000fe40000000000 */
[----:B------:R0:W-:Y:S04]  /*36630*/  STL.64 [R1+0x360], R8 ;  /* 0x0003600801007387 */ /* 0x0001e80000100a00 */
[----:B------:R-:W-:Y:S04]  /*36640*/  STL.64 [R1+0x368], R10 ;  /* 0x0003680a01007387 */ /* 0x000fe80000100a00 */
[----:B0-----:R-:W2:Y:S01]  /*36650*/  LDL.LU.64 R8, [R1+0x3b90] ;  /* 0x003b900001087983 */ /* 0x001ea20000300a00 */
[----:B---3--:R-:W-:Y:S03]  /*36660*/  HMMA.16816.F32.BF16 R24, R12, R24, R20 ;  /* 0x000000180c18723c */ /* 0x008fe60000041814 */
[----:B------:R-:W4:-:S15]  /*36670*/  LDL.LU.64 R20, [R1+0x3b88] ;  /* 0x003b880001147983 */ /* 0x000f1e0000300a00 */
[----:B------:R-:W-:Y:S01]  /*36680*/  NOP ;  /* 0x0000000000007918 */ /* 0x000fe20000000000 */
[----:B------:R-:W-:Y:S04]  /*36690*/  STL.64 [R1+0x350], R24 ;  /* 0x0003501801007387 */ /* 0x000fe80000100a00 */
[----:B------:R-:W-:Y:S01]  /*366a0*/  STL.64 [R1+0x358], R26 ;  /* 0x0003581a01007387 */ /* 0x000fe20000100a00 */
[----:B----4-:R-:W-:Y:S01]  /*366b0*/  HMMA.16816.F32.BF16 R16, R12, R20, R16 ;  /* 0x000000140c10723c */ /* 0x010fe20000041810 */
[----:B------:R-:W-:Y:S02]  /*366c0*/  IMAD.MOV.U32 R7, RZ, RZ, R20 ;  /* 0x000000ffff077224 */ /* 0x000fe400078e0014 */
[----:B------:R-:W-:-:S15]  /*366d0*/  IMAD.MOV.U32 R6, RZ, RZ, R21 ;  /* 0x000000ffff067224 */ /* 0x000fde00078e0015 */
[----:B------:R-:W-:Y:S01]  /*366e0*/  NOP ;  /* 0x0000000000007918 */ /* 0x000fe20000000000 */
[----:B------:R0:W-:Y:S04]  /*366f0*/  STL.64 [R1+0x340], R16 ;  /* 0x0003401001007387 */ /* 0x0001e80000100a00 */
[----:B------:R-:W-:Y:S04]  /*36700*/  STL.64 [R1+0x348], R18 ;  /* 0x0003481201007387 */ /* 0x000fe80000100a00 */
[----:B------:R-:W2:Y:S04]  /*36710*/  LDL.LU.64 R20, [R1+0xec0] ;  /* 0x000ec00001147983 */ /* 0x000ea80000300a00 */
[----:B------:R-:W2:Y:S04]  /*36720*/  LDL.LU.64 R22, [R1+0xec8] ;  /* 0x000ec80001167983 */ /* 0x000ea80000300a00 */
[----:B0-----:R-:W3:Y:S04]  /*36730*/  LDL.64 R16, [R1+0x60] ;  /* 0x0000600001107983 */ /* 0x001ee80000100a00 */
[----:B---3--:R-:W-:Y:S04]  /*36740*/  STL.64 [R1+0x3b48], R16 ;  /* 0x003b481001007387 */ /* 0x008fe80000100a00 */
[----:B------:R-:W3:Y:S04]  /*36750*/  LDL.LU.64 R24, [R1+0xe90] ;  /* 0x000e900001187983 */ /* 0x000ee80000300a00 */
[----:B------:R-:W4:Y:S04]  /*36760*/  LDL.LU.64 R26, [R1+0xe98] ;  /* 0x000e9800011a7983 */ /* 0x000f280000300a00 */
[----:B----4-:R-:W-:Y:S04]  /*36770*/  STL.64 [R1+0x3b70], R26 ;  /* 0x003b701a01007387 */ /* 0x010fe80000100a00 */
[----:B---3--:R0:W-:Y:S04]  /*36780*/  STL.64 [R1+0x3b68], R24 ;  /* 0x003b681801007387 */ /* 0x0081e80000100a00 */
[----:B0-----:R-:W3:Y:S01]  /*36790*/  LDL.64 R24, [R1+0xa0] ;  /* 0x0000a00001187983 */ /* 0x001ee20000100a00 */
[----:B------:R-:W-:-:S02]  /*367a0*/  IMAD.MOV.U32 R16, RZ, RZ, R2 ;  /* 0x000000ffff107224 */ /* 0x000fc400078e0002 */
[----:B------:R-:W-:Y:S01]  /*367b0*/  IMAD.MOV.U32 R17, RZ, RZ, R0 ;  /* 0x000000ffff117224 */ /* 0x000fe200078e0000 */
[----:B---3--:R0:W-:Y:S04]  /*367c0*/  STL.64 [R1+0x3b80], R24 ;  /* 0x003b801801007387 */ /* 0x0081e80000100a00 */
[----:B0-----:R-:W3:Y:S04]  /*367d0*/  LDL.LU.64 R24, [R1+0xeb0] ;  /* 0x000eb00001187983 */ /* 0x001ee80000300a00 */
[----:B------:R-:W3:Y:S04]  /*367e0*/  LDL.LU.64 R26, [R1+0xeb8] ;  /* 0x000eb800011a7983 */ /* 0x000ee80000300a00 */
[----:B------:R0:W-:Y:S04]  /*367f0*/  STL.64 [R1+0x3b58], R16 ;  /* 0x003b581001007387 */ /* 0x0001e80000100a00 */
[----:B0-----:R-:W4:Y:S04]  /*36800*/  LDL.64 R16, [R1+0x90] ;  /* 0x0000900001107983 */ /* 0x001f280000100a00 */
[----:B----4-:R0:W-:Y:S04]  /*36810*/  STL.64 [R1+0x3b78], R16 ;  /* 0x003b781001007387 */ /* 0x0101e80000100a00 */
[----:B0-----:R-:W4:Y:S04]  /*36820*/  LDL.LU.64 R16, [R1+0xea0] ;  /* 0x000ea00001107983 */ /* 0x001f280000300a00 */
[----:B------:R-:W4:Y:S04]  /*36830*/  LDL.LU.64 R18, [R1+0xea8] ;  /* 0x000ea80001127983 */ /* 0x000f280000300a00 */
[----:B------:R-:W-:Y:S04]  /*36840*/  STL [R1+0x3a20], R7 ;  /* 0x003a200701007387 */ /* 0x000fe80000100800 */
[----:B------:R-:W-:Y:S04]  /*36850*/  STL [R1+0x3b30], R6 ;  /* 0x003b300601007387 */ /* 0x000fe80000100800 */
[----:B------:R0:W-:Y:S04]  /*36860*/  STL.64 [R1+0x3b28], R4 ;  /* 0x003b280401007387 */ /* 0x0001e80000100a00 */
[----:B0-----:R-:W3:Y:S01]  /*36870*/  LDL.64 R4, [R1+0x70] ;  /* 0x0000700001047983 */ /* 0x001ee20000100a00 */
[----:B--2---:R-:W-:Y:S03]  /*36880*/  HMMA.16816.F32.BF16 R20, R12, R8, R20 ;  /* 0x000000080c14723c */ /* 0x004fe60000041814 */
[----:B---3--:R0:W-:Y:S04]  /*36890*/  STL.64 [R1+0x3b50], R4 ;  /* 0x003b500401007387 */ /* 0x0081e80000100a00 */
[----:B0-----:R-:W2:-:S12]  /*368a0*/  LDL.LU.64 R4, [R1+0xb0] ;  /* 0x0000b00001047983 */ /* 0x001e980000300a00 */
[----:B------:R-:W-:Y:S04]  /*368b0*/  STL.64 [R1+0x330], R20 ;  /* 0x0003301401007387 */ /* 0x000fe80000100a00 */
[----:B------:R-:W-:Y:S01]  /*368c0*/  STL.64 [R1+0x338], R22 ;  /* 0x0003381601007387 */ /* 0x000fe20000100a00 */
[----:B--2---:R-:W-:-:S15]  /*368d0*/  HMMA.16816.F32.BF16 R24, R12, R4, R24 ;  /* 0x000000040c18723c */ /* 0x004fde0000041818 */
[----:B------:R-:W-:-:S04]  /*368e0*/  NOP ;  /* 0x0000000000007918 */ /* 0x000fc80000000000 */
[----:B------:R0:W-:Y:S04]  /*368f0*/  STL.64 [R1+0x320], R24 ;  /* 0x0003201801007387 */ /* 0x0001e80000100a00 */
[----:B------:R-:W-:Y:S04]  /*36900*/  STL.64 [R1+0x328], R26 ;  /* 0x0003281a01007387 */ /* 0x000fe80000100a00 */
[----:B0-----:R-:W4:Y:S01]  /*36910*/  LDL.LU.64 R24, [R1+0x3b80] ;  /* 0x003b800001187983 */ /* 0x001f220000300a00 */
[----:B------:R-:W-:Y:S02]  /*36920*/  IMAD.MOV.U32 R20, RZ, RZ, R8 ;  /* 0x000000ffff147224 */ /* 0x000fe400078e0008 */
[----:B------:R-:W-:-:S02]  /*36930*/  IMAD.MOV.U32 R11, RZ, RZ, R9 ;  /* 0x000000ffff0b7224 */ /* 0x000fc400078e0009 */
[----:B------:R-:W-:Y:S02]  /*36940*/  IMAD.MOV.U32 R9, RZ, RZ, R4 ;  /* 0x000000ffff097224 */ /* 0x000fe400078e0004 */
[----:B------:R-:W-:Y:S02]  /*36950*/  IMAD.MOV.U32 R8, RZ, RZ, R5 ;  /* 0x000000ffff087224 */ /* 0x000fe400078e0005 */
[----:B------:R-:W2:Y:S04]  /*36960*/  LDL.LU.64 R4, [R1+0xe80] ;  /* 0x000e800001047983 */ /* 0x000ea80000300a00 */
[----:B------:R-:W2:Y:S01]  /*36970*/  LDL.LU.64 R6, [R1+0xe88] ;  /* 0x000e880001067983 */ /* 0x000ea20000300a00 */
[----:B----4-:R-:W-:Y:S01]  /*36980*/  HMMA.16816.F32.BF16 R16, R12, R24, R16 ;  /* 0x000000180c10723c */ /* 0x010fe20000041810 */
[----:B------:R-:W-:-:S02]  /*36990*/  IMAD.MOV.U32 R22, RZ, RZ, R24 ;  /* 0x000000ffff167224 */ /* 0x000fc400078e0018 */
[----:B------:R-:W-:-:S15]  /*369a0*/  IMAD.MOV.U32 R21, RZ, RZ, R25 ;  /* 0x000000ffff157224 */ /* 0x000fde00078e0019 */
[----:B------:R-:W-:Y:S01]  /*369b0*/  NOP ;  /* 0x0000000000007918 */ /* 0x000fe20000000000 */
[----:B------:R0:W-:Y:S04]  /*369c0*/  STL.64 [R1+0x310], R16 ;  /* 0x0003101001007387 */ /* 0x0001e80000100a00 */
[----:B------:R-:W-:Y:S04]  /*369d0*/  STL.64 [R1+0x318], R18 ;  /* 0x0003181201007387 */ /* 0x000fe80000100a00 */
[----:B0-----:R-:W3:Y:S04]  /*369e0*/  LDL.LU.64 R16, [R1+0x3b78] ;  /* 0x003b780001107983 */ /* 0x001ee80000300a00 */
[----:B------:R-:W3:Y:S04]  /*369f0*/  LDL.LU.64 R26, [R1+0x3b70] ;  /* 0x003b7000011a7983 */ /* 0x000ee80000300a00 */
[----:B------:R-:W3:Y:S02]  /*36a00*/  LDL.LU.64 R24, [R1+0x3b68] ;  /* 0x003b680001187983 */ /* 0x000ee40000300a00 */
[----:B---3--:R-:W-:Y:S01]  /*36a10*/  HMMA.16816.F32.BF16 R24, R12, R16, R24 ;  /* 0x000000100c18723c */ /* 0x008fe20000041818 */
[----:B------:R-:W-:-:S15]  /*36a20*/  IMAD.MOV.U32 R23, RZ, RZ, R17 ;  /* 0x000000ffff177224 */ /* 0x000fde00078e0011 */
[----:B------:R-:W-:-:S03]  /*36a30*/  NOP ;  /* 0x0000000000007918 */ /* 0x000fc60000000000 */
[----:B------:R0:W-:Y:S04]  /*36a40*/  STL.64 [R1+0x300], R24 ;  /* 0x0003001801007387 */ /* 0x0001e80000100a00 */
[----:B------:R1:W-:Y:S04]  /*36a50*/  STL.64 [R1+0x308], R26 ;  /* 0x0003081a01007387 */ /* 0x0003e80000100a00 */
[----:B0-----:R-:W3:Y:S01]  /*36a60*/  LDL.LU.64 R24, [R1+0x3b60] ;  /* 0x003b600001187983 */ /* 0x001ee20000300a00 */
[----:B-1----:R-:W-:-:S03]  /*36a70*/  IMAD.MOV.U32 R26, RZ, RZ, R16 ;  /* 0x000000ffff1a7224 */ /* 0x002fc600078e0010 */
[----:B------:R-:W2:Y:S04]  /*36a80*/  LDL.LU.64 R16, [R1+0x3b58] ;  /* 0x003b580001107983 */ /* 0x000ea80000300a00 */
[----:B------:R-:W-:Y:S04]  /*36a90*/  STL [R1+0x3b40], R26 ;  /* 0x003b401a01007387 */ /* 0x000fe80000100800 */
[----:B---3--:R0:W-:Y:S01]  /*36aa0*/  STL.64 [R1+0x3b38], R24 ;  /* 0x003b381801007387 */ /* 0x0081e20000100a00 */
[C---:B--2---:R-:W-:Y:S03]  /*36ab0*/  HMMA.16816.F32.BF16 R16, R12.reuse, R16, R4 ;  /* 0x000000100c10723c */ /* 0x044fe60000041804 */
[----:B0-----:R-:W2:Y:S04]  /*36ac0*/  LDL.LU.64 R24, [R1+0xe60] ;  /* 0x000e600001187983 */ /* 0x001ea80000300a00 */
[----:B------:R-:W2:Y:S04]  /*36ad0*/  LDL.LU.64 R26, [R1+0xe68] ;  /* 0x000e6800011a7983 */ /* 0x000ea80000300a00 */
[----:B------:R-:W-:Y:S04]  /*36ae0*/  STL.64 [R1+0x39a0], R22 ;  /* 0x0039a01601007387 */ /* 0x000fe80000100a00 */
[----:B------:R0:W-:Y:S04]  /*36af0*/  STL.64 [R1+0x3998], R20 ;  /* 0x0039981401007387 */ /* 0x0001e80000100a00 */
[----:B0-----:R-:W3:Y:S04]  /*36b00*/  LDL.LU.64 R20, [R1+0xe70] ;  /* 0x000e700001147983 */ /* 0x001ee80000300a00 */
[----:B------:R-:W3:Y:S04]  /*36b10*/  LDL.LU.64 R22, [R1+0xe78] ;  /* 0x000e780001167983 */ /* 0x000ee80000300a00 */
[----:B------:R-:W3:Y:S04]  /*36b20*/  LDL.LU.64 R4, [R1+0x3b50] ;  /* 0x003b500001047983 */ /* 0x000ee80000300a00 */
[----:B------:R0:W-:Y:S04]  /*36b30*/  STL.64 [R1+0x2f0], R16 ;  /* 0x0002f01001007387 */ /* 0x0001e80000100a00 */
[----:B------:R-:W-:Y:S04]  /*36b40*/  STL.64 [R1+0x2f8], R18 ;  /* 0x0002f81201007387 */ /* 0x000fe80000100a00 */
[----:B0-----:R-:W2:Y:S01]  /*36b50*/  LDL.LU.64 R16, [R1+0x3b48] ;  /* 0x003b480001107983 */ /* 0x001ea20000300a00 */
[----:B---3--:R-:W-:Y:S01]  /*36b60*/  HMMA.16816.F32.BF16 R20, R12, R4, R20 ;  /* 0x000000040c14723c */ /* 0x008fe20000041814 */
[----:B------:R-:W-:-:S02]  /*36b70*/  IMAD.MOV.U32 R10, RZ, RZ, R4 ;  /* 0x000000ffff0a7224 */ /* 0x000fc400078e0004 */
[----:B------:R-:W-:-:S15]  /*36b80*/  IMAD.MOV.U32 R3, RZ, RZ, R5 ;  /* 0x000000ffff037224 */ /* 0x000fde00078e0005 */
[----:B------:R-:W-:Y:S01]  /*36b90*/  NOP ;  /* 0x0000000000007918 */ /* 0x000fe20000000000 */
[----:B------:R0:W-:Y:S04]  /*36ba0*/  STL.64 [R1+0x2e0], R20 ;  /* 0x0002e01401007387 */ /* 0x0001e80000100a00 */
[----:B------:R1:W-:Y:S04]  /*36bb0*/  STL.64 [R1+0x2e8], R22 ;  /* 0x0002e81601007387 */ /* 0x0003e80000100a00 */
[----:B------:R-:W3:Y:S04]  /*36bc0*/  LDL.LU.64 R4, [R1+0xe50] ;  /* 0x000e500001047983 */ /* 0x000ee80000300a00 */
[----:B------:R-:W3:Y:S04]  /*36bd0*/  LDL.LU.64 R6, [R1+0xe58] ;  /* 0x000e580001067983 */ /* 0x000ee80000300a00 */
[----:B0-----:R-:W4:Y:S04]  /*36be0*/  LDL.LU.64 R20, [R1+0xe40] ;  /* 0x000e400001147983 */ /* 0x001f280000300a00 */
[----:B-1----:R-:W3:Y:S01]  /*36bf0*/  LDL.LU.64 R22, [R1+0xe48] ;  /* 0x000e480001167983 */ /* 0x002ee20000300a00 */
[C---:B--2---:R-:W-:Y:S03]  /*36c00*/  HMMA.16816.F32.BF16 R24, R12.reuse, R16, R24 ;  /* 0x000000100c18723c */ /* 0x044fe60000041818 */
[----:B---3--:R-:W-:Y:S04]  /*36c10*/  STL.64 [R1+0x3b20], R22 ;  /* 0x003b201601007387 */ /* 0x008fe80000100a00 */
[----:B----4-:R0:W-:Y:S04]  /*36c20*/  STL.64 [R1+0x3b18], R20 ;  /* 0x003b181401007387 */ /* 0x0101e80000100a00 */
[----:B0-----:R-:W2:Y:S04]  /*36c30*/  LDL.64 R20, [R1+0x50] ;  /* 0x0000500001147983 */ /* 0x001ea80000100a00 */
[----:B------:R-:W-:Y:S04]  /*36c40*/  STL.64 [R1+0x3af8], R10 ;  /* 0x003af80a01007387 */ /* 0x000fe80000100a00 */
[----:B------:R0:W-:Y:S04]  /*36c50*/  STL.64 [R1+0x3af0], R8 ;  /* 0x003af00801007387 */ /* 0x0001e80000100a00 */
[----:B0-----:R-:W3:Y:S04]  /*36c60*/  LDL.64 R8, [R1+0x30] ;  /* 0x0000300001087983 */ /* 0x001ee80000100a00 */
[----:B---3--:R0:W-:Y:S04]  /*36c70*/  STL.64 [R1+0x3b10], R8 ;  /* 0x003b100801007387 */ /* 0x0081e80000100a00 */
[----:B0-----:R-:W3:Y:S04]  /*36c80*/  LDL.64 R8, [R1+0x40] ;  /* 0x0000400001087983 */ /* 0x001ee80000100a00 */
[----:B------:R-:W-:Y:S04]  /*36c90*/  STL.64 [R1+0x2d0], R24 ;  /* 0x0002d01801007387 */ /* 0x000fe80000100a00 */
[----:B------:R0:W-:Y:S04]  /*36ca0*/  STL.64 [R1+0x2d8], R26 ;  /* 0x0002d81a01007387 */ /* 0x0001e80000100a00 */
[----:B0-----:R-:W4:Y:S04]  /*36cb0*/  LDL.LU R26, [R1+0x3b40] ;  /* 0x003b4000011a7983 */ /* 0x001f280000300800 */
[----:B------:R-:W3:Y:S01]  /*36cc0*/  LDL.LU.64 R24, [R1+0x3b38] ;  /* 0x003b380001187983 */ /* 0x000ee20000300a00 */
[----:B--2---:R-:W-:Y:S01]  /*36cd0*/  HMMA.16816.F32.BF16 R4, R12, R20, R4 ;  /* 0x000000140c04723c */ /* 0x004fe20000041804 */
[----:B------:R-:W-:-:S02]  /*36ce0*/  IMAD.MOV.U32 R27, RZ, RZ, R17 ;  /* 0x000000ffff1b7224 */ /* 0x000fc400078e0011 */
[----:B------:R-:W-:Y:S02]  /*36cf0*/  IMAD.MOV.U32 R28, RZ, RZ, R16 ;  /* 0x000000ffff1c7224 */ /* 0x000fe400078e0010 */
[----:B------:R-:W-:Y:S01]  /*36d00*/  IMAD.MOV.U32 R29, RZ, RZ, R21 ;  /* 0x000000ffff1d7224 */ /* 0x000fe200078e0015 */
[----:B----4-:R-:W-:Y:S04]  /*36d10*/  STL.64 [R1+0x3b08], R26 ;  /* 0x003b081a01007387 */ /* 0x010fe80000100a00 */
[----:B---3--:R0:W-:Y:S04]  /*36d20*/  STL.64 [R1+0x3b00], R24 ;  /* 0x003b001801007387 */ /* 0x0081e80000100a00 */
[----:B0-----:R-:W2:Y:S04]  /*36d30*/  LDL.LU.64 R24, [R1+0xe30] ;  /* 0x000e300001187983 */ /* 0x001ea80000300a00 */
[----:B------:R-:W2:Y:S04]  /*36d40*/  LDL.LU.64 R26, [R1+0xe38] ;  /* 0x000e3800011a7983 */ /* 0x000ea80000300a00 */
[----:B------:R-:W3:Y:S04]  /*36d50*/  LDL.LU.64 R16, [R1+0xe20] ;  /* 0x000e200001107983 */ /* 0x000ee80000300a00 */
[----:B------:R-:W3:Y:S04]  /*36d60*/  LDL.LU.64 R18, [R1+0xe28] ;  /* 0x000e280001127983 */ /* 0x000ee80000300a00 */
[----:B------:R-:W-:Y:S04]  /*36d70*/  STL.64 [R1+0x2c0], R4 ;  /* 0x0002c00401007387 */ /* 0x000fe80000100a00 */
[----:B------:R0:W-:Y:S04]  /*36d80*/  STL.64 [R1+0x2c8], R6 ;  /* 0x0002c80601007387 */ /* 0x0001e80000100a00 */
[----:B0-----:R-:W4:Y:S04]  /*36d90*/  LDL.LU R6, [R1+0x3b30] ;  /* 0x003b300001067983 */ /* 0x001f280000300800 */
[----:B------:R-:W2:Y:S01]  /*36da0*/  LDL.LU.64 R4, [R1+0x3b28] ;  /* 0x003b280001047983 */ /* 0x000ea20000300a00 */
[----:B------:R-:W-:-:S03]  /*36db0*/  IMAD.MOV.U32 R7, RZ, RZ, R20 ;  /* 0x000000ffff077224 */ /* 0x000fc600078e0014 */
[----:B------:R-:W2:Y:S04]  /*36dc0*/  LDL.LU.64 R22, [R1+0x3b20] ;  /* 0x003b200001167983 */ /* 0x000ea80000300a00 */
[----:B------:R-:W2:Y:S02]  /*36dd0*/  LDL.LU.64 R20, [R1+0x3b18] ;  /* 0x003b180001147983 */ /* 0x000ea40000300a00 */
[----:B--2---:R-:W-:Y:S02]  /*36de0*/  HMMA.16816.F32.BF16 R20, R12, R8, R20 ;  /* 0x000000080c14723c */ /* 0x004fe40000041814 */
[----:B----4-:R-:W-:Y:S04]  /*36df0*/  STL.64 [R1+0x3a50], R6 ;  /* 0x003a500601007387 */ /* 0x010fe80000100a00 */
[----:B------:R0:W-:Y:S04]  /*36e00*/  STL.64 [R1+0x3a48], R4 ;  /* 0x003a480401007387 */ /* 0x0001e80000100a00 */
[----:B0-----:R-:W2:Y:S09]  /*36e10*/  LDL.64 R4, [R1+0x1e0] ;  /* 0x0001e00001047983 */ /* 0x001eb20000100a00 */
[----:B------:R-:W-:Y:S04]  /*36e20*/  STL.64 [R1+0x2b0], R20 ;  /* 0x0002b01401007387 */ /* 0x000fe80000100a00 */
[----:B------:R0:W-:Y:S02]  /*36e30*/  STL.64 [R1+0x2b8], R22 ;  /* 0x0002b81601007387 */ /* 0x0001e40000100a00 */
[----:B0-----:R-:W-:-:S02]  /*36e40*/  IMAD.MOV.U32 R23, RZ, RZ, R8 ;  /* 0x000000ffff177224 */ /* 0x001fc400078e0008 */
[----:B------:R-:W-:Y:S02]  /*36e50*/  IMAD.MOV.U32 R22, RZ, RZ, R9 ;  /* 0x000000ffff167224 */ /* 0x000fe400078e0009 */
[----:B------:R-:W4:Y:S04]  /*36e60*/  LDL.LU.64 R8, [R1+0x3b10] ;  /* 0x003b100001087983 */ /* 0x000f280000300a00 */
[----:B------:R0:W-:Y:S04]  /*36e70*/  STL.64 [R1+0x3aa0], R22 ;  /* 0x003aa01601007387 */ /* 0x0001e80000100a00 */
[----:B------:R-:W2:Y:S04]  /*36e80*/  LDL.LU.64 R20, [R1+0xe00] ;  /* 0x000e000001147983 */ /* 0x000ea80000300a00 */
[----:B0-----:R-:W2:Y:S01]  /*36e90*/  LDL.LU.64 R22, [R1+0xe08] ;  /* 0x000e080001167983 */ /* 0x001ea20000300a00 */
[----:B----4-:R-:W-:-:S15]  /*36ea0*/  HMMA.16816.F32.BF16 R24, R12, R8, R24 ;  /* 0x000000080c18723c */ /* 0x010fde0000041818 */
[----:B------:R-:W-:-:S04]  /*36eb0*/  NOP ;  /* 0x0000000000007918 */ /* 0x000fc80000000000 */
[----:B------:R-:W-:Y:S04]  /*36ec0*/  STL.64 [R1+0x2a0], R24 ;  /* 0x0002a01801007387 */ /* 0x000fe80000100a00 */
[----:B------:R0:W-:Y:S04]  /*36ed0*/  STL.64 [R1+0x2a8], R26 ;  /* 0x0002a81a01007387 */ /* 0x0001e80000100a00 */
[----:B0-----:R-:W4:Y:S04]  /*36ee0*/  LDL.LU.64 R26, [R1+0x3b08] ;  /* 0x003b0800011a7983 */ /* 0x001f280000300a00 */
[----:B------:R-:W3:Y:S01]  /*36ef0*/  LDL.LU.64 R24, [R1+0x3b00] ;  /* 0x003b000001187983 */ /* 0x000ee20000300a00 */
[----:B------:R-:W-:-:S02]  /*36f00*/  IMAD.MOV.U32 R2, RZ, RZ, R8 ;  /* 0x000000ffff027224 */ /* 0x000fc400078e0008 */
[----:B------:R-:W-:Y:S01]  /*36f10*/  IMAD.MOV.U32 R0, RZ, RZ, R9 ;  /* 0x000000ffff007224 */ /* 0x000fe200078e0009 */
[----:B------:R-:W2:Y:S04]  /*36f20*/  LDL.LU.64 R10, [R1+0x3af8] ;  /* 0x003af800010a7983 */ /* 0x000ea80000300a00 */
[----:B------:R-:W2:Y:S01]  /*36f30*/  LDL.LU.64 R8, [R1+0x3af0] ;  /* 0x003af00001087983 */ /* 0x000ea20000300a00 */
[----:B---3--:R-:W-:Y:S03]  /*36f40*/  HMMA.16816.F32.BF16 R12, R12, R24, R16 ;  /* 0x000000180c0c723c */ /* 0x008fe60000041810 */
[----:B------:R-:W3:Y:S04]  /*36f50*/  LDL.LU.64 R18, [R1+0x3ae8] ;  /* 0x003ae80001127983 */ /* 0x000ee80000300a00 */
[----:B------:R-:W2:Y:S04]  /*36f60*/  LDL.LU.64 R16, [R1+0x3ae0] ;  /* 0x003ae00001107983 */ /* 0x000ea80000300a00 */
[----:B------:R3:W-:Y:S04]  /*36f70*/  STL.64 [R1+0x38b0], R24 ;  /* 0x0038b01801007387 */ /* 0x0007e80000100a00 */
[----:B----4-:R-:W-:Y:S01]  /*36f80*/  STL.64 [R1+0x3a58], R26 ;  /* 0x003a581a01007387 */ /* 0x010fe20000100a00 */
[----:B---3--:R-:W-:-:S02]  /*36f90*/  IMAD.MOV.U32 R24, RZ, RZ, R18 ;  /* 0x000000ffff187224 */ /* 0x008fc400078e0012 */
[----:B------:R-:W-:Y:S01]  /*36fa0*/  IMAD.MOV.U32 R25, RZ, RZ, R19 ;  /* 0x000000ffff197224 */ /* 0x000fe200078e0013 */
[----:B------:R-:W3:Y:S04]  /*36fb0*/  LDL.LU R18, [R1+0x3adc] ;  /* 0x003adc0001127983 */ /* 0x000ee80000300800 */
[----:B------:R-:W3:Y:S04]  /*36fc0*/  LDL.LU R19, [R1+0x3ad8] ;  /* 0x003ad80001137983 */ /* 0x000ee80000300800 */
[----:B------:R0:W-:Y:S04]  /*36fd0*/  STL.64 [R1+0x3028], R14 ;  /* 0x0030280e01007387 */ /* 0x0001e80000100a00 */
[----:B------:R2:W-:Y:S04]  /*36fe0*/  STL.64 [R1+0x3020], R12 ;  /* 0x0030200c01007387 */ /* 0x0005e80000100a00 */
[----:B0-----:R-:W4:Y:S04]  /*36ff0*/  LDL R14, [R1+0xb8] ;  /* 0x0000b800010e7983 */ /* 0x001f280000100800 */
[----:B------:R-:W4:Y:S01]  /*37000*/  LDL R15, [R1+0xbc] ;  /* 0x0000bc00010f7983 */ /* 0x000f220000100800 */
[----:B--2---:R-:W-:-:S02]  /*37010*/  IMAD.MOV.U32 R12, RZ, RZ, R9 ;  /* 0x000000ffff0c7224 */ /* 0x004fc400078e0009 */
[----:B------:R-:W-:Y:S01]  /*37020*/  IMAD.MOV.U32 R13, RZ, RZ, R8 ;  /* 0x000000ffff0d7224 */ /* 0x000fe200078e0008 */
[----:B----4-:R-:W-:Y:S04]  /*37030*/  STL.64 [R1+0x3968], R14 ;  /* 0x0039680e01007387 */ /* 0x010fe80000100a00 */
[----:B------:R0:W-:Y:S04]  /*37040*/  STL.64 [R1+0x3960], R12 ;  /* 0x0039600c01007387 */ /* 0x0001e80000100a00 */
[----:B0-----:R-:W3:Y:S04]  /*37050*/  LDL.LU.64 R12, [R1+0xe10] ;  /* 0x000e1000010c7983 */ /* 0x001ee80000300a00 */
[----:B------:R-:W3:Y:S01]  /*37060*/  LDL.LU.64 R14, [R1+0xe18] ;  /* 0x000e1800010e7983 */ /* 0x000ee20000300a00 */
[----:B------:R-:W-:-:S02]  /*37070*/  IMAD.MOV.U32 R9, RZ, RZ, R4 ;  /* 0x000000ffff097224 */ /* 0x000fc400078e0004 */
[----:B------:R-:W-:Y:S01]  /*37080*/  IMAD.MOV.U32 R8, RZ, RZ, R5 ;  /* 0x000000ffff087224 */ /* 0x000fe200078e0005 */
[C---:B---3--:R-:W-:Y:S08]  /*37090*/  HMMA.16816.F32.BF16 R24, R16.reuse, R24, R12 ;  /* 0x000000181018723c */ /* 0x048ff0000004180c */
[C---:B------:R-:W-:Y:S11]  /*370a0*/  HMMA.16816.F32.BF16 R12, R16.reuse, R4, R20 ;  /* 0x00000004100c723c */ /* 0x040ff60000041814 */
[----:B------:R0:W-:Y:S04]  /*370b0*/  STL.64 [R1+0x290], R24 ;  /* 0x0002901801007387 */ /* 0x0001e80000100a00 */
[----:B------:R-:W-:Y:S04]  /*370c0*/  STL.64 [R1+0x298], R26 ;  /* 0x0002981a01007387 */ /* 0x000fe80000100a00 */
[----:B------:R-:W-:Y:S04]  /*370d0*/  STL.64 [R1+0x280], R12 ;  /* 0x0002800c01007387 */ /* 0x000fe80000100a00 */
[----:B------:R-:W-:Y:S04]  /*370e0*/  STL.64 [R1+0x288], R14 ;  /* 0x0002880e01007387 */ /* 0x000fe80000100a00 */
[----:B------:R-:W-:Y:S04]  /*370f0*/  STL.64 [R1+0x39b0], R10 ;  /* 0x0039b00a01007387 */ /* 0x000fe80000100a00 */
[----:B------:R1:W-:Y:S04]  /*37100*/  STL.64 [R1+0x39a8], R8 ;  /* 0x0039a80801007387 */ /* 0x0003e80000100a00 */
[----:B0-----:R-:W2:Y:S04]  /*37110*/  LDL R24, [R1+0x180] ;  /* 0x0001800001187983 */ /* 0x001ea80000100800 */
[----:B------:R-:W2:Y:S04]  /*37120*/  LDL R25, [R1+0x184] ;  /* 0x0001840001197983 */ /* 0x000ea80000100800 */
[----:B-1----:R-:W3:Y:S04]  /*37130*/  LDL R8, [R1+0xf0] ;  /* 0x0000f00001087983 */ /* 0x002ee80000100800 */
[----:B------:R-:W3:Y:S04]  /*37140*/  LDL R9, [R1+0xf4] ;  /* 0x0000f40001097983 */ /* 0x000ee80000100800 */
[----:B--2---:R0:W-:Y:S04]  /*37150*/  STL.64 [R1+0x3a70], R24 ;  /* 0x003a701801007387 */ /* 0x0041e80000100a00 */
[----:B---3--:R1:W-:Y:S04]  /*37160*/  STL.64 [R1+0x39c0], R8 ;  /* 0x0039c00801007387 */ /* 0x0083e80000100a00 */
        /* <DEDUP_REMOVED lines=11> */
[----:B0-----:R-:W2:Y:S04]  /*37220*/  LDL R24, [R1+0x1c0] ;  /* 0x0001c00001187983 */ /* 0x001ea80000100800 */
[----:B------:R-:W2:Y:S04]  /*37230*/  LDL R25, [R1+0x1c4] ;  /* 0x0001c40001197983 */ /* 0x000ea80000100800 */
[----:B--2---:R0:W-:Y:S04]  /*37240*/  STL.64 [R1+0x3ac0], R24 ;  /* 0x003ac01801007387 */ /* 0x0041e80000100a00 */
[----:B0-----:R-:W2:Y:S04]  /*37250*/  LDL R24, [R1+0x1d0] ;  /* 0x0001d00001187983 */ /* 0x001ea80000100800 */
[----:B------:R-:W2:Y:S04]  /*37260*/  LDL R25, [R1+0x1d4] ;  /* 0x0001d40001197983 */ /* 0x000ea80000100800 */
[----:B---3--:R0:W-:Y:S04]  /*37270*/  STL.64 [R1+0x39f0], R8 ;  /* 0x0039f00801007387 */ /* 0x0081e80000100a00 */
[----:B0-----:R-:W3:Y:S04]  /*37280*/  LDL R8, [R1+0x120] ;  /* 0x0001200001087983 */ /* 0x001ee80000100800 */
[----:B------:R-:W3:Y:S04]  /*37290*/  LDL R9, [R1+0x124] ;  /* 0x0001240001097983 */ /* 0x000ee80000100800 */
[----:B------:R-:W4:Y:S04]  /*372a0*/  LDL.LU.64 R20, [R1+0xdd0] ;  /* 0x000dd00001147983 */ /* 0x000f280000300a00 */
[----:B------:R-:W2:Y:S04]  /*372b0*/  LDL.LU.64 R22, [R1+0xdd8] ;  /* 0x000dd80001167983 */ /* 0x000ea80000300a00 */
[----:B--2---:R-:W-:Y:S04]  /*372c0*/  STL.64 [R1+0x3ab8], R22 ;  /* 0x003ab81601007387 */ /* 0x004fe80000100a00 */
[----:B----4-:R0:W-:Y:S04]  /*372d0*/  STL.64 [R1+0x3ab0], R20 ;  /* 0x003ab01401007387 */ /* 0x0101e80000100a00 */
[----:B0-----:R-:W2:Y:S04]  /*372e0*/  LDL.LU.64 R20, [R1+0xde0] ;  /* 0x000de00001147983 */ /* 0x001ea80000300a00 */
[----:B------:R-:W4:Y:S04]  /*372f0*/  LDL.LU.64 R22, [R1+0xde8] ;  /* 0x000de80001167983 */ /* 0x000f280000300a00 */
[----:B----4-:R-:W-:Y:S04]  /*37300*/  STL.64 [R1+0x3ad0], R22 ;  /* 0x003ad01601007387 */ /* 0x010fe80000100a00 */
[----:B--2---:R0:W-:Y:S04]  /*37310*/  STL.64 [R1+0x3ac8], R20 ;  /* 0x003ac81401007387 */ /* 0x0041e80000100a00 */
[----:B0-----:R-:W2:Y:S04]  /*37320*/  LDL.LU.64 R20, [R1+0xdf0] ;  /* 0x000df00001147983 */ /* 0x001ea80000300a00 */
[----:B------:R-:W2:Y:S04]  /*37330*/  LDL.LU.64 R22, [R1+0xdf8] ;  /* 0x000df80001167983 */ /* 0x000ea80000300a00 */
        /* <DEDUP_REMOVED lines=9> */
[----:B------:R-:W4:Y:S01]  /*373d0*/  LDL.LU.64 R6, [R1+0xdb8] ;  /* 0x000db80001067983 */ /* 0x000f220000300a00 */
[C---:B------:R-:W-:Y:S03]  /*373e0*/  HMMA.16816.F32.BF16 R24, R16.reuse, R24, R20 ;  /* 0x000000181018723c */ /* 0x040fe60000041814 */
[----:B----4-:R-:W-:Y:S04]  /*373f0*/  STL.64 [R1+0x3a98], R6 ;  /* 0x003a980601007387 */ /* 0x010fe80000100a00 */
[----:B--2---:R0:W-:Y:S04]  /*37400*/  STL.64 [R1+0x3a90], R4 ;  /* 0x003a900401007387 */ /* 0x0041e80000100a00 */
[----:B0-----:R-:W2:Y:S04]  /*37410*/  LDL.LU.64 R4, [R1+0xdc0] ;  /* 0x000dc00001047983 */ /* 0x001ea80000300a00 */
[----:B------:R-:W2:Y:S04]  /*37420*/  LDL.LU.64 R6, [R1+0xdc8] ;  /* 0x000dc80001067983 */ /* 0x000ea80000300a00 */
[----:B---3--:R0:W-:Y:S04]  /*37430*/  STL.64 [R1+0x3a08], R8 ;  /* 0x003a080801007387 */ /* 0x0081e80000100a00 */
[----:B------:R-:W3:Y:S04]  /*37440*/  LDL.64 R12, [R1+0xe0] ;  /* 0x0000e000010c7983 */ /* 0x000ee80000100a00 */
[----:B0-----:R-:W4:Y:S04]  /*37450*/  LDL R8, [R1+0x1b0] ;  /* 0x0001b00001087983 */ /* 0x001f280000100800 */
[----:B------:R-:W4:Y:S04]  /*37460*/  LDL R9, [R1+0x1b4] ;  /* 0x0001b40001097983 */ /* 0x000f280000100800 */
[----:B---3--:R0:W-:Y:S04]  /*37470*/  STL.64 [R1+0x39b8], R12 ;  /* 0x0039b80c01007387 */ /* 0x0081e80000100a00 */
[----:B0-----:R-:W3:Y:S04]  /*37480*/  LDL.LU.64 R12, [R1+0xd80] ;  /* 0x000d8000010c7983 */ /* 0x001ee80000300a00 */
[----:B------:R-:W3:Y:S04]  /*37490*/  LDL.LU.64 R14, [R1+0xd88] ;  /* 0x000d8800010e7983 */ /* 0x000ee80000300a00 */
[----:B------:R-:W2:Y:S04]  /*374a0*/  LDL.LU.64 R22, [R1+0x3ad0] ;  /* 0x003ad00001167983 */ /* 0x000ea80000300a00 */
[----:B------:R-:W2:Y:S04]  /*374b0*/  LDL.LU.64 R20, [R1+0x3ac8] ;  /* 0x003ac80001147983 */ /* 0x000ea80000300a00 */
[----:B------:R0:W-:Y:S04]  /*374c0*/  STL.64 [R1+0x270], R24 ;  /* 0x0002701801007387 */ /* 0x0001e80000100a00 */
[----:B------:R2:W-:Y:S04]  /*374d0*/  STL.64 [R1+0x278], R26 ;  /* 0x0002781a01007387 */ /* 0x0005e80000100a00 */
[----:B0-----:R-:W2:Y:S02]  /*374e0*/  LDL.LU.64 R24, [R1+0x3ac0] ;  /* 0x003ac00001187983 */ /* 0x001ea40000300a00 */
[----:B--2---:R-:W-:Y:S02]  /*374f0*/  HMMA.16816.F32.BF16 R24, R16, R24, R20 ;  /* 0x000000181018723c */ /* 0x004fe40000041814 */
[----:B------:R-:W4:Y:S04]  /*37500*/  LDL.LU.64 R22, [R1+0x3ab8] ;  /* 0x003ab80001167983 */ /* 0x000f280000300a00 */
[----:B------:R-:W4:-:S13]  /*37510*/  LDL.LU.64 R20, [R1+0x3ab0] ;  /* 0x003ab00001147983 */ /* 0x000f1a0000300a00 */
[----:B------:R0:W-:Y:S04]  /*37520*/  STL.64 [R1+0x260], R24 ;  /* 0x0002601801007387 */ /* 0x0001e80000100a00 */
[----:B------:R1:W-:Y:S04]  /*37530*/  STL.64 [R1+0x268], R26 ;  /* 0x0002681a01007387 */ /* 0x0003e80000100a00 */
[----:B0-----:R-:W1:Y:S01]  /*37540*/  LDL.LU.64 R24, [R1+0x3aa8] ;  /* 0x003aa80001187983 */ /* 0x001e620000300a00 */
[----:B----4-:R-:W-:Y:S03]  /*37550*/  HMMA.16816.F32.BF16 R8, R16, R8, R20 ;  /* 0x000000081008723c */ /* 0x010fe60000041814 */
[----:B------:R-:W2:Y:S04]  /*37560*/  LDL.LU.64 R22, [R1+0x3aa0] ;  /* 0x003aa00001167983 */ /* 0x000ea80000300a00 */
[----:B------:R-:W4:-:S12]  /*37570*/  LDL R20, [R1+0x140] ;  /* 0x0001400001147983 */ /* 0x000f180000100800 */
[----:B------:R0:W-:Y:S04]  /*37580*/  STL.64 [R1], R8 ;  /* 0x0000000801007387 */ /* 0x0001e80000100a00 */
[----:B------:R-:W-:Y:S04]  /*37590*/  STL.64 [R1+0x8], R10 ;  /* 0x0000080a01007387 */ /* 0x000fe80000100a00 */
[----:B------:R-:W4:Y:S01]  /*375a0*/  LDL R21, [R1+0x144] ;  /* 0x0001440001157983 */ /* 0x000f220000100800 */
[C---:B-1----:R-:W-:Y:S03]  /*375b0*/  HMMA.16816.F32.BF16 R24, R16.reuse, R24, R4 ;  /* 0x000000181018723c */ /* 0x042fe60000041804 */
[----:B----4-:R1:W-:Y:S04]  /*375c0*/  STL.64 [R1+0x3a30], R20 ;  /* 0x003a301401007387 */ /* 0x0103e80000100a00 */
[----:B0-----:R-:W4:Y:S04]  /*375d0*/  LDL R8, [R1+0x130] ;  /* 0x0001300001087983 */ /* 0x001f280000100800 */
[----:B------:R-:W4:Y:S04]  /*375e0*/  LDL R9, [R1+0x134] ;  /* 0x0001340001097983 */ /* 0x000f280000100800 */
[----:B-1----:R-:W2:Y:S04]  /*375f0*/  LDL R20, [R1+0x150] ;  /* 0x0001500001147983 */ /* 0x002ea80000100800 */
[----:B------:R-:W2:Y:S04]  /*37600*/  LDL R21, [R1+0x154] ;  /* 0x0001540001157983 */ /* 0x000ea80000100800 */
[----:B----4-:R0:W-:Y:S04]  /*37610*/  STL.64 [R1+0x3a28], R8 ;  /* 0x003a280801007387 */ /* 0x0101e80000100a00 */
[----:B0-----:R-:W4:Y:S04]  /*37620*/  LDL R8, [R1+0x170] ;  /* 0x0001700001087983 */ /* 0x001f280000100800 */
[----:B------:R-:W4:Y:S04]  /*37630*/  LDL R9, [R1+0x174] ;  /* 0x0001740001097983 */ /* 0x000f280000100800 */
        /* <DEDUP_REMOVED lines=12> */
[----:B------:R-:W4:Y:S04]  /*37700*/  LDL.LU.64 R6, [R1+0x3a68] ;  /* 0x003a680001067983 */ /* 0x000f280000300a00 */
[----:B------:R-:W4:-:S13]  /*37710*/  LDL.LU.64 R4, [R1+0x3a60] ;  /* 0x003a600001047983 */ /* 0x000f1a0000300a00 */
[----:B------:R-:W-:Y:S04]  /*37720*/  STL.64 [R1+0x570], R24 ;  /* 0x0005701801007387 */ /* 0x000fe80000100a00 */
[----:B------:R0:W-:Y:S04]  /*37730*/  STL.64 [R1+0x578], R26 ;  /* 0x0005781a01007387 */ /* 0x0001e80000100a00 */
[----:B0-----:R-:W2:Y:S01]  /*37740*/  LDL.LU.64 R26, [R1+0x3a58] ;  /* 0x003a5800011a7983 */ /* 0x001ea20000300a00 */
[----:B----4-:R-:W-:Y:S03]  /*37750*/  HMMA.16816.F32.BF16 R8, R16, R8, R4 ;  /* 0x000000081008723c */ /* 0x010fe60000041804 */
[----:B------:R-:W4:Y:S04]  /*37760*/  LDL.LU.64 R6, [R1+0x3a50] ;  /* 0x003a500001067983 */ /* 0x000f280000300a00 */
[----:B------:R-:W3:-:S12]  /*37770*/  LDL.LU.64 R4, [R1+0x3a48] ;  /* 0x003a480001047983 */ /* 0x000ed80000300a00 */
[----:B------:R-:W-:Y:S04]  /*37780*/  STL.64 [R1+0x560], R8 ;  /* 0x0005600801007387 */ /* 0x000fe80000100a00 */
[----:B------:R3:W-:Y:S02]  /*37790*/  STL.64 [R1+0x568], R10 ;  /* 0x0005680a01007387 */ /* 0x0007e40000100a00 */
[----:B---3--:R-:W-:-:S15]  /*377a0*/  HMMA.16816.F32.BF16 R8, R16, R4, R12 ;  /* 0x000000041008723c */ /* 0x008fde000004180c */
[----:B------:R-:W-:-:S04]  /*377b0*/  NOP ;  /* 0x0000000000007918 */ /* 0x000fc80000000000 */
[----:B------:R0:W-:Y:S04]  /*377c0*/  STL.64 [R1+0x550], R8 ;  /* 0x0005500801007387 */ /* 0x0001e80000100a00 */
[----:B------:R1:W-:Y:S04]  /*377d0*/  STL.64 [R1+0x558], R10 ;  /* 0x0005580a01007387 */ /* 0x0003e80000100a00 */
[----:B0-----:R-:W3:Y:S04]  /*377e0*/  LDL.LU.64 R8, [R1+0xd60] ;  /* 0x000d600001087983 */ /* 0x001ee80000300a00 */
[----:B-1----:R-:W2:Y:S04]  /*377f0*/  LDL.LU.64 R10, [R1+0xd68] ;  /* 0x000d6800010a7983 */ /* 0x002ea80000300a00 */
[----:B--2---:R-:W-:Y:S04]  /*37800*/  STL.64 [R1+0x3a40], R10 ;  /* 0x003a400a01007387 */ /* 0x004fe80000100a00 */
[----:B---3--:R0:W-:Y:S04]  /*37810*/  STL.64 [R1+0x3a38], R8 ;  /* 0x003a380801007387 */ /* 0x0081e80000100a00 */
[----:B0-----:R-:W2:Y:S04]  /*37820*/  LDL.LU.64 R8, [R1+0xd70] ;  /* 0x000d700001087983 */ /* 0x001ea80000300a00 */
[----:B------:R-:W2:Y:S04]  /*37830*/  LDL.LU.64 R10, [R1+0xd78] ;  /* 0x000d7800010a7983 */ /* 0x000ea80000300a00 */
[----:B------:R-:W3:Y:S04]  /*37840*/  LDL.LU.64 R12, [R1+0xd10] ;  /* 0x000d1000010c7983 */ /* 0x000ee80000300a00 */
[----:B------:R-:W2:Y:S04]  /*37850*/  LDL.LU.64 R14, [R1+0xd18] ;  /* 0x000d1800010e7983 */ /* 0x000ea80000300a00 */
        /* <DEDUP_REMOVED lines=8> */
[----:B------:R-:W-:-:S02]  /*378e0*/  IMAD.MOV.U32 R24, RZ, RZ, R23 ;  /* 0x000000ffff187224 */ /* 0x000fc400078e0017 */
[----:B------:R-:W-:Y:S02]  /*378f0*/  IMAD.MOV.U32 R25, RZ, RZ, R22 ;  /* 0x000000ffff197224 */ /* 0x000fe400078e0016 */
[C---:B------:R-:W-:Y:S01]  /*37900*/  HMMA.16816.F32.BF16 R20, R16.reuse, R20, R8 ;  /* 0x000000141014723c */ /* 0x040fe20000041808 */
        /* <DEDUP_REMOVED lines=8> */
[----:B------:R-:W-:Y:S04]  /*37990*/  STL.64 [R1+0x38c8], R24 ;  /* 0x0038c81801007387 */ /* 0x000fe80000100a00 */
[----:B------:R-:W-:Y:S04]  /*379a0*/  STL.64 [R1+0x3878], R4 ;  /* 0x0038780401007387 */ /* 0x000fe80000100a00 */
[----:B------:R-:W3:Y:S04]  /*379b0*/  LDL.LU.64 R10, [R1+0x3a40] ;  /* 0x003a4000010a7983 */ /* 0x000ee80000300a00 */
[----:B------:R-:W3:Y:S04]  /*379c0*/  LDL.LU.64 R8, [R1+0x3a38] ;  /* 0x003a380001087983 */ /* 0x000ee80000300a00 */
[----:B------:R0:W-:Y:S04]  /*379d0*/  STL.64 [R1+0x540], R20 ;  /* 0x0005401401007387 */ /* 0x0001e80000100a00 */
[----:B------:R3:W-:Y:S04]  /*379e0*/  STL.64 [R1+0x548], R22 ;  /* 0x0005481601007387 */ /* 0x0007e80000100a00 */
[----:B0-----:R-:W3:Y:S02]  /*379f0*/  LDL.LU.64 R20, [R1+0x3a30] ;  /* 0x003a300001147983 */ /* 0x001ee40000300a00 */
[----:B---3--:R-:W-:Y:S02]  /*37a00*/  HMMA.16816.F32.BF16 R20, R16, R20, R8 ;  /* 0x000000141014723c */ /* 0x008fe40000041808 */
[----:B------:R-:W2:Y:S01]  /*37a10*/  LDL.LU.64 R8, [R1+0x3a28] ;  /* 0x003a280001087983 */ /* 0x000ea20000300a00 */
[----:B----4-:R-:W-:-:S02]  /*37a20*/  IMAD.MOV.U32 R24, RZ, RZ, R7 ;  /* 0x000000ffff187224 */ /* 0x010fc400078e0007 */
[----:B------:R-:W-:-:S14]  /*37a30*/  IMAD.MOV.U32 R25, RZ, RZ, R29 ;  /* 0x000000ffff197224 */ /* 0x000fdc00078e001d */
[----:B------:R0:W-:Y:S04]  /*37a40*/  STL.64 [R1+0x530], R20 ;  /* 0x0005301401007387 */ /* 0x0001e80000100a00 */
[----:B------:R1:W-:Y:S04]  /*37a50*/  STL.64 [R1+0x538], R22 ;  /* 0x0005381601007387 */ /* 0x0003e80000100a00 */
[----:B0-----:R-:W3:Y:S04]  /*37a60*/  LDL.LU.64 R20, [R1+0xd00] ;  /* 0x000d000001147983 */ /* 0x001ee80000300a00 */
[----:B-1----:R-:W3:Y:S04]  /*37a70*/  LDL.LU.64 R22, [R1+0xd08] ;  /* 0x000d080001167983 */ /* 0x002ee80000300a00 */
[----:B------:R-:W4:Y:S04]  /*37a80*/  LDL.LU R7, [R1+0x3a20] ;  /* 0x003a200001077983 */ /* 0x000f280000300800 */
        /* <DEDUP_REMOVED lines=18> */
[----:B0-----:R-:W2:Y:S01]  /*37bb0*/  LDL.LU.64 R8, [R1+0x39d8] ;  /* 0x0039d80001087983 */ /* 0x001ea20000300a00 */
[----:B------:R-:W-:Y:S02]  /*37bc0*/  IMAD.MOV.U32 R24, RZ, RZ, R28 ;  /* 0x000000ffff187224 */ /* 0x000fe400078e001c */
[----:B------:R-:W-:-:S05]  /*37bd0*/  IMAD.MOV.U32 R25, RZ, RZ, R27 ;  /* 0x000000ffff197224 */ /* 0x000fca00078e001b */
        /* <DEDUP_REMOVED lines=8> */
[----:B------:R-:W3:-:S15]  /*37c60*/  LDL.LU.64 R12, [R1+0x39b8] ;  /* 0x0039b800010c7983 */ /* 0x000ede0000300a00 */
[----:B------:R-:W-:Y:S02]  /*37c70*/  NOP ;  /* 0x0000000000007918 */ /* 0x000fe40000000000 */
[----:B------:R-:W-:Y:S04]  /*37c80*/  STL.64 [R1+0x4e0], R8 ;  /* 0x0004e00801007387 */ /* 0x000fe80000100a00 */
[----:B------:R0:W-:Y:S04]  /*37c90*/  STL.64 [R1+0x4e8], R10 ;  /* 0x0004e80a01007387 */ /* 0x0001e80000100a00 */
[----:B0-----:R-:W2:Y:S01]  /*37ca0*/  LDL.LU.64 R10, [R1+0x39b0] ;  /* 0x0039b000010a7983 */ /* 0x001ea20000300a00 */
[----:B------:R-:W-:-:S03]  /*37cb0*/  IMAD.MOV.U32 R25, RZ, RZ, R3 ;  /* 0x000000ffff197224 */ /* 0x000fc600078e0003 */
[----:B------:R-:W3:Y:S01]  /*37cc0*/  LDL.LU.64 R8, [R1+0x39a8] ;  /* 0x0039a80001087983 */ /* 0x000ee20000300a00 */
[----:B--2---:R-:W-:-:S05]  /*37cd0*/  IMAD.MOV.U32 R24, RZ, RZ, R10 ;  /* 0x000000ffff187224 */ /* 0x004fca00078e000a */
[----:B------:R0:W-:Y:S04]  /*37ce0*/  STL.64 [R1+0x3910], R24 ;  /* 0x0039101801007387 */ /* 0x0001e80000100a00 */
[----:B0-----:R-:W2:Y:S01]  /*37cf0*/  LDL.64 R24, [R1+0x80] ;  /* 0x0000800001187983 */ /* 0x001ea20000100a00 */
[----:B---3--:R-:W-:Y:S03]  /*37d00*/  HMMA.16816.F32.BF16 R20, R16, R12, R20 ;  /* 0x0000000c1014723c */ /* 0x008fe60000041814 */
[----:B--2---:R-:W-:-:S15]  /*37d10*/  STL.64 [R1+0x3928], R24 ;  /* 0x0039281801007387 */ /* 0x004fde0000100a00 */
[----:B------:R-:W-:Y:S01]  /*37d20*/  NOP ;  /* 0x0000000000007918 */ /* 0x000fe20000000000 */
[----:B------:R-:W-:Y:S04]  /*37d30*/  STL.64 [R1+0x4d0], R20 ;  /* 0x0004d01401007387 */ /* 0x000fe80000100a00 */
[----:B------:R0:W-:Y:S04]  /*37d40*/  STL.64 [R1+0x4d8], R22 ;  /* 0x0004d81601007387 */ /* 0x0001e80000100a00 */
[----:B0-----:R-:W2:Y:S04]  /*37d50*/  LDL.LU.64 R22, [R1+0x39a0] ;  /* 0x0039a00001167983 */ /* 0x001ea80000300a00 */
[----:B------:R-:W3:Y:S01]  /*37d60*/  LDL.LU.64 R20, [R1+0x3998] ;  /* 0x0039980001147983 */ /* 0x000ee20000300a00 */
[----:B------:R-:W-:-:S02]  /*37d70*/  IMAD.MOV.U32 R24, RZ, RZ, R26 ;  /* 0x000000ffff187224 */ /* 0x000fc400078e001a */
[----:B------:R-:W-:Y:S02]  /*37d80*/  IMAD.MOV.U32 R10, RZ, RZ, R12 ;  /* 0x000000ffff0a7224 */ /* 0x000fe400078e000c */
[----:B------:R-:W-:Y:S02]  /*37d90*/  IMAD.MOV.U32 R3, RZ, RZ, R13 ;  /* 0x000000ffff037224 */ /* 0x000fe400078e000d */
[----:B------:R-:W-:Y:S02]  /*37da0*/  IMAD.MOV.U32 R13, RZ, RZ, R11 ;  /* 0x000000ffff0d7224 */ /* 0x000fe400078e000b */
[----:B--2---:R-:W-:Y:S02]  /*37db0*/  IMAD.MOV.U32 R25, RZ, RZ, R23 ;  /* 0x000000ffff197224 */ /* 0x004fe400078e0017 */
[----:B---3--:R-:W-:-:S03]  /*37dc0*/  IMAD.MOV.U32 R12, RZ, RZ, R20 ;  /* 0x000000ffff0c7224 */ /* 0x008fc600078e0014 */
[----:B------:R0:W-:Y:S04]  /*37dd0*/  STL.64 [R1+0x3940], R24 ;  /* 0x0039401801007387 */ /* 0x0001e80000100a00 */
[----:B------:R-:W-:Y:S01]  /*37de0*/  STL.64 [R1+0x3980], R12 ;  /* 0x0039800c01007387 */ /* 0x000fe20000100a00 */
[----:B0-----:R-:W-:Y:S02]  /*37df0*/  IMAD.MOV.U32 R24, RZ, RZ, R22 ;  /* 0x000000ffff187224 */ /* 0x001fe400078e0016 */
[----:B------:R-:W-:-:S05]  /*37e00*/  IMAD.MOV.U32 R25, RZ, RZ, R21 ;  /* 0x000000ffff197224 */ /* 0x000fca00078e0015 */
        /* <DEDUP_REMOVED lines=11> */
[----:B------:R-:W-:Y:S04]  /*37ec0*/  STL [R1+0x38c0], R10 ;  /* 0x0038c00a01007387 */ /* 0x000fe80000100800 */
[----:B------:R0:W-:Y:S04]  /*37ed0*/  STL.64 [R1+0x38b8], R8 ;  /* 0x0038b80801007387 */ /* 0x0001e80000100a00 */
[----:B0-----:R-:W3:Y:S04]  /*37ee0*/  LDL.LU.64 R8, [R1+0xc60] ;  /* 0x000c600001087983 */ /* 0x001ee80000300a00 */
        /* <DEDUP_REMOVED lines=16> */
[----:B------:R-:W3:Y:S01]  /*37ff0*/  LDL.LU.64 R10, [R1+0xca8] ;  /* 0x000ca800010a7983 */ /* 0x000ee20000300a00 */
[----:B----4-:R-:W-:-:S02]  /*38000*/  IMAD.MOV.U32 R12, RZ, RZ, R7 ;  /* 0x000000ffff0c7224 */ /* 0x010fc400078e0007 */
[----:B------:R-:W-:Y:S01]  /*38010*/  IMAD.MOV.U32 R13, RZ, RZ, R6 ;  /* 0x000000ffff0d7224 */ /* 0x000fe200078e0006 */
        /* <DEDUP_REMOVED lines=29> */
[----:B0-----:R-:W1:Y:S04]  /*381f0*/  LDL.LU.64 R24, [R1+0x3958] ;  /* 0x0039580001187983 */ /* 0x001e680000300a00 */
[----:B------:R-:W-:Y:S04]  /*38200*/  STL.64 [R1+0x3820], R14 ;  /* 0x0038200e01007387 */ /* 0x000fe80000100a00 */
[----:B------:R-:W-:Y:S01]  /*38210*/  STL.64 [R1+0x3818], R12 ;  /* 0x0038180c01007387 */ /* 0x000fe20000100a00 */
[----:B-1----:R-:W-:Y:S03]  /*38220*/  HMMA.16816.F32.BF16 R24, R16, R24, R8 ;  /* 0x000000181018723c */ /* 0x002fe60000041808 */
        /* <DEDUP_REMOVED lines=10> */
[----:B0-----:R-:W2:Y:S01]  /*382d0*/  LDL.LU.64 R24, [R1+0x3928] ;  /* 0x0039280001187983 */ /* 0x001ea20000300a00 */
[----:B------:R-:W-:Y:S02]  /*382e0*/  IMAD.MOV.U32 R12, RZ, RZ, R2 ;  /* 0x000000ffff0c7224 */ /* 0x000fe400078e0002 */
[----:B------:R-:W-:Y:S01]  /*382f0*/  IMAD.MOV.U32 R13, RZ, RZ, R0 ;  /* 0x000000ffff0d7224 */ /* 0x000fe200078e0000 */
        /* <DEDUP_REMOVED lines=28> */
[----:B------:R-:W2:Y:S04]  /*384c0*/  LDL.LU R10, [R1+0x38c0] ;  /* 0x0038c000010a7983 */ /* 0x000ea80000300800 */
[----:B------:R-:W2:-:S13]  /*384d0*/  LDL.LU.64 R8, [R1+0x38b8] ;  /* 0x0038b80001087983 */ /* 0x000e9a0000300a00 */
[----:B------:R0:W-:Y:S04]  /*384e0*/  STL.64 [R1+0x430], R24 ;  /* 0x0004301801007387 */ /* 0x0001e80000100a00 */
[----:B------:R1:W-:Y:S04]  /*384f0*/  STL.64 [R1+0x438], R26 ;  /* 0x0004381a01007387 */ /* 0x0003e80000100a00 */
[----:B0-----:R-:W4:Y:S01]  /*38500*/  LDL.LU.64 R24, [R1+0x38b0] ;  /* 0x0038b00001187983 */ /* 0x001f220000300a00 */
[C---:B---3--:R-:W-:Y:S03]  /*38510*/  HMMA.16816.F32.BF16 R12, R16.reuse, R12, R20 ;  /* 0x0000000c100c723c */ /* 0x048fe60000041814 */
[----:B------:R-:W3:Y:S04]  /*38520*/  LDL.LU.64 R22, [R1+0x38a8] ;  /* 0x0038a80001167983 */ /* 0x000ee80000300a00 */
[----:B------:R-:W3:Y:S01]  /*38530*/  LDL.LU.64 R20, [R1+0x38a0] ;  /* 0x0038a00001147983 */ /* 0x000ee20000300a00 */
[----:B----4-:R-:W-:Y:S03]  /*38540*/  HMMA.16816.F32.BF16 R16, R16, R24, R4 ;  /* 0x000000181010723c */ /* 0x010fe60000041804 */
[----:B------:R-:W3:Y:S08]  /*38550*/  LDL.LU.64 R24, [R1+0x8c0] ;  /* 0x0008c00001187983 */ /* 0x000ef00000300a00 */
[----:B------:R-:W-:Y:S04]  /*38560*/  STL.64 [R1+0x420], R12 ;  /* 0x0004200c01007387 */ /* 0x000fe80000100a00 */
[----:B------:R-:W-:Y:S04]  /*38570*/  STL.64 [R1+0x428], R14 ;  /* 0x0004280e01007387 */ /* 0x000fe80000100a00 */
[----:B-1----:R-:W3:Y:S04]  /*38580*/  LDL.LU.64 R26, [R1+0x8c8] ;  /* 0x0008c800011a7983 */ /* 0x002ee80000300a00 */
[----:B------:R-:W4:Y:S04]  /*38590*/  LDL.64 R4, [R1+0x1a0] ;  /* 0x0001a00001047983 */ /* 0x000f280000100a00 */
[----:B----4-:R0:W-:Y:S04]  /*385a0*/  STL.64 [R1+0x3888], R4 ;  /* 0x0038880401007387 */ /* 0x0101e80000100a00 */
[----:B0-----:R-:W4:Y:S04]  /*385b0*/  LDL.LU.64 R4, [R1+0x1b0] ;  /* 0x0001b00001047983 */ /* 0x001f280000300a00 */
[----:B----4-:R0:W-:Y:S04]  /*385c0*/  STL.64 [R1+0x3890], R4 ;  /* 0x0038900401007387 */ /* 0x0101e80000100a00 */
[----:B0-----:R-:W3:Y:S04]  /*385d0*/  LDL.LU.64 R4, [R1+0x1f0] ;  /* 0x0001f00001047983 */ /* 0x001ee80000300a00 */
[----:B------:R-:W4:Y:S04]  /*385e0*/  LDL.LU.64 R12, [R1+0x190] ;  /* 0x00019000010c7983 */ /* 0x000f280000300a00 */
[----:B----4-:R0:W-:Y:S04]  /*385f0*/  STL.64 [R1+0x3880], R12 ;  /* 0x0038800c01007387 */ /* 0x0101e80000100a00 */
[----:B0-----:R-:W4:Y:S01]  /*38600*/  LDL.LU.64 R12, [R1+0x1d0] ;  /* 0x0001d000010c7983 */ /* 0x001f220000300a00 */
[----:B---3--:R-:W-:Y:S03]  /*38610*/  HMMA.16816.F32.BF16 R24, R20, R4, R24 ;  /* 0x000000041418723c */ /* 0x008fe60000041818 */
[----:B----4-:R0:W-:Y:S04]  /*38620*/  STL.64 [R1+0x3898], R12 ;  /* 0x0038980c01007387 */ /* 0x0101e80000100a00 */
[----:B0-----:R-:W3:Y:S04]  /*38630*/  LDL.LU.64 R12, [R1+0x8b0] ;  /* 0x0008b000010c7983 */ /* 0x001ee80000300a00 */
[----:B------:R-:W3:Y:S04]  /*38640*/  LDL.LU.64 R14, [R1+0x8b8] ;  /* 0x0008b800010e7983 */ /* 0x000ee80000300a00 */
[----:B------:R-:W-:Y:S04]  /*38650*/  STL.64 [R1+0x2b28], R18 ;  /* 0x002b281201007387 */ /* 0x000fe80000100a00 */
[----:B------:R0:W-:Y:S04]  /*38660*/  STL.64 [R1+0x2b20], R16 ;  /* 0x002b201001007387 */ /* 0x0001e80000100a00 */
[----:B0-----:R-:W4:Y:S04]  /*38670*/  LDL.LU.64 R16, [R1+0xf0] ;  /* 0x0000f00001107983 */ /* 0x001f280000300a00 */
[----:B------:R-:W2:Y:S01]  /*38680*/  LDL.64 R18, [R1+0xf8] ;  /* 0x0000f80001127983 */ /* 0x000ea20000100a00 */
[----:B------:R-:W-:-:S03]  /*38690*/  IMAD.MOV.U32 R11, RZ, RZ, R5 ;  /* 0x000000ffff0b7224 */ /* 0x000fc600078e0005 */
[----:B--2---:R-:W-:Y:S04]  /*386a0*/  STL [R1+0x362c], R18 ;  /* 0x00362c1201007387 */ /* 0x004fe80000100800 */
[----:B------:R-:W-:Y:S04]  /*386b0*/  STL [R1+0x3628], R19 ;  /* 0x0036281301007387 */ /* 0x000fe80000100800 */
[----:B----4-:R0:W-:Y:S04]  /*386c0*/  STL.64 [R1+0x3838], R16 ;  /* 0x0038381001007387 */ /* 0x0101e80000100a00 */
[----:B0-----:R-:W2:Y:S04]  /*386d0*/  LDL.LU.64 R16, [R1+0x8a0] ;  /* 0x0008a00001107983 */ /* 0x001ea80000300a00 */
[----:B------:R-:W2:Y:S04]  /*386e0*/  LDL.LU.64 R18, [R1+0x8a8] ;  /* 0x0008a80001127983 */ /* 0x000ea80000300a00 */
[----:B------:R0:W-:Y:S04]  /*386f0*/  STL.64 [R1+0x8c0], R24 ;  /* 0x0008c01801007387 */ /* 0x0001e80000100a00 */
[----:B------:R1:W-:Y:S01]  /*38700*/  STL.64 [R1+0x8c8], R26 ;  /* 0x0008c81a01007387 */ /* 0x0003e20000100a00 */
[----:B0-----:R-:W-:-:S02]  /*38710*/  IMAD.MOV.U32 R24, RZ, RZ, R9 ;  /* 0x000000ffff187224 */ /* 0x001fc400078e0009 */
[----:B------:R-:W-:Y:S02]  /*38720*/  IMAD.MOV.U32 R25, RZ, RZ, R8 ;  /* 0x000000ffff197224 */ /* 0x000fe400078e0008 */
[----:B-1----:R-:W-:Y:S02]  /*38730*/  IMAD.MOV.U32 R27, RZ, RZ, R4 ;  /* 0x000000ffff1b7224 */ /* 0x002fe400078e0004 */
[----:B------:R-:W4:Y:S04]  /*38740*/  LDL.LU.64 R4, [R1+0x890] ;  /* 0x0008900001047983 */ /* 0x000f280000300a00 */
[----:B------:R-:W4:Y:S04]  /*38750*/  LDL.LU.64 R6, [R1+0x898] ;  /* 0x0008980001067983 */ /* 0x000f280000300a00 */
[----:B------:R3:W-:Y:S04]  /*38760*/  STL [R1+0x3784], R27 ;  /* 0x0037841b01007387 */ /* 0x0007e80000100800 */
[----:B------:R-:W-:Y:S01]  /*38770*/  STL [R1+0x3780], R11 ;  /* 0x0037800b01007387 */ /* 0x000fe20000100800 */
[----:B---3--:R-:W-:Y:S03]  /*38780*/  HMMA.16816.F32.BF16 R24, R20, R24, R12 ;  /* 0x000000181418723c */ /* 0x008fe6000004180c */
[----:B------:R-:W2:-:S15]  /*38790*/  LDL.LU.64 R12, [R1+0x3898] ;  /* 0x00389800010c7983 */ /* 0x000e9e0000300a00 */
[----:B------:R-:W-:Y:S01]  /*387a0*/  NOP ;  /* 0x0000000000007918 */ /* 0x000fe20000000000 */
[----:B------:R0:W-:Y:S04]  /*387b0*/  STL.64 [R1+0x8b0], R24 ;  /* 0x0008b01801007387 */ /* 0x0001e80000100a00 */
[----:B------:R1:W-:Y:S01]  /*387c0*/  STL.64 [R1+0x8b8], R26 ;  /* 0x0008b81a01007387 */ /* 0x0003e20000100a00 */
[----:B--2---:R-:W-:Y:S01]  /*387d0*/  HMMA.16816.F32.BF16 R16, R20, R12, R16 ;  /* 0x0000000c1410723c */ /* 0x004fe20000041810 */
[----:B0-----:R-:W-:Y:S02]  /*387e0*/  IMAD.MOV.U32 R25, RZ, RZ, R12 ;  /* 0x000000ffff197224 */ /* 0x001fe400078e000c */
[----:B-1----:R-:W-:-:S15]  /*387f0*/  IMAD.MOV.U32 R26, RZ, RZ, R13 ;  /* 0x000000ffff1a7224 */ /* 0x002fde00078e000d */
[----:B------:R-:W-:Y:S01]  /*38800*/  NOP ;  /* 0x0000000000007918 */ /* 0x000fe20000000000 */
[----:B------:R0:W-:Y:S04]  /*38810*/  STL.64 [R1+0x8a0], R16 ;  /* 0x0008a01001007387 */ /* 0x0001e80000100a00 */
[----:B------:R-:W-:Y:S04]  /*38820*/  STL.64 [R1+0x8a8], R18 ;  /* 0x0008a81201007387 */ /* 0x000fe80000100a00 */
[----:B------:R-:W2:Y:S04]  /*38830*/  LDL.LU.64 R12, [R1+0xa40] ;  /* 0x000a4000010c7983 */ /* 0x000ea80000300a00 */
[----:B------:R-:W2:Y:S04]  /*38840*/  LDL.LU.64 R14, [R1+0xa48] ;  /* 0x000a4800010e7983 */ /* 0x000ea80000300a00 */
[----:B0-----:R-:W3:Y:S04]  /*38850*/  LDL.64 R16, [R1+0x170] ;  /* 0x0001700001107983 */ /* 0x001ee80000100a00 */
[----:B---3--:R0:W-:Y:S04]  /*38860*/  STL.64 [R1+0x3870], R16 ;  /* 0x0038701001007387 */ /* 0x0081e80000100a00 */
[----:B0-----:R-:W3:Y:S04]  /*38870*/  LDL.LU.64 R16, [R1+0x180] ;  /* 0x0001800001107983 */ /* 0x001ee80000300a00 */
[----:B------:R0:W-:Y:S04]  /*38880*/  STL [R1+0x378c], R25 ;  /* 0x00378c1901007387 */ /* 0x0001e80000100800 */
[----:B------:R-:W-:Y:S04]  /*38890*/  STL [R1+0x3788], R26 ;  /* 0x0037881a01007387 */ /* 0x000fe80000100800 */
[----:B0-----:R-:W4:Y:S02]  /*388a0*/  LDL.LU.64 R24, [R1+0x1c0] ;  /* 0x0001c00001187983 */ /* 0x001f240000300a00 */
[----:B----4-:R-:W-:Y:S01]  /*388b0*/  HMMA.16816.F32.BF16 R4, R20, R24, R4 ;  /* 0x000000181404723c */ /* 0x010fe20000041804 */
[----:B------:R-:W-:-:S02]  /*388c0*/  IMAD.MOV.U32 R11, RZ, RZ, R24 ;  /* 0x000000ffff0b7224 */ /* 0x000fc400078e0018 */
[----:B------:R-:W-:-:S15]  /*388d0*/  IMAD.MOV.U32 R24, RZ, RZ, R25 ;  /* 0x000000ffff187224 */ /* 0x000fde00078e0019 */
[----:B------:R-:W-:Y:S01]  /*388e0*/  NOP ;  /* 0x0000000000007918 */ /* 0x000fe20000000000 */
[----:B------:R0:W-:Y:S04]  /*388f0*/  STL.64 [R1+0x890], R4 ;  /* 0x0008900401007387 */ /* 0x0001e80000100a00 */
[----:B------:R-:W-:Y:S04]  /*38900*/  STL.64 [R1+0x898], R6 ;  /* 0x0008980601007387 */ /* 0x000fe80000100a00 */
[----:B0-----:R-:W4:Y:S04]  /*38910*/  LDL.LU.64 R4, [R1+0x3890] ;  /* 0x0038900001047983 */ /* 0x001f280000300a00 */
[----:B------:R0:W-:Y:S04]  /*38920*/  STL [R1+0x3798], R24 ;  /* 0x0037981801007387 */ /* 0x0001e80000100800 */
[----:B0-----:R-:W4:Y:S04]  /*38930*/  LDL.LU.64 R24, [R1+0x880] ;  /* 0x0008800001187983 */ /* 0x001f280000300a00 */
[----:B------:R-:W4:Y:S04]  /*38940*/  LDL.LU.64 R26, [R1+0x888] ;  /* 0x00088800011a7983 */ /* 0x000f280000300a00 */
[----:B------:R-:W-:Y:S01]  /*38950*/  STL [R1+0x3794], R11 ;  /* 0x0037940b01007387 */ /* 0x000fe20000100800 */
[----:B----4-:R-:W-:-:S15]  /*38960*/  HMMA.16816.F32.BF16 R24, R20, R4, R24 ;  /* 0x000000041418723c */ /* 0x010fde0000041818 */
        /* <DEDUP_REMOVED lines=9> */
[----:B0-----:R-:W4:Y:S01]  /*38a00*/  LDL.LU.64 R26, [R1+0xa38] ;  /* 0x000a3800011a7983 */ /* 0x001f220000300a00 */
[----:B--2---:R-:W-:-:S15]  /*38a10*/  HMMA.16816.F32.BF16 R12, R20, R4, R12 ;  /* 0x00000004140c723c */ /* 0x004fde000004180c */
[----:B------:R-:W-:-:S04]  /*38a20*/  NOP ;  /* 0x0000000000007918 */ /* 0x000fc80000000000 */
[----:B------:R0:W-:Y:S04]  /*38a30*/  STL.64 [R1+0xa40], R12 ;  /* 0x000a400c01007387 */ /* 0x0001e80000100a00 */
[----:B------:R-:W-:Y:S04]  /*38a40*/  STL.64 [R1+0xa48], R14 ;  /* 0x000a480e01007387 */ /* 0x000fe80000100a00 */
[----:B0-----:R-:W4:Y:S01]  /*38a50*/  LDL.LU.64 R12, [R1+0x3880] ;  /* 0x00388000010c7983 */ /* 0x001f220000300a00 */
[----:B------:R-:W-:-:S03]  /*38a60*/  IMAD.MOV.U32 R29, RZ, RZ, R5 ;  /* 0x000000ffff1d7224 */ /* 0x000fc600078e0005 */
[----:B------:R-:W3:Y:S04]  /*38a70*/  LDL.LU.64 R4, [R1+0xa20] ;  /* 0x000a200001047983 */ /* 0x000ee80000300a00 */
[----:B------:R-:W3:Y:S04]  /*38a80*/  LDL.LU.64 R6, [R1+0xa28] ;  /* 0x000a280001067983 */ /* 0x000ee80000300a00 */
[----:B------:R-:W-:Y:S01]  /*38a90*/  STL [R1+0x3748], R29 ;  /* 0x0037481d01007387 */ /* 0x000fe20000100800 */
[----:B----4-:R-:W-:Y:S01]  /*38aa0*/  HMMA.16816.F32.BF16 R24, R20, R12, R24 ;  /* 0x0000000c1418723c */ /* 0x010fe20000041818 */
[----:B------:R-:W-:-:S15]  /*38ab0*/  IMAD.MOV.U32 R11, RZ, RZ, R13 ;  /* 0x000000ffff0b7224 */ /* 0x000fde00078e000d */
[----:B------:R-:W-:-:S03]  /*38ac0*/  NOP ;  /* 0x0000000000007918 */ /* 0x000fc60000000000 */
[----:B------:R0:W-:Y:S04]  /*38ad0*/  STL.64 [R1+0xa30], R24 ;  /* 0x000a301801007387 */ /* 0x0001e80000100a00 */
[----:B------:R-:W-:Y:S01]  /*38ae0*/  STL.64 [R1+0xa38], R26 ;  /* 0x000a381a01007387 */ /* 0x000fe20000100a00 */
[----:B0-----:R-:W-:-:S03]  /*38af0*/  IMAD.MOV.U32 R24, RZ, RZ, R12 ;  /* 0x000000ffff187224 */ /* 0x001fc600078e000c */
[----:B------:R-:W2:Y:S04]  /*38b00*/  LDL.LU.64 R12, [R1+0xa00] ;  /* 0x000a0000010c7983 */ /* 0x000ea80000300a00 */
[----:B------:R-:W2:Y:S04]  /*38b10*/  LDL.LU.64 R14, [R1+0xa08] ;  /* 0x000a0800010e7983 */ /* 0x000ea80000300a00 */
[----:B------:R0:W-:Y:S04]  /*38b20*/  STL [R1+0x3858], R24 ;  /* 0x0038581801007387 */ /* 0x0001e80000100800 */
[----:B0-----:R-:W4:Y:S04]  /*38b30*/  LDL.LU.64 R24, [R1+0xa10] ;  /* 0x000a100001187983 */ /* 0x001f280000300a00 */
[----:B------:R-:W4:Y:S04]  /*38b40*/  LDL.LU.64 R26, [R1+0xa18] ;  /* 0x000a1800011a7983 */ /* 0x000f280000300a00 */
[----:B------:R-:W-:Y:S04]  /*38b50*/  STL [R1+0x3828], R11 ;  /* 0x0038280b01007387 */ /* 0x000fe80000100800 */
[----:B------:R-:W2:Y:S01]  /*38b60*/  LDL.LU.64 R8, [R1+0x120] ;  /* 0x0001200001087983 */ /* 0x000ea20000300a00 */
[----:B---3--:R-:W-:Y:S03]  /*38b70*/  HMMA.16816.F32.BF16 R4, R20, R16, R4 ;  /* 0x000000101404723c */ /* 0x008fe60000041804 */
[----:B--2---:R0:W-:Y:S04]  /*38b80*/  STL.64 [R1+0x3860], R8 ;  /* 0x0038600801007387 */ /* 0x0041e80000100a00 */
[----:B0-----:R-:W2:Y:S04]  /*38b90*/  LDL.LU.64 R8, [R1+0x140] ;  /* 0x0001400001087983 */ /* 0x001ea80000300a00 */
[----:B--2---:R0:W-:Y:S04]  /*38ba0*/  STL.64 [R1+0x3868], R8 ;  /* 0x0038680801007387 */ /* 0x0041e80000100a00 */
[----:B0-----:R-:W2:Y:S04]  /*38bb0*/  LDL.LU.64 R8, [R1+0x150] ;  /* 0x0001500001087983 */ /* 0x001ea80000300a00 */
[----:B------:R0:W-:Y:S04]  /*38bc0*/  STL.64 [R1+0xa20], R4 ;  /* 0x000a200401007387 */ /* 0x0001e80000100a00 */
[----:B------:R1:W-:Y:S04]  /*38bd0*/  STL.64 [R1+0xa28], R6 ;  /* 0x000a280601007387 */ /* 0x0003e80000100a00 */
[----:B0-----:R-:W3:Y:S01]  /*38be0*/  LDL.LU.64 R4, [R1+0x3878] ;  /* 0x0038780001047983 */ /* 0x001ee20000300a00 */
[----:B-1----:R-:W-:-:S02]  /*38bf0*/  IMAD.MOV.U32 R7, RZ, RZ, R16 ;  /* 0x000000ffff077224 */ /* 0x002fc400078e0010 */
[----:B------:R-:W-:Y:S02]  /*38c00*/  IMAD.MOV.U32 R6, RZ, RZ, R17 ;  /* 0x000000ffff067224 */ /* 0x000fe400078e0011 */
[----:B------:R-:W4:Y:S04]  /*38c10*/  LDL.LU.64 R16, [R1+0x3870] ;  /* 0x0038700001107983 */ /* 0x000f280000300a00 */
[----:B------:R-:W-:Y:S04]  /*38c20*/  STL [R1+0x3744], R6 ;  /* 0x0037440601007387 */ /* 0x000fe80000100800 */
[----:B------:R-:W-:Y:S01]  /*38c30*/  STL [R1+0x3740], R7 ;  /* 0x0037400701007387 */ /* 0x000fe20000100800 */
[----:B----4-:R-:W-:Y:S01]  /*38c40*/  HMMA.16816.F32.BF16 R24, R20, R16, R24 ;  /* 0x000000101418723c */ /* 0x010fe20000041818 */
[----:B------:R-:W-:-:S02]  /*38c50*/  IMAD.MOV.U32 R29, RZ, RZ, R16 ;  /* 0x000000ffff1d7224 */ /* 0x000fc400078e0010 */
[----:B------:R-:W4:Y:S05]  /*38c60*/  LDL.LU.64 R16, [R1+0x100] ;  /* 0x0001000001107983 */ /* 0x000f2a0000300a00 */
[----:B---3--:R-:W-:Y:S11]  /*38c70*/  HMMA.16816.F32.BF16 R12, R20, R4, R12 ;  /* 0x00000004140c723c */ /* 0x008ff6000004180c */
[----:B------:R0:W-:Y:S04]  /*38c80*/  STL.64 [R1+0xa10], R24 ;  /* 0x000a101801007387 */ /* 0x0001e80000100a00 */
[----:B------:R1:W-:Y:S04]  /*38c90*/  STL.64 [R1+0xa18], R26 ;  /* 0x000a181a01007387 */ /* 0x0003e80000100a00 */
[----:B----4-:R3:W-:Y:S04]  /*38ca0*/  STL.64 [R1+0x3850], R16 ;  /* 0x0038501001007387 */ /* 0x0107e80000100a00 */
[----:B------:R-:W-:Y:S04]  /*38cb0*/  STL [R1+0x3790], R29 ;  /* 0x0037901d01007387 */ /* 0x000fe80000100800 */
[----:B0-----:R-:W4:Y:S04]  /*38cc0*/  LDL.LU.64 R24, [R1+0x9d0] ;  /* 0x0009d00001187983 */ /* 0x001f280000300a00 */
[----:B-1----:R-:W4:Y:S04]  /*38cd0*/  LDL.LU.64 R26, [R1+0x9d8] ;  /* 0x0009d800011a7983 */ /* 0x002f280000300a00 */
[----:B------:R0:W-:Y:S04]  /*38ce0*/  STL.64 [R1+0xa00], R12 ;  /* 0x000a000c01007387 */ /* 0x0001e80000100a00 */
[----:B------:R-:W-:Y:S04]  /*38cf0*/  STL.64 [R1+0xa08], R14 ;  /* 0x000a080e01007387 */ /* 0x000fe80000100a00 */
[----:B---3--:R-:W3:Y:S01]  /*38d00*/  LDL.LU.64 R16, [R1+0x110] ;  /* 0x0001100001107983 */ /* 0x008ee20000300a00 */
[----:B0-----:R-:W-:-:S02]  /*38d10*/  IMAD.MOV.U32 R12, RZ, RZ, R10 ;  /* 0x000000ffff0c7224 */ /* 0x001fc400078e000a */
[----:B------:R-:W-:-:S05]  /*38d20*/  IMAD.MOV.U32 R13, RZ, RZ, R3 ;  /* 0x000000ffff0d7224 */ /* 0x000fca00078e0003 */
[----:B------:R0:W-:Y:S04]  /*38d30*/  STL.64 [R1+0x3830], R12 ;  /* 0x0038300c01007387 */ /* 0x0001e80000100a00 */
[----:B0-----:R-:W2:Y:S04]  /*38d40*/  LDL.LU.64 R12, [R1+0x9c0] ;  /* 0x0009c000010c7983 */ /* 0x001ea80000300a00 */
[----:B------:R-:W2:Y:S04]  /*38d50*/  LDL.LU.64 R14, [R1+0x9c8] ;  /* 0x0009c800010e7983 */ /* 0x000ea80000300a00 */
[----:B------:R0:W-:Y:S04]  /*38d60*/  STL.64 [R1+0x36b8], R4 ;  /* 0x0036b80401007387 */ /* 0x0001e80000100a00 */
[----:B0-----:R-:W2:Y:S04]  /*38d70*/  LDL.LU.64 R4, [R1+0x9f0] ;  /* 0x0009f00001047983 */ /* 0x001ea80000300a00 */
[----:B------:R-:W2:Y:S02]  /*38d80*/  LDL.LU.64 R6, [R1+0x9f8] ;  /* 0x0009f80001067983 */ /* 0x000ea40000300a00 */
[----:B--2---:R-:W-:-:S15]  /*38d90*/  HMMA.16816.F32.BF16 R4, R20, R8, R4 ;  /* 0x000000081404723c */ /* 0x004fde0000041804 */
[----:B------:R-:W-:-:S04]  /*38da0*/  NOP ;  /* 0x0000000000007918 */ /* 0x000fc80000000000 */
[----:B------:R-:W-:Y:S04]  /*38db0*/  STL.64 [R1+0x9f0], R4 ;  /* 0x0009f00401007387 */ /* 0x000fe80000100a00 */
[----:B------:R0:W-:Y:S02]  /*38dc0*/  STL.64 [R1+0x9f8], R6 ;  /* 0x0009f80601007387 */ /* 0x0001e40000100a00 */
[----:B0-----:R-:W-:Y:S02]  /*38dd0*/  IMAD.MOV.U32 R6, RZ, RZ, R8 ;  /* 0x000000ffff067224 */ /* 0x001fe400078e0008 */
[----:B------:R-:W-:Y:S02]  /*38de0*/  IMAD.MOV.U32 R7, RZ, RZ, R9 ;  /* 0x000000ffff077224 */ /* 0x000fe400078e0009 */
[----:B------:R-:W2:Y:S04]  /*38df0*/  LDL.LU.64 R8, [R1+0x3868] ;  /* 0x0038680001087983 */ /* 0x000ea80000300a00 */
[----:B------:R0:W-:Y:S04]  /*38e00*/  STL.64 [R1+0x3750], R6 ;  /* 0x0037500601007387 */ /* 0x0001e80000100a00 */
[----:B------:R-:W2:Y:S04]  /*38e10*/  LDL.LU.64 R4, [R1+0x9e0] ;  /* 0x0009e00001047983 */ /* 0x000ea80000300a00 */
[----:B0-----:R-:W2:Y:S02]  /*38e20*/  LDL.LU.64 R6, [R1+0x9e8] ;  /* 0x0009e80001067983 */ /* 0x001ea40000300a00 */
[----:B--2---:R-:W-:-:S15]  /*38e30*/  HMMA.16816.F32.BF16 R4, R20, R8, R4 ;  /* 0x000000081404723c */ /* 0x004fde0000041804 */
[----:B------:R-:W-:-:S04]  /*38e40*/  NOP ;  /* 0x0000000000007918 */ /* 0x000fc80000000000 */
[----:B------:R0:W-:Y:S04]  /*38e50*/  STL.64 [R1+0x9e0], R4 ;  /* 0x0009e00401007387 */ /* 0x0001e80000100a00 */
[----:B------:R-:W-:Y:S01]  /*38e60*/  STL.64 [R1+0x9e8], R6 ;  /* 0x0009e80601007387 */ /* 0x000fe20000100a00 */
[----:B0-----:R-:W-:Y:S02]  /*38e70*/  IMAD.MOV.U32 R4, RZ, RZ, R9 ;  /* 0x000000ffff047224 */ /* 0x001fe400078e0009 */
[----:B------:R-:W-:Y:S02]  /*38e80*/  IMAD.MOV.U32 R5, RZ, RZ, R8 ;  /* 0x000000ffff057224 */ /* 0x000fe400078e0008 */
[----:B------:R-:W2:Y:S04]  /*38e90*/  LDL.LU.64 R8, [R1+0x3860] ;  /* 0x0038600001087983 */ /* 0x000ea80000300a00 */
[----:B------:R-:W-:Y:S04]  /*38ea0*/  STL [R1+0x37a8], R4 ;  /* 0x0037a80401007387 */ /* 0x000fe80000100800 */
[----:B------:R0:W-:Y:S04]  /*38eb0*/  STL [R1+0x37a4], R5 ;  /* 0x0037a40501007387 */ /* 0x0001e80000100800 */
[----:B0-----:R-:W4:Y:S01]  /*38ec0*/  LDL.LU.64 R4, [R1+0x130] ;  /* 0x0001300001047983 */ /* 0x001f220000300a00 */
[C---:B--2---:R-:W-:Y:S08]  /*38ed0*/  HMMA.16816.F32.BF16 R12, R20.reuse, R8, R12 ;  /* 0x00000008140c723c */ /* 0x044ff0000004180c */
[----:B----4-:R-:W-:Y:S01]  /*38ee0*/  HMMA.16816.F32.BF16 R24, R20, R4, R24 ;  /* 0x000000041418723c */ /* 0x010fe20000041818 */
[----:B------:R-:W-:-:S15]  /*38ef0*/  IMAD.MOV.U32 R29, RZ, RZ, R4 ;  /* 0x000000ffff1d7224 */ /* 0x000fde00078e0004 */
[----:B------:R-:W-:-:S03]  /*38f00*/  NOP ;  /* 0x0000000000007918 */ /* 0x000fc60000000000 */
[----:B------:R0:W-:Y:S04]  /*38f10*/  STL.64 [R1+0x9d0], R24 ;  /* 0x0009d01801007387 */ /* 0x0001e80000100a00 */
[----:B------:R-:W-:Y:S04]  /*38f20*/  STL.64 [R1+0x9d8], R26 ;  /* 0x0009d81a01007387 */ /* 0x000fe80000100a00 */
[----:B0-----:R-:W2:Y:S01]  /*38f30*/  LDL.LU R24, [R1+0x3858] ;  /* 0x0038580001187983 */ /* 0x001ea20000300800 */
[----:B------:R-:W-:-:S03]  /*38f40*/  IMAD.MOV.U32 R25, RZ, RZ, R5 ;  /* 0x000000ffff197224 */ /* 0x000fc600078e0005 */
[----:B------:R-:W3:Y:S04]  /*38f50*/  LDL.LU.64 R4, [R1+0x9b0] ;  /* 0x0009b00001047983 */ /* 0x000ee80000300a00 */
[----:B------:R-:W3:Y:S04]  /*38f60*/  LDL.LU.64 R6, [R1+0x9b8] ;  /* 0x0009b80001067983 */ /* 0x000ee80000300a00 */
[----:B------:R0:W-:Y:S04]  /*38f70*/  STL.64 [R1+0x9c0], R12 ;  /* 0x0009c00c01007387 */ /* 0x0001e80000100a00 */
[----:B------:R1:W-:Y:S04]  /*38f80*/  STL.64 [R1+0x9c8], R14 ;  /* 0x0009c80e01007387 */ /* 0x0003e80000100a00 */
[----:B0-----:R-:W4:Y:S04]  /*38f90*/  LDL.LU.64 R12, [R1+0x990] ;  /* 0x00099000010c7983 */ /* 0x001f280000300a00 */
[----:B-1----:R-:W2:Y:S01]  /*38fa0*/  LDL.LU.64 R14, [R1+0x998] ;  /* 0x00099800010e7983 */ /* 0x002ea20000300a00 */
[----:B------:R-:W-:-:S02]  /*38fb0*/  IMAD.MOV.U32 R27, RZ, RZ, R8 ;  /* 0x000000ffff1b7224 */ /* 0x000fc400078e0008 */
[----:B------:R-:W-:Y:S01]  /*38fc0*/  IMAD.MOV.U32 R26, RZ, RZ, R9 ;  /* 0x000000ffff1a7224 */ /* 0x000fe200078e0009 */
[----:B---3--:R-:W-:Y:S01]  /*38fd0*/  HMMA.16816.F32.BF16 R4, R20, R16, R4 ;  /* 0x000000101404723c */ /* 0x008fe20000041804 */
[----:B--2---:R-:W-:Y:S04]  /*38fe0*/  STL.64 [R1+0x3848], R14 ;  /* 0x0038480e01007387 */ /* 0x004fe80000100a00 */
[----:B----4-:R0:W-:Y:S04]  /*38ff0*/  STL.64 [R1+0x3840], R12 ;  /* 0x0038400c01007387 */ /* 0x0101e80000100a00 */
[----:B0-----:R-:W2:Y:S04]  /*39000*/  LDL.LU.64 R12, [R1+0x9a0] ;  /* 0x0009a000010c7983 */ /* 0x001ea80000300a00 */
[----:B------:R-:W2:Y:S04]  /*39010*/  LDL.LU.64 R14, [R1+0x9a8] ;  /* 0x0009a800010e7983 */ /* 0x000ea80000300a00 */
[----:B------:R-:W3:Y:S04]  /*39020*/  LDL.LU.64 R8, [R1+0x980] ;  /* 0x0009800001087983 */ /* 0x000ee80000300a00 */
[----:B------:R-:W3:Y:S04]  /*39030*/  LDL.LU.64 R10, [R1+0x988] ;  /* 0x00098800010a7983 */ /* 0x000ee80000300a00 */
[----:B------:R-:W-:Y:S04]  /*39040*/  STL.64 [R1+0x37b8], R26 ;  /* 0x0037b81a01007387 */ /* 0x000fe80000100a00 */
[----:B------:R0:W-:Y:S04]  /*39050*/  STL.64 [R1+0x37b0], R24 ;  /* 0x0037b01801007387 */ /* 0x0001e80000100a00 */
[----:B0-----:R-:W4:Y:S04]  /*39060*/  LDL.LU.64 R24, [R1+0xd0] ;  /* 0x0000d00001187983 */ /* 0x001f280000300a00 */
[----:B------:R0:W-:Y:S04]  /*39070*/  STL.64 [R1+0x9b0], R4 ;  /* 0x0009b00401007387 */ /* 0x0001e80000100a00 */
[----:B------:R1:W-:Y:S01]  /*39080*/  STL.64 [R1+0x9b8], R6 ;  /* 0x0009b80601007387 */ /* 0x0003e20000100a00 */
[----:B0-----:R-:W-:-:S02]  /*39090*/  IMAD.MOV.U32 R4, RZ, RZ, R16 ;  /* 0x000000ffff047224 */ /* 0x001fc400078e0010 */
[----:B------:R-:W-:Y:S02]  /*390a0*/  IMAD.MOV.U32 R5, RZ, RZ, R17 ;  /* 0x000000ffff057224 */ /* 0x000fe400078e0011 */
[----:B------:R-:W2:Y:S02]  /*390b0*/  LDL.LU.64 R16, [R1+0x3850] ;  /* 0x0038500001107983 */ /* 0x000ea40000300a00 */
[----:B--2---:R-:W-:Y:S01]  /*390c0*/  HMMA.16816.F32.BF16 R12, R20, R16, R12 ;  /* 0x00000010140c723c */ /* 0x004fe2000004180c */
[----:B-1----:R-:W-:Y:S02]  /*390d0*/  IMAD.MOV.U32 R7, RZ, RZ, R16 ;  /* 0x000000ffff077224 */ /* 0x002fe400078e0010 */
        /* <DEDUP_REMOVED lines=9> */
[----:B0-----:R-:W4:Y:S04]  /*39170*/  LDL.LU.64 R4, [R1+0x970] ;  /* 0x0009700001047983 */ /* 0x001f280000300a00 */
[----:B------:R-:W4:Y:S01]  /*39180*/  LDL.LU.64 R6, [R1+0x978] ;  /* 0x0009780001067983 */ /* 0x000f220000300a00 */
[----:B--2---:R-:W-:-:S15]  /*39190*/  HMMA.16816.F32.BF16 R12, R20, R16, R12 ;  /* 0x00000010140c723c */ /* 0x004fde000004180c */
[----:B------:R-:W-:-:S04]  /*391a0*/  NOP ;  /* 0x0000000000007918 */ /* 0x000fc80000000000 */
[----:B------:R0:W-:Y:S04]  /*391b0*/  STL.64 [R1+0x990], R12 ;  /* 0x0009900c01007387 */ /* 0x0001e80000100a00 */
[----:B------:R-:W-:Y:S04]  /*391c0*/  STL.64 [R1+0x998], R14 ;  /* 0x0009980e01007387 */ /* 0x000fe80000100a00 */
[----:B0-----:R-:W3:Y:S01]  /*391d0*/  LDL.LU.64 R12, [R1+0x3830] ;  /* 0x00383000010c7983 */ /* 0x001ee20000300a00 */
[----:B----4-:R-:W-:Y:S03]  /*391e0*/  HMMA.16816.F32.BF16 R4, R20, R24, R4 ;  /* 0x000000181404723c */ /* 0x010fe60000041804 */
[----:B------:R0:W-:Y:S02]  /*391f0*/  STL [R1+0x3630], R17 ;  /* 0x0036301101007387 */ /* 0x0001e40000100800 */
[----:B0-----:R-:W-:-:S03]  /*39200*/  IMAD.MOV.U32 R17, RZ, RZ, R24 ;  /* 0x000000ffff117224 */ /* 0x001fc600078e0018 */
[----:B---3--:R-:W-:Y:S01]  /*39210*/  HMMA.16816.F32.BF16 R12, R20, R12, R8 ;  /* 0x0000000c140c723c */ /* 0x008fe20000041808 */
[----:B------:R-:W2:Y:S01]  /*39220*/  LDL.LU R11, [R1+0x3828] ;  /* 0x00382800010b7983 */ /* 0x000ea20000300800 */
[----:B------:R-:W-:-:S15]  /*39230*/  IMAD.MOV.U32 R10, RZ, RZ, R25 ;  /* 0x000000ffff0a7224 */ /* 0x000fde00078e0019 */
[----:B------:R-:W-:Y:S02]  /*39240*/  NOP ;  /* 0x0000000000007918 */ /* 0x000fe40000000000 */
[----:B------:R-:W-:Y:S04]  /*39250*/  STL.64 [R1+0x980], R12 ;  /* 0x0009800c01007387 */ /* 0x000fe80000100a00 */
[----:B------:R0:W-:Y:S04]  /*39260*/  STL.64 [R1+0x988], R14 ;  /* 0x0009880e01007387 */ /* 0x0001e80000100a00 */
[----:B0-----:R-:W3:Y:S04]  /*39270*/  LDL.LU.64 R14, [R1+0x3820] ;  /* 0x00382000010e7983 */ /* 0x001ee80000300a00 */
[----:B------:R-:W4:Y:S04]  /*39280*/  LDL.LU.64 R12, [R1+0x3818] ;  /* 0x00381800010c7983 */ /* 0x000f280000300a00 */
[----:B------:R0:W-:Y:S04]  /*39290*/  STL.64 [R1+0x970], R4 ;  /* 0x0009700401007387 */ /* 0x0001e80000100a00 */
[----:B------:R-:W-:Y:S04]  /*392a0*/  STL.64 [R1+0x978], R6 ;  /* 0x0009780601007387 */ /* 0x000fe80000100a00 */
[----:B------:R-:W4:Y:S04]  /*392b0*/  LDL.LU.64 R24, [R1+0x950] ;  /* 0x0009500001187983 */ /* 0x000f280000300a00 */
[----:B------:R-:W4:Y:S04]  /*392c0*/  LDL.LU.64 R26, [R1+0x958] ;  /* 0x00095800011a7983 */ /* 0x000f280000300a00 */
[----:B0-----:R-:W2:Y:S04]  /*392d0*/  LDL.LU.64 R4, [R1+0x70] ;  /* 0x0000700001047983 */ /* 0x001ea80000300a00 */
[----:B--2---:R0:W-:Y:S04]  /*392e0*/  STL.64 [R1+0x3800], R4 ;  /* 0x0038000401007387 */ /* 0x0041e80000100a00 */
[----:B0-----:R-:W2:Y:S04]  /*392f0*/  LDL.LU.64 R4, [R1+0xc0] ;  /* 0x0000c00001047983 */ /* 0x001ea80000300a00 */
[----:B------:R0:W-:Y:S04]  /*39300*/  STL.64 [R1+0x37d8], R16 ;  /* 0x0037d81001007387 */ /* 0x0001e80000100a00 */
[----:B0-----:R-:W2:Y:S04]  /*39310*/  LDL.LU.64 R16, [R1+0x90] ;  /* 0x0000900001107983 */ /* 0x001ea80000300a00 */
[----:B------:R0:W-:Y:S04]  /*39320*/  STL.64 [R1+0x37d0], R10 ;  /* 0x0037d00a01007387 */ /* 0x0001e80000100a00 */
[----:B------:R-:W2:Y:S04]  /*39330*/  LDL.LU.64 R8, [R1+0x960] ;  /* 0x0009600001087983 */ /* 0x000ea80000300a00 */
[----:B0-----:R-:W2:Y:S02]  /*39340*/  LDL.LU.64 R10, [R1+0x968] ;  /* 0x00096800010a7983 */ /* 0x001ea40000300a00 */
[----:B--2---:R-:W-:-:S15]  /*39350*/  HMMA.16816.F32.BF16 R8, R20, R4, R8 ;  /* 0x000000041408723c */ /* 0x004fde0000041808 */
[----:B------:R-:W-:-:S04]  /*39360*/  NOP ;  /* 0x0000000000007918 */ /* 0x000fc80000000000 */
[----:B------:R0:W-:Y:S04]  /*39370*/  STL.64 [R1+0x960], R8 ;  /* 0x0009600801007387 */ /* 0x0001e80000100a00 */
[----:B------:R-:W-:Y:S04]  /*39380*/  STL.64 [R1+0x968], R10 ;  /* 0x0009680a01007387 */ /* 0x000fe80000100a00 */
[----:B0-----:R-:W2:Y:S04]  /*39390*/  LDL.LU.64 R8, [R1+0x40] ;  /* 0x0000400001087983 */ /* 0x001ea80000300a00 */
[----:B--2---:R0:W-:Y:S04]  /*393a0*/  STL.64 [R1+0x37e0], R8 ;  /* 0x0037e00801007387 */ /* 0x0041e80000100a00 */
[----:B0-----:R-:W2:Y:S01]  /*393b0*/  LDL.LU.64 R8, [R1+0x50] ;  /* 0x0000500001087983 */ /* 0x001ea20000300a00 */
[----:B----4-:R-:W-:Y:S01]  /*393c0*/  HMMA.16816.F32.BF16 R24, R20, R12, R24 ;  /* 0x0000000c1418723c */ /* 0x010fe20000041818 */
[----:B------:R-:W-:-:S02]  /*393d0*/  IMAD.MOV.U32 R3, RZ, RZ, R5 ;  /* 0x000000ffff037224 */ /* 0x000fc400078e0005 */
[----:B--2---:R0:W-:Y:S04]  /*393e0*/  STL.64 [R1+0x37f0], R8 ;  /* 0x0037f00801007387 */ /* 0x0041e80000100a00 */
[----:B0-----:R-:W2:Y:S01]  /*393f0*/  LDL.LU.64 R8, [R1+0x60] ;  /* 0x0000600001087983 */ /* 0x001ea20000300a00 */
[----:B------:R-:W-:-:S03]  /*39400*/  IMAD.MOV.U32 R28, RZ, RZ, R4 ;  /* 0x000000ffff1c7224 */ /* 0x000fc600078e0004 */
[----:B--2---:R0:W-:Y:S04]  /*39410*/  STL.64 [R1+0x37f8], R8 ;  /* 0x0037f80801007387 */ /* 0x0041e80000100a00 */
[----:B0-----:R-:W2:Y:S04]  /*39420*/  LDL.LU.64 R8, [R1+0xa0] ;  /* 0x0000a00001087983 */ /* 0x001ea80000300a00 */
[----:B------:R-:W-:Y:S04]  /*39430*/  STL [R1+0x3614], R3 ;  /* 0x0036140301007387 */ /* 0x000fe80000100800 */
[----:B------:R-:W-:Y:S04]  /*39440*/  STL [R1+0x3610], R28 ;  /* 0x0036101c01007387 */ /* 0x000fe80000100800 */
[----:B------:R0:W-:Y:S04]  /*39450*/  STL.64 [R1+0x950], R24 ;  /* 0x0009501801007387 */ /* 0x0001e80000100a00 */
[----:B------:R-:W-:Y:S04]  /*39460*/  STL.64 [R1+0x958], R26 ;  /* 0x0009581a01007387 */ /* 0x000fe80000100a00 */
[----:B0-----:R-:W4:Y:S04]  /*39470*/  LDL.LU.64 R24, [R1+0x30] ;  /* 0x0000300001187983 */ /* 0x001f280000300a00 */
[----:B----4-:R0:W-:Y:S04]  /*39480*/  STL.64 [R1+0x37e8], R24 ;  /* 0x0037e81801007387 */ /* 0x0101e80000100a00 */
[----:B0-----:R-:W4:Y:S04]  /*39490*/  LDL.LU.64 R24, [R1+0x940] ;  /* 0x0009400001187983 */ /* 0x001f280000300a00 */
[----:B------:R-:W4:Y:S04]  /*394a0*/  LDL.LU.64 R26, [R1+0x948] ;  /* 0x00094800011a7983 */ /* 0x000f280000300a00 */
[----:B---3--:R-:W-:Y:S04]  /*394b0*/  STL.64 [R1+0x3600], R14 ;  /* 0x0036000e01007387 */ /* 0x008fe80000100a00 */
[----:B------:R2:W-:Y:S02]  /*394c0*/  STL.64 [R1+0x35f8], R12 ;  /* 0x0035f80c01007387 */ /* 0x0005e40000100a00 */
[----:B--2---:R-:W-:-:S02]  /*394d0*/  IMAD.MOV.U32 R13, RZ, RZ, R8 ;  /* 0x000000ffff0d7224 */ /* 0x004fc400078e0008 */
[----:B------:R-:W-:Y:S01]  /*394e0*/  IMAD.MOV.U32 R12, RZ, RZ, R9 ;  /* 0x000000ffff0c7224 */ /* 0x000fe200078e0009 */
[----:B----4-:R-:W-:-:S15]  /*394f0*/  HMMA.16816.F32.BF16 R24, R20, R8, R24 ;  /* 0x000000081418723c */ /* 0x010fde0000041818 */
[----:B------:R-:W-:-:S04]  /*39500*/  NOP ;  /* 0x0000000000007918 */ /* 0x000fc80000000000 */
[----:B------:R-:W-:Y:S04]  /*39510*/  STL.64 [R1+0x940], R24 ;  /* 0x0009401801007387 */ /* 0x000fe80000100a00 */
[----:B------:R-:W-:Y:S04]  /*39520*/  STL.64 [R1+0x948], R26 ;  /* 0x0009481a01007387 */ /* 0x000fe80000100a00 */
[----:B------:R-:W2:Y:S04]  /*39530*/  LDL.LU.64 R8, [R1+0x910] ;  /* 0x0009100001087983 */ /* 0x000ea80000300a00 */
[----:B------:R-:W3:Y:S04]  /*39540*/  LDL.LU.64 R10, [R1+0x918] ;  /* 0x00091800010a7983 */ /* 0x000ee80000300a00 */
[----:B---3--:R-:W-:Y:S04]  /*39550*/  STL.64 [R1+0x3810], R10 ;  /* 0x0038100a01007387 */ /* 0x008fe80000100a00 */
[----:B--2---:R0:W-:Y:S04]  /*39560*/  STL.64 [R1+0x3808], R8 ;  /* 0x0038080801007387 */ /* 0x0041e80000100a00 */
[----:B0-----:R-:W2:Y:S04]  /*39570*/  LDL.LU.64 R8, [R1+0x920] ;  /* 0x0009200001087983 */ /* 0x001ea80000300a00 */
[----:B------:R-:W2:Y:S04]  /*39580*/  LDL.LU.64 R10, [R1+0x928] ;  /* 0x00092800010a7983 */ /* 0x000ea80000300a00 */
[----:B------:R-:W3:Y:S04]  /*39590*/  LDL.LU.64 R24, [R1+0x8f0] ;  /* 0x0008f00001187983 */ /* 0x000ee80000300a00 */
[----:B------:R-:W3:Y:S04]  /*395a0*/  LDL.LU.64 R26, [R1+0x8f8] ;  /* 0x0008f800011a7983 */ /* 0x000ee80000300a00 */
[----:B------:R-:W-:Y:S04]  /*395b0*/  STL [R1+0x361c], R12 ;  /* 0x00361c0c01007387 */ /* 0x000fe80000100800 */
[----:B------:R0:W-:Y:S04]  /*395c0*/  STL [R1+0x3618], R13 ;  /* 0x0036180d01007387 */ /* 0x0001e80000100800 */
[----:B0-----:R-:W4:Y:S04]  /*395d0*/  LDL.LU.64 R12, [R1+0x930] ;  /* 0x00093000010c7983 */ /* 0x001f280000300a00 */
[----:B------:R-:W4:Y:S01]  /*395e0*/  LDL.LU.64 R14, [R1+0x938] ;  /* 0x00093800010e7983 */ /* 0x000f220000300a00 */
[----:B------:R-:W-:-:S02]  /*395f0*/  IMAD.MOV.U32 R4, RZ, RZ, R2 ;  /* 0x000000ffff047224 */ /* 0x000fc400078e0002 */
[----:B------:R-:W-:-:S07]  /*39600*/  IMAD.MOV.U32 R5, RZ, RZ, R0 ;  /* 0x000000ffff057224 */ /* 0x000fce00078e0000 */
[C---:B--2---:R-:W-:Y:S08]  /*39610*/  HMMA.16816.F32.BF16 R4, R20.reuse, R4, R8 ;  /* 0x000000041404723c */ /* 0x044ff00000041808 */
[----:B----4-:R-:W-:-:S15]  /*39620*/  HMMA.16816.F32.BF16 R12, R20, R16, R12 ;  /* 0x00000010140c723c */ /* 0x010fde000004180c */
[----:B------:R-:W-:-:S04]  /*39630*/  NOP ;  /* 0x0000000000007918 */ /* 0x000fc80000000000 */
[----:B------:R-:W-:Y:S04]  /*39640*/  STL.64 [R1+0x930], R12 ;  /* 0x0009300c01007387 */ /* 0x000fe80000100a00 */
[----:B------:R0:W-:Y:S02]  /*39650*/  STL.64 [R1+0x938], R14 ;  /* 0x0009380e01007387 */ /* 0x0001e40000100a00 */
[----:B0-----:R-:W-:Y:S02]  /*39660*/  IMAD.MOV.U32 R14, RZ, RZ, R17 ;  /* 0x000000ffff0e7224 */ /* 0x001fe400078e0011 */
[----:B------:R-:W-:Y:S02]  /*39670*/  IMAD.MOV.U32 R15, RZ, RZ, R16 ;  /* 0x000000ffff0f7224 */ /* 0x000fe400078e0010 */
[----:B------:R-:W2:Y:S04]  /*39680*/  LDL.LU.64 R16, [R1+0x8e0] ;  /* 0x0008e00001107983 */ /* 0x000ea80000300a00 */
[----:B------:R-:W2:Y:S04]  /*39690*/  LDL.LU.64 R18, [R1+0x8e8] ;  /* 0x0008e80001127983 */ /* 0x000ea80000300a00 */
[----:B------:R-:W-:Y:S04]  /*396a0*/  STL [R1+0x3624], R14 ;  /* 0x0036240e01007387 */ /* 0x000fe80000100800 */
[----:B------:R0:W-:Y:S04]  /*396b0*/  STL [R1+0x3620], R15 ;  /* 0x0036200f01007387 */ /* 0x0001e80000100800 */
[----:B------:R-:W4:Y:S04]  /*396c0*/  LDL.LU.64 R12, [R1+0x900] ;  /* 0x00090000010c7983 */ /* 0x000f280000300a00 */
[----:B0-----:R-:W4:Y:S04]  /*396d0*/  LDL.LU.64 R14, [R1+0x908] ;  /* 0x00090800010e7983 */ /* 0x001f280000300a00 */
[----:B------:R-:W2:Y:S04]  /*396e0*/  LDL.LU.64 R10, [R1+0x3810] ;  /* 0x00381000010a7983 */ /* 0x000ea80000300a00 */
[----:B------:R-:W2:Y:S04]  /*396f0*/  LDL.LU.64 R8, [R1+0x3808] ;  /* 0x0038080001087983 */ /* 0x000ea80000300a00 */
[----:B------:R0:W-:Y:S04]  /*39700*/  STL.64 [R1+0x920], R4 ;  /* 0x0009200401007387 */ /* 0x0001e80000100a00 */
[----:B------:R-:W-:Y:S04]  /*39710*/  STL.64 [R1+0x928], R6 ;  /* 0x0009280601007387 */ /* 0x000fe80000100a00 */
[----:B0-----:R-:W2:Y:S02]  /*39720*/  LDL.LU.64 R4, [R1+0x3800] ;  /* 0x0038000001047983 */ /* 0x001ea40000300a00 */
[----:B--2---:R-:W-:-:S15]  /*39730*/  HMMA.16816.F32.BF16 R8, R20, R4, R8 ;  /* 0x000000041408723c */ /* 0x004fde0000041808 */
[----:B------:R-:W-:-:S04]  /*39740*/  NOP ;  /* 0x0000000000007918 */ /* 0x000fc80000000000 */
[----:B------:R0:W-:Y:S04]  /*39750*/  STL.64 [R1+0x910], R8 ;  /* 0x0009100801007387 */ /* 0x0001e80000100a00 */
[----:B------:R-:W-:Y:S04]  /*39760*/  STL.64 [R1+0x918], R10 ;  /* 0x0009180a01007387 */ /* 0x000fe80000100a00 */
[----:B0-----:R-:W4:Y:S01]  /*39770*/  LDL.LU.64 R8, [R1+0x37f8] ;  /* 0x0037f80001087983 */ /* 0x001f220000300a00 */
[----:B------:R-:W-:Y:S02]  /*39780*/  IMAD.MOV.U32 R3, RZ, RZ, R4 ;  /* 0x000000ffff037224 */ /* 0x000fe400078e0004 */
[----:B------:R-:W-:-:S02]  /*39790*/  IMAD.MOV.U32 R28, RZ, RZ, R5 ;  /* 0x000000ffff1c7224 */ /* 0x000fc400078e0005 */
[----:B------:R-:W2:Y:S04]  /*397a0*/  LDL.LU.64 R4, [R1+0x8d0] ;  /* 0x0008d00001047983 */ /* 0x000ea80000300a00 */
[----:B------:R-:W2:Y:S01]  /*397b0*/  LDL.LU.64 R6, [R1+0x8d8] ;  /* 0x0008d80001067983 */ /* 0x000ea20000300a00 */
[----:B----4-:R-:W-:-:S15]  /*397c0*/  HMMA.16816.F32.BF16 R12, R20, R8, R12 ;  /* 0x00000008140c723c */ /* 0x010fde000004180c */
[----:B------:R-:W-:-:S04]  /*397d0*/  NOP ;  /* 0x0000000000007918 */ /* 0x000fc80000000000 */
[----:B------:R0:W-:Y:S04]  /*397e0*/  STL.64 [R1+0x900], R12 ;  /* 0x0009000c01007387 */ /* 0x0001e80000100a00 */
[----:B------:R1:W-:Y:S01]  /*397f0*/  STL.64 [R1+0x908], R14 ;  /* 0x0009080e01007387 */ /* 0x0003e20000100a00 */
[----:B0-----:R-:W-:Y:S02]  /*39800*/  IMAD.MOV.U32 R12, RZ, RZ, R8 ;  /* 0x000000ffff0c7224 */ /* 0x001fe400078e0008 */
[----:B------:R-:W-:Y:S02]  /*39810*/  IMAD.MOV.U32 R13, RZ, RZ, R9 ;  /* 0x000000ffff0d7224 */ /* 0x000fe400078e0009 */
[----:B------:R-:W3:Y:S02]  /*39820*/  LDL.LU.64 R8, [R1+0x37f0] ;  /* 0x0037f00001087983 */ /* 0x000ee40000300a00 */
[----:B---3--:R-:W-:Y:S01]  /*39830*/  HMMA.16816.F32.BF16 R24, R20, R8, R24 ;  /* 0x000000081418723c */ /* 0x008fe20000041818 */
[----:B-1----:R-:W-:-:S02]  /*39840*/  IMAD.MOV.U32 R14, RZ, RZ, R8 ;  /* 0x000000ffff0e7224 */ /* 0x002fc400078e0008 */
[----:B------:R-:W-:-:S15]  /*39850*/  IMAD.MOV.U32 R15, RZ, RZ, R9 ;  /* 0x000000ffff0f7224 */ /* 0x000fde00078e0009 */
[----:B------:R-:W-:Y:S01]  /*39860*/  NOP ;  /* 0x0000000000007918 */ /* 0x000fe20000000000 */
[----:B------:R0:W-:Y:S04]  /*39870*/  STL.64 [R1+0x8f0], R24 ;  /* 0x0008f01801007387 */ /* 0x0001e80000100a00 */
[----:B------:R-:W-:Y:S04]  /*39880*/  STL.64 [R1+0x8f8], R26 ;  /* 0x0008f81a01007387 */ /* 0x000fe80000100a00 */
[----:B0-----:R-:W2:Y:S04]  /*39890*/  LDL.LU.64 R24, [R1+0x37e8] ;  /* 0x0037e80001187983 */ /* 0x001ea80000300a00 */
[----:B------:R-:W3:Y:S04]  /*398a0*/  LDL.LU.64 R8, [R1+0x37e0] ;  /* 0x0037e00001087983 */ /* 0x000ee80000300a00 */
[----:B------:R-:W-:Y:S04]  /*398b0*/  STL.64 [R1+0x3640], R14 ;  /* 0x0036400e01007387 */ /* 0x000fe80000100a00 */
[----:B------:R0:W-:Y:S04]  /*398c0*/  STL.64 [R1+0x3638], R12 ;  /* 0x0036380c01007387 */ /* 0x0001e80000100a00 */
[----:B0-----:R-:W4:Y:S01]  /*398d0*/  LDL.LU.64 R12, [R1+0x20] ;  /* 0x00002000010c7983 */ /* 0x001f220000300a00 */
[----:B---3--:R-:W-:-:S15]  /*398e0*/  HMMA.16816.F32.BF16 R16, R20, R8, R16 ;  /* 0x000000081410723c */ /* 0x008fde0000041810 */
[----:B------:R-:W-:-:S04]  /*398f0*/  NOP ;  /* 0x0000000000007918 */ /* 0x000fc80000000000 */
[----:B------:R0:W-:Y:S04]  /*39900*/  STL.64 [R1+0x8e0], R16 ;  /* 0x0008e01001007387 */ /* 0x0001e80000100a00 */
[----:B------:R1:W-:Y:S04]  /*39910*/  STL.64 [R1+0x8e8], R18 ;  /* 0x0008e81201007387 */ /* 0x0003e80000100a00 */
[----:B0-----:R-:W3:Y:S01]  /*39920*/  LDL.LU.64 R16, [R1+0x37d8] ;  /* 0x0037d80001107983 */ /* 0x001ee20000300a00 */
[----:B--2---:R-:W-:Y:S01]  /*39930*/  HMMA.16816.F32.BF16 R4, R20, R24, R4 ;  /* 0x000000181404723c */ /* 0x004fe20000041804 */
[----:B-1----:R-:W-:-:S02]  /*39940*/  IMAD.MOV.U32 R18, RZ, RZ, R8 ;  /* 0x000000ffff127224 */ /* 0x002fc400078e0008 */
[----:B------:R-:W-:Y:S01]  /*39950*/  IMAD.MOV.U32 R19, RZ, RZ, R9 ;  /* 0x000000ffff137224 */ /* 0x000fe200078e0009 */
[----:B------:R-:W2:Y:S04]  /*39960*/  LDL.LU.64 R10, [R1+0x37d0] ;  /* 0x0037d000010a7983 */ /* 0x000ea80000300a00 */
[----:B------:R-:W-:Y:S04]  /*39970*/  STL.64 [R1+0x3650], R18 ;  /* 0x0036501201007387 */ /* 0x000fe80000100a00 */
[----:B---3--:R0:W-:Y:S04]  /*39980*/  STL.64 [R1+0x3648], R16 ;  /* 0x0036481001007387 */ /* 0x0081e80000100a00 */
[----:B0-----:R-:W3:Y:S04]  /*39990*/  LDL.LU.64 R16, [R1+0xb00] ;  /* 0x000b000001107983 */ /* 0x001ee80000300a00 */
[----:B------:R-:W3:Y:S04]  /*399a0*/  LDL.LU.64 R18, [R1+0xb08] ;  /* 0x000b080001127983 */ /* 0x000ee80000300a00 */
[----:B------:R-:W-:Y:S04]  /*399b0*/  STL.64 [R1+0x8d0], R4 ;  /* 0x0008d00401007387 */ /* 0x000fe80000100a00 */
[----:B------:R0:W-:Y:S04]  /*399c0*/  STL.64 [R1+0x8d8], R6 ;  /* 0x0008d80601007387 */ /* 0x0001e80000100a00 */
[----:B0-----:R-:W3:Y:S04]  /*399d0*/  LDL.LU.64 R6, [R1+0x37c8] ;  /* 0x0037c80001067983 */ /* 0x001ee80000300a00 */
[----:B------:R-:W3:Y:S04]  /*399e0*/  LDL.LU.64 R4, [R1+0x37c0] ;  /* 0x0037c00001047983 */ /* 0x000ee80000300a00 */
[----:B------:R-:W3:Y:S01]  /*399f0*/  LDL.LU.64 R26, [R1+0x37b8] ;  /* 0x0037b800011a7983 */ /* 0x000ee20000300a00 */
[----:B------:R-:W-:-:S02]  /*39a00*/  IMAD.MOV.U32 R8, RZ, RZ, R24 ;  /* 0x000000ffff087224 */ /* 0x000fc400078e0018 */
[----:B------:R-:W-:Y:S02]  /*39a10*/  IMAD.MOV.U32 R9, RZ, RZ, R25 ;  /* 0x000000ffff097224 */ /* 0x000fe400078e0019 */
[----:B----4-:R-:W-:Y:S01]  /*39a20*/  IMAD.MOV.U32 R2, RZ, RZ, R12 ;  /* 0x000000ffff027224 */ /* 0x010fe200078e000c */
[----:B------:R-:W4:Y:S01]  /*39a30*/  LDL.LU.64 R24, [R1+0x37b0] ;  /* 0x0037b00001187983 */ /* 0x000f220000300a00 */
[----:B------:R-:W-:-:S03]  /*39a40*/  IMAD.MOV.U32 R0, RZ, RZ, R13 ;  /* 0x000000ffff007224 */ /* 0x000fc600078e000d */
[----:B--2---:R-:W-:Y:S04]  /*39a50*/  STL [R1+0x36f0], R10 ;  /* 0x0036f00a01007387 */ /* 0x004fe80000100800 */
[----:B------:R-:W-:Y:S01]  /*39a60*/  STL.64 [R1+0x36e8], R8 ;  /* 0x0036e80801007387 */ /* 0x000fe20000100a00 */
[----:B---3--:R-:W-:Y:S01]  /*39a70*/  HMMA.16816.F32.BF16 R20, R20, R12, R16 ;  /* 0x0000000c1414723c */ /* 0x008fe20000041810 */
[----:B------:R-:W-:Y:S02]  /*39a80*/  IMAD.MOV.U32 R12, RZ, RZ, R4 ;  /* 0x000000ffff0c7224 */ /* 0x000fe400078e0004 */
[----:B------:R-:W-:Y:S01]  /*39a90*/  IMAD.MOV.U32 R13, RZ, RZ, R5 ;  /* 0x000000ffff0d7224 */ /* 0x000fe200078e0005 */
[----:B------:R-:W2:Y:S04]  /*39aa0*/  LDL.LU R4, [R1+0x37a8] ;  /* 0x0037a80001047983 */ /* 0x000ea80000300800 */
[----:B------:R-:W3:Y:S04]  /*39ab0*/  LDL.LU R5, [R1+0x37a4] ;  /* 0x0037a40001057983 */ /* 0x000ee80000300800 */
[----:B------:R0:W-:Y:S02]  /*39ac0*/  STL.64 [R1+0x3658], R12 ;  /* 0x0036580c01007387 */ /* 0x0001e40000100a00 */
[----:B0-----:R-:W-:-:S02]  /*39ad0*/  IMAD.MOV.U32 R12, RZ, RZ, R27 ;  /* 0x000000ffff0c7224 */ /* 0x001fc400078e001b */
[----:B------:R-:W-:Y:S01]  /*39ae0*/  IMAD.MOV.U32 R13, RZ, RZ, R26 ;  /* 0x000000ffff0d7224 */ /* 0x000fe200078e001a */
[----:B------:R-:W2:Y:S04]  /*39af0*/  LDL.LU R27, [R1+0x37a0] ;  /* 0x0037a000011b7983 */ /* 0x000ea80000300800 */
[----:B------:R-:W2:Y:S01]  /*39b00*/  LDL.LU R26, [R1+0x379c] ;  /* 0x00379c00011a7983 */ /* 0x000ea20000300800 */
[----:B----4-:R-:W-:Y:S02]  /*39b10*/  IMAD.MOV.U32 R16, RZ, RZ, R24 ;  /* 0x000000ffff107224 */ /* 0x010fe400078e0018 */
[----:B------:R-:W-:Y:S01]  /*39b20*/  IMAD.MOV.U32 R17, RZ, RZ, R11 ;  /* 0x000000ffff117224 */ /* 0x000fe200078e000b */
[----:B------:R-:W4:Y:S04]  /*39b30*/  LDL.LU R24, [R1+0x3798] ;  /* 0x0037980001187983 */ /* 0x000f280000300800 */
[----:B------:R-:W3:Y:S04]  /*39b40*/  LDL.LU R11, [R1+0x3794] ;  /* 0x00379400010b7983 */ /* 0x000ee80000300800 */
[----:B------:R-:W-:Y:S04]  /*39b50*/  STL.64 [R1+0x36f8], R16 ;  /* 0x0036f81001007387 */ /* 0x000fe80000100a00 */
[----:B------:R0:W-:Y:S02]  /*39b60*/  STL.64 [R1+0x3668], R12 ;  /* 0x0036680c01007387 */ /* 0x0001e40000100a00 */
[----:B0-----:R-:W-:-:S02]  /*39b70*/  IMAD.MOV.U32 R12, RZ, RZ, R29 ;  /* 0x000000ffff0c7224 */ /* 0x001fc400078e001d */
[----:B------:R-:W-:Y:S01]  /*39b80*/  IMAD.MOV.U32 R13, RZ, RZ, R25 ;  /* 0x000000ffff0d7224 */ /* 0x000fe200078e0019 */
[----:B------:R-:W4:Y:S04]  /*39b90*/  LDL.LU R29, [R1+0x3790] ;  /* 0x00379000011d7983 */ /* 0x000f280000300800 */
[----:B------:R-:W4:Y:S01]  /*39ba0*/  LDL.LU R25, [R1+0x378c] ;  /* 0x00378c0001197983 */ /* 0x000f220000300800 */
[----:B--2---:R-:W-:-:S03]  /*39bb0*/  IMAD.MOV.U32 R16, RZ, RZ, R26 ;  /* 0x000000ffff107224 */ /* 0x004fc600078e001a */
[----:B------:R-:W2:Y:S01]  /*39bc0*/  LDL.LU R26, [R1+0x3788] ;  /* 0x00378800011a7983 */ /* 0x000ea20000300800 */
[----:B------:R-:W-:-:S03]  /*39bd0*/  IMAD.MOV.U32 R17, RZ, RZ, R27 ;  /* 0x000000ffff117224 */ /* 0x000fc600078e001b */
[----:B------:R-:W2:Y:S04]  /*39be0*/  LDL.LU R27, [R1+0x3784] ;  /* 0x00378400011b7983 */ /* 0x000ea80000300800 */
[----:B------:R3:W-:Y:S02]  /*39bf0*/  STL.64 [R1+0x3710], R16 ;  /* 0x0037101001007387 */ /* 0x0007e40000100a00 */
[----:B---3--:R-:W-:Y:S02]  /*39c00*/  IMAD.MOV.U32 R16, RZ, RZ, R11 ;  /* 0x000000ffff107224 */ /* 0x008fe400078e000b */
[----:B----4-:R-:W-:Y:S01]  /*39c10*/  IMAD.MOV.U32 R17, RZ, RZ, R24 ;  /* 0x000000ffff117224 */ /* 0x010fe200078e0018 */
[----:B------:R-:W3:Y:S04]  /*39c20*/  LDL.LU R11, [R1+0x3780] ;  /* 0x00378000010b7983 */ /* 0x000ee80000300800 */
[----:B------:R-:W4:Y:S04]  /*39c30*/  LDL.LU R24, [R1+0x377c] ;  /* 0x00377c0001187983 */ /* 0x000f280000300800 */
[----:B------:R0:W-:Y:S02]  /*39c40*/  STL.64 [R1+0x3728], R16 ;  /* 0x0037281001007387 */ /* 0x0001e40000100a00 */
[----:B0-----:R-:W-:-:S02]  /*39c50*/  IMAD.MOV.U32 R16, RZ, RZ, R25 ;  /* 0x000000ffff107224 */ /* 0x001fc400078e0019 */
[----:B------:R-:W4:Y:S01]  /*39c60*/  LDL.LU R25, [R1+0x3778] ;  /* 0x0037780001197983 */ /* 0x000f220000300800 */
[----:B--2---:R-:W-:-:S03]  /*39c70*/  IMAD.MOV.U32 R17, RZ, RZ, R26 ;  /* 0x000000ffff117224 */ /* 0x004fc600078e001a */
[----:B------:R-:W4:Y:S04]  /*39c80*/  LDL.LU R26, [R1+0x3774] ;  /* 0x00377400011a7983 */ /* 0x000f280000300800 */
[----:B------:R0:W-:Y:S02]  /*39c90*/  STL.64 [R1+0x3758], R16 ;  /* 0x0037581001007387 */ /* 0x0001e40000100a00 */
[----:B0-----:R-:W-:Y:S02]  /*39ca0*/  IMAD.MOV.U32 R16, RZ, RZ, R27 ;  /* 0x000000ffff107224 */ /* 0x001fe400078e001b */
[----:B------:R-:W4:Y:S04]  /*39cb0*/  LDL.LU R27, [R1+0x3770] ;  /* 0x00377000011b7983 */ /* 0x000f280000300800 */
[----:B------:R-:W-:Y:S04]  /*39cc0*/  STL.64 [R1+0x3680], R12 ;  /* 0x0036800c01007387 */ /* 0x000fe80000100a00 */
[----:B------:R-:W-:Y:S04]  /*39cd0*/  STL.64 [R1+0x25a8], R22 ;  /* 0x0025a81601007387 */ /* 0x000fe80000100a00 */
[----:B------:R0:W-:Y:S04]  /*39ce0*/  STL.64 [R1+0x25a0], R20 ;  /* 0x0025a01401007387 */ /* 0x0001e80000100a00 */
[----:B0-----:R-:W2:Y:S04]  /*39cf0*/  LDL.LU.64 R20, [R1+0x80] ;  /* 0x0000800001147983 */ /* 0x001ea80000300a00 */
[----:B------:R-:W2:Y:S01]  /*39d00*/  LDL.64 R22, [R1+0x88] ;  /* 0x0000880001167983 */ /* 0x000ea20000100a00 */
[----:B------:R-:W-:-:S02]  /*39d10*/  IMAD.MOV.U32 R12, RZ, RZ, R5 ;  /* 0x000000ffff0c7224 */ /* 0x000fc400078e0005 */
[----:B------:R-:W-:Y:S01]  /*39d20*/  IMAD.MOV.U32 R13, RZ, RZ, R4 ;  /* 0x000000ffff0d7224 */ /* 0x000fe200078e0004 */
[----:B--2---:R-:W-:Y:S04]  /*39d30*/  STL.64 [R1+0x35c8], R22 ;  /* 0x0035c81601007387 */ /* 0x004fe80000100a00 */
[----:B------:R0:W-:Y:S04]  /*39d40*/  STL.64 [R1+0x35c0], R20 ;  /* 0x0035c01401007387 */ /* 0x0001e80000100a00 */
[----:B------:R-:W2:Y:S01]  /*39d50*/  LDL.LU.64 R4, [R1+0xae0] ;  /* 0x000ae00001047983 */ /* 0x000ea20000300a00 */
[----:B0-----:R-:W-:-:S02]  /*39d60*/  IMAD.MOV.U32 R20, RZ, RZ, R7 ;  /* 0x000000ffff147224 */ /* 0x001fc400078e0007 */
[----:B------:R-:W-:Y:S02]  /*39d70*/  IMAD.MOV.U32 R21, RZ, RZ, R6 ;  /* 0x000000ffff157224 */ /* 0x000fe400078e0006 */
[----:B------:R-:W2:Y:S01]  /*39d80*/  LDL.LU.64 R6, [R1+0xae8] ;  /* 0x000ae80001067983 */ /* 0x000ea20000300a00 */
[----:B---3--:R-:W-:-:S03]  /*39d90*/  IMAD.MOV.U32 R17, RZ, RZ, R11 ;  /* 0x000000ffff117224 */ /* 0x008fc600078e000b */
[----:B--2---:R-:W-:Y:S04]  /*39da0*/  STL.64 [R1+0x3768], R6 ;  /* 0x0037680601007387 */ /* 0x004fe80000100a00 */
[----:B------:R0:W-:Y:S04]  /*39db0*/  STL.64 [R1+0x3760], R4 ;  /* 0x0037600401007387 */ /* 0x0001e80000100a00 */
[----:B0-----:R-:W4:Y:S04]  /*39dc0*/  LDL.LU.64 R4, [R1+0xaf0] ;  /* 0x000af00001047983 */ /* 0x001f280000300a00 */
[----:B------:R-:W4:Y:S04]  /*39dd0*/  LDL.LU.64 R6, [R1+0xaf8] ;  /* 0x000af80001067983 */ /* 0x000f280000300a00 */
[----:B------:R-:W2:Y:S04]  /*39de0*/  LDL.LU.64 R8, [R1+0xaa0] ;  /* 0x000aa00001087983 */ /* 0x000ea80000300a00 */
        /* <DEDUP_REMOVED lines=9> */
[C---:B----4-:R-:W-:Y:S03]  /*39e80*/  HMMA.16816.F32.BF16 R16, R24.reuse, R16, R4 ;  /* 0x000000101810723c */ /* 0x050fe60000041804 */
[----:B---3--:R-:W-:Y:S04]  /*39e90*/  STL.64 [R1+0x3738], R10 ;  /* 0x0037380a01007387 */ /* 0x008fe80000100a00 */
[----:B--2---:R0:W-:Y:S04]  /*39ea0*/  STL.64 [R1+0x3730], R8 ;  /* 0x0037300801007387 */ /* 0x0041e80000100a00 */
[----:B0-----:R-:W2:Y:S04]  /*39eb0*/  LDL.LU.64 R8, [R1+0xad0] ;  /* 0x000ad00001087983 */ /* 0x001ea80000300a00 */
[----:B------:R-:W2:Y:S04]  /*39ec0*/  LDL.LU.64 R10, [R1+0xad8] ;  /* 0x000ad800010a7983 */ /* 0x000ea80000300a00 */
[----:B------:R0:W-:Y:S04]  /*39ed0*/  STL.64 [R1+0x3698], R12 ;  /* 0x0036980c01007387 */ /* 0x0001e80000100a00 */
[----:B0-----:R-:W3:Y:S04]  /*39ee0*/  LDL.LU R12, [R1+0x1e0] ;  /* 0x0001e000010c7983 */ /* 0x001ee80000300800 */
[----:B------:R-:W3:Y:S04]  /*39ef0*/  LDL.LU R13, [R1+0x1e4] ;  /* 0x0001e400010d7983 */ /* 0x000ee80000300800 */
[----:B------:R0:W-:Y:S04]  /*39f00*/  STL.64 [R1+0x3660], R20 ;  /* 0x0036601401007387 */ /* 0x0001e80000100a00 */
[----:B0-----:R-:W4:Y:S04]  /*39f10*/  LDL.LU.64 R20, [R1+0xa90] ;  /* 0x000a900001147983 */ /* 0x001f280000300a00 */
[----:B------:R-:W4:Y:S04]  /*39f20*/  LDL.LU.64 R22, [R1+0xa98] ;  /* 0x000a980001167983 */ /* 0x000f280000300a00 */
[----:B------:R-:W3:Y:S04]  /*39f30*/  LDL.LU.64 R6, [R1+0x3768] ;  /* 0x0037680001067983 */ /* 0x000ee80000300a00 */
[----:B------:R-:W3:Y:S04]  /*39f40*/  LDL.LU.64 R4, [R1+0x3760] ;  /* 0x0037600001047983 */ /* 0x000ee80000300a00 */
[----:B------:R0:W-:Y:S04]  /*39f50*/  STL.64 [R1+0xaf0], R16 ;  /* 0x000af01001007387 */ /* 0x0001e80000100a00 */
[----:B------:R2:W-:Y:S04]  /*39f60*/  STL.64 [R1+0xaf8], R18 ;  /* 0x000af81201007387 */ /* 0x0005e80000100a00 */
[----:B0-----:R-:W2:Y:S01]  /*39f70*/  LDL.LU.64 R16, [R1+0x3758] ;  /* 0x0037580001107983 */ /* 0x001ea20000300a00 */
[----:B---3--:R-:W-:Y:S03]  /*39f80*/  HMMA.16816.F32.BF16 R12, R24, R12, R4 ;  /* 0x0000000c180c723c */ /* 0x008fe60000041804 */
[----:B------:R-:W3:Y:S01]  /*39f90*/  LDL.LU.64 R6, [R1+0x3750] ;  /* 0x0037500001067983 */ /* 0x000ee20000300a00 */
[----:B------:R-:W-:-:S03]  /*39fa0*/  IMAD.MOV.U32 R4, RZ, RZ, R29 ;  /* 0x000000ffff047224 */ /* 0x000fc600078e001d */
[----:B------:R-:W4:-:S12]  /*39fb0*/  LDL.LU R29, [R1+0x3748] ;  /* 0x00374800011d7983 */ /* 0x000f180000300800 */
[----:B------:R3:W-:Y:S04]  /*39fc0*/  STL.64 [R1+0xae0], R12 ;  /* 0x000ae00c01007387 */ /* 0x0007e80000100a00 */
[----:B------:R-:W-:Y:S04]  /*39fd0*/  STL.64 [R1+0xae8], R14 ;  /* 0x000ae80e01007387 */ /* 0x000fe80000100a00 */
[----:B------:R-:W4:Y:S01]  /*39fe0*/  LDL.LU R5, [R1+0x174] ;  /* 0x0001740001057983 */ /* 0x000f220000300800 */
[----:B--2---:R-:W-:Y:S01]  /*39ff0*/  HMMA.16816.F32.BF16 R16, R24, R16, R8 ;  /* 0x000000101810723c */ /* 0x004fe20000041808 */
[----:B---3--:R-:W-:-:S02]  /*3a000*/  IMAD.MOV.U32 R12, RZ, RZ, R6 ;  /* 0x000000ffff0c7224 */ /* 0x008fc400078e0006 */
[----:B------:R-:W-:Y:S01]  /*3a010*/  IMAD.MOV.U32 R13, RZ, RZ, R7 ;  /* 0x000000ffff0d7224 */ /* 0x000fe200078e0007 */
[----:B----4-:R-:W-:Y:S04]  /*3a020*/  STL.64 [R1+0x36d0], R4 ;  /* 0x0036d00401007387 */ /* 0x010fe80000100a00 */
[----:B------:R-:W2:Y:S04]  /*3a030*/  LDL.LU R6, [R1+0x3744] ;  /* 0x0037440001067983 */ /* 0x000ea80000300800 */
[----:B------:R-:W3:Y:S04]  /*3a040*/  LDL.LU R7, [R1+0x3740] ;  /* 0x0037400001077983 */ /* 0x000ee80000300800 */
[----:B------:R0:W-:Y:S04]  /*3a050*/  STL.64 [R1+0x36b0], R12 ;  /* 0x0036b00c01007387 */ /* 0x0001e80000100a00 */
[----:B0-----:R-:W4:Y:S04]  /*3a060*/  LDL.LU R12, [R1+0x1a0] ;  /* 0x0001a000010c7983 */ /* 0x001f280000300800 */
        /* <DEDUP_REMOVED lines=17> */
[----:B------:R-:W-:-:S07]  /*3a180*/  IMAD.MOV.U32 R13, RZ, RZ, R29 ;  /* 0x000000ffff0d7224 */ /* 0x000fce00078e001d */
[C---:B----4-:R-:W-:Y:S01]  /*3a190*/  HMMA.16816.F32.BF16 R12, R24.reuse, R12, R8 ;  /* 0x0000000c180c723c */ /* 0x050fe20000041808 */
[----:B------:R-:W2:Y:S04]  /*3a1a0*/  LDL.LU R10, [R1+0x36f0] ;  /* 0x0036f000010a7983 */ /* 0x000ea80000300800 */
[----:B------:R-:W4:Y:S03]  /*3a1b0*/  LDL.LU.64 R8, [R1+0x36e8] ;  /* 0x0036e80001087983 */ /* 0x000f260000300a00 */
[----:B-1----:R-:W-:Y:S11]  /*3a1c0*/  HMMA.16816.F32.BF16 R16, R24, R16, R20 ;  /* 0x000000101810723c */ /* 0x002ff60000041814 */
[----:B------:R0:W-:Y:S04]  /*3a1d0*/  STL.64 [R1+0xaa0], R12 ;  /* 0x000aa00c01007387 */ /* 0x0001e80000100a00 */
[----:B------:R1:W-:Y:S04]  /*3a1e0*/  STL.64 [R1+0xaa8], R14 ;  /* 0x000aa80e01007387 */ /* 0x0003e80000100a00 */
[----:B0-----:R-:W2:Y:S04]  /*3a1f0*/  LDL.LU.64 R12, [R1+0xa60] ;  /* 0x000a6000010c7983 */ /* 0x001ea80000300a00 */
[----:B------:R-:W-:Y:S04]  /*3a200*/  STL.64 [R1+0xa90], R16 ;  /* 0x000a901001007387 */ /* 0x000fe80000100a00 */
[----:B------:R-:W-:Y:S04]  /*3a210*/  STL.64 [R1+0xa98], R18 ;  /* 0x000a981201007387 */ /* 0x000fe80000100a00 */
[----:B-1----:R-:W2:Y:S04]  /*3a220*/  LDL.LU.64 R14, [R1+0xa68] ;  /* 0x000a6800010e7983 */ /* 0x002ea80000300a00 */
[----:B--2---:R-:W-:Y:S04]  /*3a230*/  STL.64 [R1+0x36c8], R14 ;  /* 0x0036c80e01007387 */ /* 0x004fe80000100a00 */
[----:B------:R0:W-:Y:S04]  /*3a240*/  STL.64 [R1+0x36c0], R12 ;  /* 0x0036c00c01007387 */ /* 0x0001e80000100a00 */
[----:B0-----:R-:W2:Y:S04]  /*3a250*/  LDL.LU.64 R12, [R1+0xa70] ;  /* 0x000a7000010c7983 */ /* 0x001ea80000300a00 */
[----:B------:R-:W2:Y:S04]  /*3a260*/  LDL.LU.64 R14, [R1+0xa78] ;  /* 0x000a7800010e7983 */ /* 0x000ea80000300a00 */
[----:B--2---:R-:W-:Y:S04]  /*3a270*/  STL.64 [R1+0x36e0], R14 ;  /* 0x0036e00e01007387 */ /* 0x004fe80000100a00 */
[----:B------:R0:W-:Y:S04]  /*3a280*/  STL.64 [R1+0x36d8], R12 ;  /* 0x0036d80c01007387 */ /* 0x0001e80000100a00 */
[----:B0-----:R-:W2:Y:S04]  /*3a290*/  LDL.LU.64 R12, [R1+0xa80] ;  /* 0x000a8000010c7983 */ /* 0x001ea80000300a00 */
[----:B------:R-:W2:Y:S04]  /*3a2a0*/  LDL.LU.64 R14, [R1+0xa88] ;  /* 0x000a8800010e7983 */ /* 0x000ea80000300a00 */
[----:B------:R-:W2:Y:S04]  /*3a2b0*/  LDL.LU.64 R20, [R1+0xc00] ;  /* 0x000c000001147983 */ /* 0x000ea80000300a00 */
[----:B------:R-:W2:Y:S04]  /*3a2c0*/  LDL.LU.64 R22, [R1+0xc08] ;  /* 0x000c080001167983 */ /* 0x000ea80000300a00 */
[----:B--2---:R-:W-:Y:S04]  /*3a2d0*/  STL.64 [R1+0x3678], R22 ;  /* 0x0036781601007387 */ /* 0x004fe80000100a00 */
[----:B------:R0:W-:Y:S04]  /*3a2e0*/  STL.64 [R1+0x3670], R20 ;  /* 0x0036701401007387 */ /* 0x0001e80000100a00 */
[----:B0-----:R-:W2:Y:S04]  /*3a2f0*/  LDL.LU.64 R20, [R1+0xc10] ;  /* 0x000c100001147983 */ /* 0x001ea80000300a00 */
[----:B------:R-:W2:Y:S01]  /*3a300*/  LDL.LU.64 R22, [R1+0xc18] ;  /* 0x000c180001167983 */ /* 0x000ea20000300a00 */
[----:B------:R-:W0:Y:S01]  /*3a310*/  S2R R29, SR_TID.X ;  /* 0x00000000001d7919 */ /* 0x000e220000002100 */
[----:B---3--:R-:W-:-:S02]  /*3a320*/  IMAD.MOV.U32 R4, RZ, RZ, R7 ;  /* 0x000000ffff047224 */ /* 0x008fc400078e0007 */
[----:B------:R-:W-:Y:S01]  /*3a330*/  IMAD.MOV.U32 R5, RZ, RZ, R6 ;  /* 0x000000ffff057224 */ /* 0x000fe200078e0006 */
[----:B--2---:R-:W-:Y:S04]  /*3a340*/  STL.64 [R1+0x3690], R22 ;  /* 0x0036901601007387 */ /* 0x004fe80000100a00 */
[----:B------:R1:W-:Y:S04]  /*3a350*/  STL.64 [R1+0x3688], R20 ;  /* 0x0036881401007387 */ /* 0x0003e80000100a00 */
[----:B-1----:R-:W2:Y:S04]  /*3a360*/  LDL.LU.64 R20, [R1+0xc20] ;  /* 0x000c200001147983 */ /* 0x002ea80000300a00 */
[----:B------:R-:W3:Y:S01]  /*3a370*/  LDL.LU.64 R22, [R1+0xc28] ;  /* 0x000c280001167983 */ /* 0x000ee20000300a00 */
[C---:B0-----:R-:W-:Y:S01]  /*3a380*/  LOP3.LUT R11, R29.reuse, 0x7, RZ, 0xc0, !PT ;  /* 0x000000071d0b7812 */ /* 0x041fe200078ec0ff */
[----:B------:R-:W-:-:S04]  /*3a390*/  IMAD.SHL.U32 R7, R29, 0x2, RZ ;  /* 0x000000021d077824 */ /* 0x000fc800078e00ff */
[----:B------:R-:W-:-:S05]  /*3a3a0*/  IMAD R11, R11, 0x110, RZ ;  /* 0x000001100b0b7824 */ /* 0x000fca00078e02ff */
[----:B------:R-:W-:Y:S02]  /*3a3b0*/  LOP3.LUT R11, R11, 0x10, R7, 0x78, !PT ;  /* 0x000000100b0b7812 */ /* 0x000fe400078e7807 */
[C---:B------:R-:W-:Y:S01]  /*3a3c0*/  HMMA.16816.F32.BF16 R4, R24.reuse, R4, R12 ;  /* 0x000000041804723c */ /* 0x040fe2000004180c */
[----:B---3--:R-:W-:Y:S04]  /*3a3d0*/  STL.64 [R1+0x36a8], R22 ;  /* 0x0036a81601007387 */ /* 0x008fe80000100a00 */
[----:B--2---:R0:W-:Y:S04]  /*3a3e0*/  STL.64 [R1+0x36a0], R20 ;  /* 0x0036a01401007387 */ /* 0x0041e80000100a00 */
[----:B0-----:R-:W2:Y:S04]  /*3a3f0*/  LDL.LU.64 R20, [R1+0xc30] ;  /* 0x000c300001147983 */ /* 0x001ea80000300a00 */
[----:B------:R-:W2:Y:S04]  /*3a400*/  LDL.LU.64 R22, [R1+0xc38] ;  /* 0x000c380001167983 */ /* 0x000ea80000300a00 */
[----:B------:R-:W3:Y:S04]  /*3a410*/  LDL.LU.64 R16, [R1+0xbf0] ;  /* 0x000bf00001107983 */ /* 0x000ee80000300a00 */
[----:B------:R-:W3:Y:S04]  /*3a420*/  LDL.LU.64 R18, [R1+0xbf8] ;  /* 0x000bf80001127983 */ /* 0x000ee80000300a00 */
        /* <DEDUP_REMOVED lines=11> */
[----:B------:R-:W-:-:S05]  /*3a4e0*/  IMAD.SHL.U32 R29, R29, 0x80, RZ ;  /* 0x000000801d1d7824 */ /* 0x000fca00078e00ff */
[----:B------:R-:W-:Y:S01]  /*3a4f0*/  LOP3.LUT R11, R11, 0x800, R29, 0xf8, !PT ;  /* 0x000008000b0b7812 */ /* 0x000fe200078ef81d */
[----:B--2---:R-:W-:Y:S01]  /*3a500*/  HMMA.16816.F32.BF16 R4, R24, R4, R12 ;  /* 0x000000041804723c */ /* 0x004fe2000004180c */
[----:B------:R-:W2:-:S15]  /*3a510*/  LDL.LU.64 R12, [R1+0x36b0] ;  /* 0x0036b000010c7983 */ /* 0x000e9e0000300a00 */
[----:B------:R-:W-:-:S03]  /*3a520*/  NOP ;  /* 0x0000000000007918 */ /* 0x000fc60000000000 */
[----:B------:R-:W-:Y:S04]  /*3a530*/  STL.64 [R1+0xa60], R4 ;  /* 0x000a600401007387 */ /* 0x000fe80000100a00 */
[----:B------:R-:W-:Y:S04]  /*3a540*/  STL.64 [R1+0xa68], R6 ;  /* 0x000a680601007387 */ /* 0x000fe80000100a00 */
[----:B------:R-:W0:Y:S04]  /*3a550*/  LDSM.16.MT88.4 R4, [R11+UR6+0x9000] ;  /* 0x009000060b04783b */ /* 0x000e280008004200 */
[----:B0-----:R-:W-:Y:S04]  /*3a560*/  STL.64 [R1+0x3538], R6 ;  /* 0x0035380601007387 */ /* 0x001fe80000100a00 */
[----:B------:R0:W-:Y:S04]  /*3a570*/  STL.64 [R1+0x3530], R4 ;  /* 0x0035300401007387 */ /* 0x0001e80000100a00 */
[----:B0-----:R-:W3:Y:S04]  /*3a580*/  LDL.LU.64 R4, [R1+0xbe0] ;  /* 0x000be00001047983 */ /* 0x001ee80000300a00 */
[----:B------:R-:W3:Y:S04]  /*3a590*/  LDL.LU.64 R6, [R1+0xbe8] ;  /* 0x000be80001067983 */ /* 0x000ee80000300a00 */
[----:B------:R-:W-:Y:S01]  /*3a5a0*/  STL [R1+0x34b0], R11 ;  /* 0x0034b00b01007387 */ /* 0x000fe20000100800 */
        /* <DEDUP_REMOVED lines=19> */
[----:B------:R-:W2:-:S15]  /*3a6e0*/  LDL.LU.64 R20, [R1+0x3660] ;  /* 0x0036600001147983 */ /* 0x000e9e0000300a00 */
[----:B------:R-:W-:Y:S02]  /*3a6f0*/  NOP ;  /* 0x0000000000007918 */ /* 0x000fe40000000000 */
[----:B------:R0:W-:Y:S04]  /*3a700*/  STL.64 [R1+0xc00], R12 ;  /* 0x000c000c01007387 */ /* 0x0001e80000100a00 */
[----:B------:R3:W-:Y:S04]  /*3a710*/  STL.64 [R1+0xc08], R14 ;  /* 0x000c080e01007387 */ /* 0x0007e80000100a00 */
[----:B0-----:R-:W3:Y:S02]  /*3a720*/  LDL.LU.64 R12, [R1+0x3658] ;  /* 0x00365800010c7983 */ /* 0x001ee40000300a00 */
[C---:B---3--:R-:W-:Y:S02]  /*3a730*/  HMMA.16816.F32.BF16 R12, R24.reuse, R12, R16 ;  /* 0x0000000c180c723c */ /* 0x048fe40000041810 */
[----:B------:R-:W3:Y:S04]  /*3a740*/  LDL.LU.64 R18, [R1+0x3650] ;  /* 0x0036500001127983 */ /* 0x000ee80000300a00 */
[----:B------:R-:W3:Y:S02]  /*3a750*/  LDL.LU.64 R16, [R1+0x3648] ;  /* 0x0036480001107983 */ /* 0x000ee40000300a00 */
[----:B--2---:R-:W-:Y:S11]  /*3a760*/  HMMA.16816.F32.BF16 R4, R24, R20, R4 ;  /* 0x000000141804723c */ /* 0x004ff60000041804 */
[----:B------:R-:W-:Y:S01]  /*3a770*/  IMAD.MOV.U32 R29, RZ, RZ, R15 ;  /* 0x000000ffff1d7224 */ /* 0x000fe200078e000f */
[----:B------:R-:W-:Y:S04]  /*3a780*/  STL.64 [R1+0xbf0], R12 ;  /* 0x000bf00c01007387 */ /* 0x000fe80000100a00 */
[----:B------:R0:W-:Y:S04]  /*3a790*/  STL [R1+0xbf8], R14 ;  /* 0x000bf80e01007387 */ /* 0x0001e80000100800 */
[----:B0-----:R-:W2:Y:S04]  /*3a7a0*/  LDL.LU.64 R14, [R1+0x3640] ;  /* 0x00364000010e7983 */ /* 0x001ea80000300a00 */
[----:B------:R-:W2:Y:S04]  /*3a7b0*/  LDL.LU.64 R12, [R1+0x3638] ;  /* 0x00363800010c7983 */ /* 0x000ea80000300a00 */
[----:B------:R-:W-:Y:S04]  /*3a7c0*/  STL [R1+0x2250], R29 ;  /* 0x0022501d01007387 */ /* 0x000fe80000100800 */
[----:B------:R-:W2:Y:S04]  /*3a7d0*/  LDL.LU R20, [R1+0xe0] ;  /* 0x0000e00001147983 */ /* 0x000ea80000300800 */
[----:B------:R0:W-:Y:S04]  /*3a7e0*/  STL.64 [R1+0xbe0], R4 ;  /* 0x000be00401007387 */ /* 0x0001e80000100a00 */
[----:B------:R-:W-:Y:S04]  /*3a7f0*/  STL.64 [R1+0xbe8], R6 ;  /* 0x000be80601007387 */ /* 0x000fe80000100a00 */
[----:B------:R-:W2:Y:S01]  /*3a800*/  LDL.LU R21, [R1+0xe4] ;  /* 0x0000e40001157983 */ /* 0x000ea20000300800 */
[----:B0-----:R-:W-:-:S02]  /*3a810*/  IMAD.MOV.U32 R5, RZ, RZ, R10 ;  /* 0x000000ffff057224 */ /* 0x001fc400078e000a */
[----:B---3--:R-:W-:Y:S02]  /*3a820*/  IMAD.MOV.U32 R4, RZ, RZ, R17 ;  /* 0x000000ffff047224 */ /* 0x008fe400078e0011 */
[----:B------:R-:W3:Y:S04]  /*3a830*/  LDL.LU R17, [R1+0x3630] ;  /* 0x0036300001117983 */ /* 0x000ee80000300800 */
[----:B------:R-:W2:Y:S04]  /*3a840*/  LDL.64 R10, [R1+0x218] ;  /* 0x00021800010a7983 */ /* 0x000ea80000100a00 */
[----:B--2---:R-:W-:Y:S04]  /*3a850*/  STL.64 [R1+0x3540], R10 ;  /* 0x0035400a01007387 */ /* 0x004fe80000100a00 */
[----:B----4-:R0:W-:Y:S02]  /*3a860*/  STL.64 [R1+0x3558], R8 ;  /* 0x0035580801007387 */ /* 0x0101e40000100a00 */
[----:B0-----:R-:W-:-:S02]  /*3a870*/  IMAD.MOV.U32 R8, RZ, RZ, R18 ;  /* 0x000000ffff087224 */ /* 0x001fc400078e0012 */
[----:B------:R-:W-:Y:S01]  /*3a880*/  IMAD.MOV.U32 R9, RZ, RZ, R19 ;  /* 0x000000ffff097224 */ /* 0x000fe200078e0013 */
[----:B------:R-:W2:Y:S04]  /*3a890*/  LDL.LU R18, [R1+0x362c] ;  /* 0x00362c0001127983 */ /* 0x000ea80000300800 */
[----:B------:R-:W2:Y:S04]  /*3a8a0*/  LDL.LU R19, [R1+0x3628] ;  /* 0x0036280001137983 */ /* 0x000ea80000300800 */
[----:B------:R0:W-:Y:S04]  /*3a8b0*/  STL.64 [R1+0x3570], R8 ;  /* 0x0035700801007387 */ /* 0x0001e80000100a00 */
[----:B0-----:R-:W3:Y:S04]  /*3a8c0*/  LDL.LU.64 R8, [R1+0xbd0] ;  /* 0x000bd00001087983 */ /* 0x001ee80000300a00 */
[----:B------:R-:W3:Y:S02]  /*3a8d0*/  LDL.LU.64 R10, [R1+0xbd8] ;  /* 0x000bd800010a7983 */ /* 0x000ee40000300a00 */
[----:B---3--:R-:W-:-:S15]  /*3a8e0*/  HMMA.16816.F32.BF16 R8, R24, R16, R8 ;  /* 0x000000101808723c */ /* 0x008fde0000041808 */
[----:B------:R-:W-:-:S04]  /*3a8f0*/  NOP ;  /* 0x0000000000007918 */ /* 0x000fc80000000000 */
[----:B------:R0:W-:Y:S04]  /*3a900*/  STL.64 [R1+0xbd0], R8 ;  /* 0x000bd00801007387 */ /* 0x0001e80000100a00 */
[----:B------:R-:W-:Y:S01]  /*3a910*/  STL [R1+0xbd8], R10 ;  /* 0x000bd80a01007387 */ /* 0x000fe20000100800 */
[----:B0-----:R-:W-:Y:S02]  /*3a920*/  IMAD.MOV.U32 R8, RZ, RZ, R14 ;  /* 0x000000ffff087224 */ /* 0x001fe400078e000e */
[----:B------:R-:W-:Y:S01]  /*3a930*/  IMAD.MOV.U32 R9, RZ, RZ, R15 ;  /* 0x000000ffff097224 */ /* 0x000fe200078e000f */
[----:B------:R-:W3:Y:S04]  /*3a940*/  LDL.LU R14, [R1+0x3624] ;  /* 0x00362400010e7983 */ /* 0x000ee80000300800 */
[----:B------:R-:W4:Y:S04]  /*3a950*/  LDL.LU R15, [R1+0x3620] ;  /* 0x00362000010f7983 */ /* 0x000f280000300800 */
[----:B------:R0:W-:Y:S02]  /*3a960*/  STL.64 [R1+0x3588], R8 ;  /* 0x0035880801007387 */ /* 0x0001e40000100a00 */
[----:B0-----:R-:W-:-:S02]  /*3a970*/  IMAD.MOV.U32 R8, RZ, RZ, R12 ;  /* 0x000000ffff087224 */ /* 0x001fc400078e000c */
[----:B------:R-:W-:Y:S01]  /*3a980*/  IMAD.MOV.U32 R9, RZ, RZ, R13 ;  /* 0x000000ffff097224 */ /* 0x000fe200078e000d */
[----:B------:R-:W3:Y:S04]  /*3a990*/  LDL.LU R12, [R1+0x361c] ;  /* 0x00361c00010c7983 */ /* 0x000ee80000300800 */
[----:B------:R-:W3:Y:S04]  /*3a9a0*/  LDL.LU R13, [R1+0x3618] ;  /* 0x00361800010d7983 */ /* 0x000ee80000300800 */
[----:B------:R-:W-:Y:S04]  /*3a9b0*/  STL.64 [R1+0x35a0], R8 ;  /* 0x0035a00801007387 */ /* 0x000fe80000100a00 */
[----:B--2---:R0:W-:Y:S04]  /*3a9c0*/  STL.64 [R1+0x33d8], R18 ;  /* 0x0033d81201007387 */ /* 0x0041e80000100a00 */
[----:B------:R-:W2:Y:S04]  /*3a9d0*/  LDL.LU R16, [R1+0x1210] ;  /* 0x0012100001107983 */ /* 0x000ea80000300800 */
[----:B------:R-:W2:Y:S04]  /*3a9e0*/  LDL.LU R17, [R1+0x1214] ;  /* 0x0012140001117983 */ /* 0x000ea80000300800 */
[----:B0-----:R-:W2:Y:S04]  /*3a9f0*/  LDL.LU R18, [R1+0x1218] ;  /* 0x0012180001127983 */ /* 0x001ea80000300800 */
[----:B------:R-:W2:Y:S01]  /*3aa00*/  LDL.LU R19, [R1+0x121c] ;  /* 0x00121c0001137983 */ /* 0x000ea20000300800 */
[----:B------:R-:W-:-:S02]  /*3aa10*/  IMAD.MOV.U32 R8, RZ, RZ, R3 ;  /* 0x000000ffff087224 */ /* 0x000fc400078e0003 */
[----:B------:R-:W-:Y:S01]  /*3aa20*/  IMAD.MOV.U32 R9, RZ, RZ, R28 ;  /* 0x000000ffff097224 */ /* 0x000fe200078e001c */
[----:B------:R-:W3:Y:S04]  /*3aa30*/  LDL.LU R3, [R1+0x3614] ;  /* 0x0036140001037983 */ /* 0x000ee80000300800 */
[----:B------:R-:W3:Y:S01]  /*3aa40*/  LDL.LU R28, [R1+0x3610] ;  /* 0x00361000011c7983 */ /* 0x000ee20000300800 */
[----:B------:R-:W-:-:S03]  /*3aa50*/  IMAD.MOV.U32 R29, RZ, RZ, R11 ;  /* 0x000000ffff1d7224 */ /* 0x000fc600078e000b */
[----:B------:R0:W-:Y:S04]  /*3aa60*/  STL.64 [R1+0x35b8], R8 ;  /* 0x0035b80801007387 */ /* 0x0001e80000100a00 */
[----:B0-----:R-:W3:Y:S04]  /*3aa70*/  LDL.LU.64 R8, [R1+0xbb0] ;  /* 0x000bb00001087983 */ /* 0x001ee80000300a00 */
[----:B------:R-:W3:Y:S04]  /*3aa80*/  LDL.LU.64 R10, [R1+0xbb8] ;  /* 0x000bb800010a7983 */ /* 0x000ee80000300a00 */
[----:B--2---:R-:W-:Y:S04]  /*3aa90*/  STL.64 [R1+0x3550], R18 ;  /* 0x0035501201007387 */ /* 0x004fe80000100a00 */
[----:B------:R0:W-:Y:S04]  /*3aaa0*/  STL.64 [R1+0x3548], R16 ;  /* 0x0035481001007387 */ /* 0x0001e80000100a00 */
[----:B0-----:R-:W2:Y:S04]  /*3aab0*/  LDL.LU.64 R16, [R1+0xbc0] ;  /* 0x000bc00001107983 */ /* 0x001ea80000300a00 */
[----:B------:R-:W2:Y:S01]  /*3aac0*/  LDL.LU.64 R18, [R1+0xbc8] ;  /* 0x000bc80001127983 */ /* 0x000ea20000300a00 */
[----:B---3--:R-:W-:Y:S03]  /*3aad0*/  HMMA.16816.F32.BF16 R4, R24, R4, R8 ;  /* 0x000000041804723c */ /* 0x008fe60000041808 */
[----:B------:R0:W-:-:S15]  /*3aae0*/  STL [R1+0x2254], R29 ;  /* 0x0022541d01007387 */ /* 0x0001de0000100800 */
[----:B------:R-:W-:Y:S01]  /*3aaf0*/  NOP ;  /* 0x0000000000007918 */ /* 0x000fe20000000000 */
[----:B0-----:R-:W-:Y:S01]  /*3ab00*/  IMAD.MOV.U32 R29, RZ, RZ, R7 ;  /* 0x000000ffff1d7224 */ /* 0x001fe200078e0007 */
[----:B--2---:R-:W-:Y:S01]  /*3ab10*/  HMMA.16816.F32.BF16 R16, R24, R20, R16 ;  /* 0x000000141810723c */ /* 0x004fe20000041810 */
[----:B----4-:R-:W-:Y:S02]  /*3ab20*/  IMAD.MOV.U32 R20, RZ, RZ, R15 ;  /* 0x000000ffff147224 */ /* 0x010fe400078e000f */
[----:B------:R-:W-:-:S15]  /*3ab30*/  IMAD.MOV.U32 R21, RZ, RZ, R14 ;  /* 0x000000ffff157224 */ /* 0x000fde00078e000e */
[----:B------:R-:W-:Y:S01]  /*3ab40*/  NOP ;  /* 0x0000000000007918 */ /* 0x000fe20000000000 */
[----:B------:R-:W-:Y:S04]  /*3ab50*/  STL.64 [R1+0xbc0], R16 ;  /* 0x000bc01001007387 */ /* 0x000fe80000100a00 */
[----:B------:R-:W-:Y:S04]  /*3ab60*/  STL.64 [R1+0xbc8], R18 ;  /* 0x000bc81201007387 */ /* 0x000fe80000100a00 */
[----:B------:R0:W-:Y:S04]  /*3ab70*/  STL.64 [R1+0x35e0], R20 ;  /* 0x0035e01401007387 */ /* 0x0001e80000100a00 */
[----:B------:R-:W-:Y:S04]  /*3ab80*/  STL.64 [R1+0xbb0], R4 ;  /* 0x000bb00401007387 */ /* 0x000fe80000100a00 */
[----:B------:R-:W-:Y:S01]  /*3ab90*/  STL [R1+0xbb8], R6 ;  /* 0x000bb80601007387 */ /* 0x000fe20000100800 */
[----:B0-----:R-:W-:-:S02]  /*3aba0*/  IMAD.MOV.U32 R20, RZ, RZ, R13 ;  /* 0x000000ffff147224 */ /* 0x001fc400078e000d */
[----:B------:R-:W-:-:S05]  /*3abb0*/  IMAD.MOV.U32 R21, RZ, RZ, R12 ;  /* 0x000000ffff157224 */ /* 0x000fca00078e000c */
[----:B------:R0:W-:Y:S04]  /*3abc0*/  STL.64 [R1+0x3608], R20 ;  /* 0x0036081401007387 */ /* 0x0001e80000100a00 */
[----:B0-----:R-:W2:Y:S04]  /*3abd0*/  LDL.LU.64 R20, [R1+0xba0] ;  /* 0x000ba00001147983 */ /* 0x001ea80000300a00 */
[----:B------:R-:W2:Y:S04]  /*3abe0*/  LDL.LU.64 R22, [R1+0xba8] ;  /* 0x000ba80001167983 */ /* 0x000ea80000300a00 */
[----:B------:R-:W3:Y:S04]  /*3abf0*/  LDL.LU.64 R4, [R1+0xb90] ;  /* 0x000b900001047983 */ /* 0x000ee80000300a00 */
[----:B------:R-:W3:Y:S04]  /*3ac00*/  LDL.LU.64 R6, [R1+0xb98] ;  /* 0x000b980001067983 */ /* 0x000ee80000300a00 */
        /* <DEDUP_REMOVED lines=20> */
[----:B------:R-:W-:-:S02]  /*3ad50*/  IMAD.MOV.U32 R12, RZ, RZ, R28 ;  /* 0x000000ffff0c7224 */ /* 0x000fc400078e001c */
[----:B------:R-:W-:-:S07]  /*3ad60*/  IMAD.MOV.U32 R13, RZ, RZ, R3 ;  /* 0x000000ffff0d7224 */ /* 0x000fce00078e0003 */
[C---:B------:R-:W-:Y:S01]  /*3ad70*/  HMMA.16816.F32.BF16 R12, R24.reuse, R12, R20 ;  /* 0x0000000c180c723c */ /* 0x040fe20000041814 */
[----:B----4-:R-:W-:Y:S04]  /*3ad80*/  STL.64 [R1+0x3598], R18 ;  /* 0x0035981201007387 */ /* 0x010fe80000100a00 */
[----:B--2---:R0:W-:Y:S04]  /*3ad90*/  STL.64 [R1+0x3590], R16 ;  /* 0x0035901001007387 */ /* 0x0041e80000100a00 */
[----:B0-----:R-:W2:Y:S04]  /*3ada0*/  LDL.LU.64 R16, [R1+0xb40] ;  /* 0x000b400001107983 */ /* 0x001ea80000300a00 */
[----:B------:R-:W4:Y:S04]  /*3adb0*/  LDL.LU.64 R18, [R1+0xb48] ;  /* 0x000b480001127983 */ /* 0x000f280000300a00 */
[----:B----4-:R-:W-:Y:S04]  /*3adc0*/  STL.64 [R1+0x35b0], R18 ;  /* 0x0035b01201007387 */ /* 0x010fe80000100a00 */
[----:B--2---:R0:W-:Y:S04]  /*3add0*/  STL.64 [R1+0x35a8], R16 ;  /* 0x0035a81001007387 */ /* 0x0041e80000100a00 */
[----:B0-----:R-:W2:Y:S04]  /*3ade0*/  LDL.LU.64 R16, [R1+0xb50] ;  /* 0x000b500001107983 */ /* 0x001ea80000300a00 */
[----:B------:R-:W2:Y:S04]  /*3adf0*/  LDL.LU.64 R18, [R1+0xb58] ;  /* 0x000b580001127983 */ /* 0x000ea80000300a00 */
[----:B------:R-:W-:Y:S04]  /*3ae00*/  STL [R1+0x225c], R29 ;  /* 0x00225c1d01007387 */ /* 0x000fe80000100800 */
[----:B------:R-:W4:Y:S04]  /*3ae10*/  LDL.LU.64 R20, [R1+0x3608] ;  /* 0x0036080001147983 */ /* 0x000f280000300a00 */
[----:B------:R-:W-:Y:S04]  /*3ae20*/  STL.64 [R1+0xba0], R12 ;  /* 0x000ba00c01007387 */ /* 0x000fe80000100a00 */
[----:B------:R0:W-:Y:S04]  /*3ae30*/  STL.64 [R1+0xba8], R14 ;  /* 0x000ba80e01007387 */ /* 0x0001e80000100a00 */
[----:B0-----:R-:W2:Y:S04]  /*3ae40*/  LDL.LU.64 R14, [R1+0x3600] ;  /* 0x00360000010e7983 */ /* 0x001ea80000300a00 */
[----:B------:R-:W3:Y:S01]  /*3ae50*/  LDL.LU.64 R12, [R1+0x35f8] ;  /* 0x0035f800010c7983 */ /* 0x000ee20000300a00 */
[C---:B----4-:R-:W-:Y:S08]  /*3ae60*/  HMMA.16816.F32.BF16 R20, R24.reuse, R20, R8 ;  /* 0x000000141814723c */ /* 0x050ff00000041808 */
[----:B---3--:R-:W-:Y:S01]  /*3ae70*/  HMMA.16816.F32.BF16 R4, R24, R12, R4 ;  /* 0x0000000c1804723c */ /* 0x008fe20000041804 */
[----:B--2---:R-:W-:-:S15]  /*3ae80*/  STL.64 [R1+0x33b0], R14 ;  /* 0x0033b00e01007387 */ /* 0x004fde0000100a00 */
[----:B------:R-:W-:-:S03]  /*3ae90*/  NOP ;  /* 0x0000000000007918 */ /* 0x000fc60000000000 */
[----:B------:R0:W-:Y:S04]  /*3aea0*/  STL.64 [R1+0xb90], R4 ;  /* 0x000b900401007387 */ /* 0x0001e80000100a00 */
[----:B------:R1:W-:Y:S04]  /*3aeb0*/  STL.64 [R1+0xb98], R6 ;  /* 0x000b980601007387 */ /* 0x0003e80000100a00 */
[----:B0-----:R-:W2:Y:S04]  /*3aec0*/  LDL.LU.64 R4, [R1+0xa50] ;  /* 0x000a500001047983 */ /* 0x001ea80000300a00 */
[----:B-1----:R-:W2:Y:S04]  /*3aed0*/  LDL.LU.64 R6, [R1+0xa58] ;  /* 0x000a580001067983 */ /* 0x002ea80000300a00 */
[----:B------:R-:W3:Y:S04]  /*3aee0*/  LDL.LU.64 R10, [R1+0x35f0] ;  /* 0x0035f000010a7983 */ /* 0x000ee80000300a00 */
[----:B------:R-:W3:Y:S04]  /*3aef0*/  LDL.LU.64 R8, [R1+0x35e8] ;  /* 0x0035e80001087983 */ /* 0x000ee80000300a00 */
[----:B------:R0:W-:Y:S04]  /*3af00*/  STL.64 [R1+0xb80], R20 ;  /* 0x000b801401007387 */ /* 0x0001e80000100a00 */
[----:B------:R3:W-:Y:S04]  /*3af10*/  STL.64 [R1+0xb88], R22 ;  /* 0x000b881601007387 */ /* 0x0007e80000100a00 */
[----:B0-----:R-:W3:Y:S02]  /*3af20*/  LDL.LU.64 R20, [R1+0x35e0] ;  /* 0x0035e00001147983 */ /* 0x001ee40000300a00 */
[----:B---3--:R-:W-:Y:S02]  /*3af30*/  HMMA.16816.F32.BF16 R20, R24, R20, R8 ;  /* 0x000000141814723c */ /* 0x008fe40000041808 */
[----:B------:R-:W3:Y:S04]  /*3af40*/  LDL.LU.64 R10, [R1+0x35d8] ;  /* 0x0035d800010a7983 */ /* 0x000ee80000300a00 */
[----:B------:R-:W3:-:S13]  /*3af50*/  LDL.LU.64 R8, [R1+0x35d0] ;  /* 0x0035d00001087983 */ /* 0x000eda0000300a00 */
[----:B------:R-:W-:Y:S04]  /*3af60*/  STL.64 [R1+0xb70], R20 ;  /* 0x000b701401007387 */ /* 0x000fe80000100a00 */
[----:B------:R0:W-:Y:S04]  /*3af70*/  STL.64 [R1+0xb78], R22 ;  /* 0x000b781601007387 */ /* 0x0001e80000100a00 */
[----:B0-----:R-:W4:Y:S04]  /*3af80*/  LDL.LU.64 R22, [R1+0x35c8] ;  /* 0x0035c80001167983 */ /* 0x001f280000300a00 */
[----:B------:R-:W3:Y:S02]  /*3af90*/  LDL.LU.64 R20, [R1+0x35c0] ;  /* 0x0035c00001147983 */ /* 0x000ee40000300a00 */
[----:B---3--:R-:W-:-:S15]  /*3afa0*/  HMMA.16816.F32.BF16 R8, R24, R20, R8 ;  /* 0x000000141808723c */ /* 0x008fde0000041808 */
[----:B------:R-:W-:-:S04]  /*3afb0*/  NOP ;  /* 0x0000000000007918 */ /* 0x000fc80000000000 */
[----:B------:R0:W-:Y:S04]  /*3afc0*/  STL.64 [R1+0xb60], R8 ;  /* 0x000b600801007387 */ /* 0x0001e80000100a00 */
[----:B------:R1:W-:Y:S04]  /*3afd0*/  STL.64 [R1+0xb68], R10 ;  /* 0x000b680a01007387 */ /* 0x0003e80000100a00 */
[----:B0-----:R-:W1:Y:S02]  /*3afe0*/  LDL.LU.64 R8, [R1+0x35b8] ;  /* 0x0035b80001087983 */ /* 0x001e640000300a00 */
[----:B-1----:R-:W-:Y:S02]  /*3aff0*/  HMMA.16816.F32.BF16 R8, R24, R8, R16 ;  /* 0x000000081808723c */ /* 0x002fe40000041810 */
        /* <DEDUP_REMOVED lines=22> */
[----:B0-----:R-:W3:Y:S01]  /*3b160*/  LDL.LU.64 R8, [R1+0x3558] ;  /* 0x0035580001087983 */ /* 0x001ee20000300a00 */
[----:B------:R-:W-:Y:S02]  /*3b170*/  IMAD.MOV.U32 R13, RZ, RZ, R0 ;  /* 0x000000ffff0d7224 */ /* 0x000fe400078e0000 */
[----:B------:R-:W-:Y:S01]  /*3b180*/  IMAD.MOV.U32 R12, RZ, RZ, R2 ;  /* 0x000000ffff0c7224 */ /* 0x000fe200078e0002 */
[C---:B---3--:R-:W-:Y:S01]  /*3b190*/  HMMA.16816.F32.BF16 R8, R24.reuse, R8, R16 ;  /* 0x000000081808723c */ /* 0x048fe20000041810 */
[----:B------:R-:W3:Y:S04]  /*3b1a0*/  LDL.LU.64 R18, [R1+0x3550] ;  /* 0x0035500001127983 */ /* 0x000ee80000300a00 */
[----:B------:R-:W3:Y:S03]  /*3b1b0*/  LDL.LU.64 R16, [R1+0x3548] ;  /* 0x0035480001107983 */ /* 0x000ee60000300a00 */
[----:B--2---:R-:W-:Y:S11]  /*3b1c0*/  HMMA.16816.F32.BF16 R24, R24, R12, R4 ;  /* 0x0000000c1818723c */ /* 0x004ff60000041804 */
[----:B------:R-:W-:-:S02]  /*3b1d0*/  IMAD.MOV.U32 R0, RZ, RZ, R11 ;  /* 0x000000ffff007224 */ /* 0x000fc400078e000b */
[----:B------:R-:W-:Y:S02]  /*3b1e0*/  IMAD.MOV.U32 R2, RZ, RZ, R10 ;  /* 0x000000ffff027224 */ /* 0x000fe400078e000a */
[----:B------:R-:W-:Y:S02]  /*3b1f0*/  IMAD.MOV.U32 R3, RZ, RZ, R9 ;  /* 0x000000ffff037224 */ /* 0x000fe400078e0009 */
[----:B------:R-:W-:Y:S01]  /*3b200*/  IMAD.MOV.U32 R28, RZ, RZ, R8 ;  /* 0x000000ffff1c7224 */ /* 0x000fe200078e0008 */
[----:B------:R-:W3:Y:S04]  /*3b210*/  LDL.LU.64 R10, [R1+0x3540] ;  /* 0x00354000010a7983 */ /* 0x000ee80000300a00 */
[----:B------:R-:W-:Y:S04]  /*3b220*/  STL [R1+0x2268], R0 ;  /* 0x0022680001007387 */ /* 0x000fe80000100800 */
[----:B------:R-:W-:Y:S04]  /*3b230*/  STL [R1+0x2264], R2 ;  /* 0x0022640201007387 */ /* 0x000fe80000100800 */
[----:B------:R-:W-:Y:S04]  /*3b240*/  STL [R1+0x2260], R3 ;  /* 0x0022600301007387 */ /* 0x000fe80000100800 */
[----:B------:R-:W-:Y:S04]  /*3b250*/  STL [R1+0x2258], R28 ;  /* 0x0022581c01007387 */ /* 0x000fe80000100800 */
[----:B------:R-:W3:Y:S04]  /*3b260*/  LDL.LU.64 R6, [R1+0x3538] ;  /* 0x0035380001067983 */ /* 0x000ee80000300a00 */
[----:B------:R-:W3:Y:S04]  /*3b270*/  LDL.LU.64 R4, [R1+0x3530] ;  /* 0x0035300001047983 */ /* 0x000ee80000300a00 */
[----:B------:R-:W-:Y:S04]  /*3b280*/  STL.64 [R1+0x2090], R26 ;  /* 0x0020901a01007387 */ /* 0x000fe80000100a00 */
[----:B------:R0:W-:Y:S01]  /*3b290*/  STL.64 [R1+0x2088], R24 ;  /* 0x0020881801007387 */ /* 0x0001e20000100a00 */
[----:B---3--:R-:W-:Y:S01]  /*3b2a0*/  HMMA.16816.F32.BF16 R12, R4, R10, R16 ;  /* 0x0000000a040c723c */ /* 0x008fe20000041810 */
[----:B------:R-:W-:-:S02]  /*3b2b0*/  IMAD.MOV.U32 R20, RZ, RZ, R11 ;  /* 0x000000ffff147224 */ /* 0x000fc400078e000b */
[----:B0-----:R-:W-:-:S15]  /*3b2c0*/  IMAD.MOV.U32 R25, RZ, RZ, R10 ;  /* 0x000000ffff197224 */ /* 0x001fde00078e000a */
[----:B------:R-:W-:Y:S01]  /*3b2d0*/  NOP ;  /* 0x0000000000007918 */ /* 0x000fe20000000000 */
[----:B------:R0:W-:Y:S04]  /*3b2e0*/  STL.64 [R1+0x1210], R12 ;  /* 0x0012100c01007387 */ /* 0x0001e80000100a00 */
[----:B------:R1:W-:Y:S04]  /*3b2f0*/  STL.64 [R1+0x1218], R14 ;  /* 0x0012180e01007387 */ /* 0x0003e80000100a00 */
[----:B------:R-:W-:Y:S04]  /*3b300*/  STL [R1+0x335c], R20 ;  /* 0x00335c1401007387 */ /* 0x000fe80000100800 */
[----:B----4-:R-:W-:Y:S04]  /*3b310*/  STL.64 [R1+0x3510], R22 ;  /* 0x0035101601007387 */ /* 0x010fe80000100a00 */
[----:B------:R-:W-:Y:S04]  /*3b320*/  STL [R1+0x3358], R25 ;  /* 0x0033581901007387 */ /* 0x000fe80000100800 */
[----:B------:R-:W2:Y:S04]  /*3b330*/  LDL.LU R26, [R1+0x38] ;  /* 0x00003800011a7983 */ /* 0x000ea80000300800 */
[----:B------:R-:W2:Y:S04]  /*3b340*/  LDL.LU R27, [R1+0x3c] ;  /* 0x00003c00011b7983 */ /* 0x000ea80000300800 */
[----:B--2---:R-:W-:Y:S04]  /*3b350*/  STL.64 [R1+0x3508], R26 ;  /* 0x0035081a01007387 */ /* 0x004fe80000100a00 */
[----:B0-----:R-:W2:Y:S04]  /*3b360*/  LDL.LU R12, [R1+0x1130] ;  /* 0x00113000010c7983 */ /* 0x001ea80000300800 */
[----:B------:R-:W2:Y:S04]  /*3b370*/  LDL.LU R13, [R1+0x1134] ;  /* 0x00113400010d7983 */ /* 0x000ea80000300800 */
[----:B-1----:R-:W3:Y:S04]  /*3b380*/  LDL.LU R14, [R1+0x1138] ;  /* 0x00113800010e7983 */ /* 0x002ee80000300800 */
[----:B------:R-:W3:Y:S04]  /*3b390*/  LDL.LU R15, [R1+0x113c] ;  /* 0x00113c00010f7983 */ /* 0x000ee80000300800 */
[----:B---3--:R-:W-:Y:S04]  /*3b3a0*/  STL.64 [R1+0x3430], R14 ;  /* 0x0034300e01007387 */ /* 0x008fe80000100a00 */
[----:B--2---:R0:W-:Y:S04]  /*3b3b0*/  STL.64 [R1+0x3428], R12 ;  /* 0x0034280c01007387 */ /* 0x0041e80000100a00 */
[----:B0-----:R-:W2:Y:S04]  /*3b3c0*/  LDL.LU R12, [R1+0x1140] ;  /* 0x00114000010c7983 */ /* 0x001ea80000300800 */
[----:B------:R-:W2:Y:S04]  /*3b3d0*/  LDL.LU R13, [R1+0x1144] ;  /* 0x00114400010d7983 */ /* 0x000ea80000300800 */
[----:B------:R-:W3:Y:S04]  /*3b3e0*/  LDL.LU R14, [R1+0x1148] ;  /* 0x00114800010e7983 */ /* 0x000ee80000300800 */
[----:B------:R-:W3:Y:S04]  /*3b3f0*/  LDL.LU R15, [R1+0x114c] ;  /* 0x00114c00010f7983 */ /* 0x000ee80000300800 */
[----:B---3--:R0:W-:Y:S04]  /*3b400*/  STL.64 [R1+0x3440], R14 ;  /* 0x0034400e01007387 */ /* 0x0081e80000100a00 */
[----:B--2---:R-:W-:Y:S04]  /*3b410*/  STL.64 [R1+0x3438], R12 ;  /* 0x0034380c01007387 */ /* 0x004fe80000100a00 */
[----:B0-----:R-:W2:Y:S04]  /*3b420*/  LDL.64 R14, [R1+0x168] ;  /* 0x00016800010e7983 */ /* 0x001ea80000100a00 */
[----:B--2---:R0:W-:Y:S04]  /*3b430*/  STL.64 [R1+0x3450], R14 ;  /* 0x0034500e01007387 */ /* 0x0041e80000100a00 */
[----:B0-----:R-:W2:Y:S04]  /*3b440*/  LDL R14, [R1+0x178] ;  /* 0x00017800010e7983 */ /* 0x001ea80000100800 */
[----:B------:R-:W2:Y:S04]  /*3b450*/  LDL R15, [R1+0x17c] ;  /* 0x00017c00010f7983 */ /* 0x000ea80000100800 */
[----:B--2---:R0:W-:Y:S04]  /*3b460*/  STL.64 [R1+0x3468], R14 ;  /* 0x0034680e01007387 */ /* 0x0041e80000100a00 */
[----:B0-----:R-:W2:Y:S04]  /*3b470*/  LDL R14, [R1+0x188] ;  /* 0x00018800010e7983 */ /* 0x001ea80000100800 */
[----:B------:R-:W2:Y:S04]  /*3b480*/  LDL R15, [R1+0x18c] ;  /* 0x00018c00010f7983 */ /* 0x000ea80000100800 */
[----:B--2---:R0:W-:Y:S04]  /*3b490*/  STL.64 [R1+0x3480], R14 ;  /* 0x0034800e01007387 */ /* 0x0041e80000100a00 */
[----:B0-----:R-:W2:Y:S04]  /*3b4a0*/  LDL R14, [R1+0x198] ;  /* 0x00019800010e7983 */ /* 0x001ea80000100800 */
[----:B------:R-:W2:Y:S04]  /*3b4b0*/  LDL R15, [R1+0x19c] ;  /* 0x00019c00010f7983 */ /* 0x000ea80000100800 */
[----:B--2---:R-:W-:Y:S04]  /*3b4c0*/  STL.64 [R1+0x3498], R14 ;  /* 0x0034980e01007387 */ /* 0x004fe80000100a00 */
[----:B------:R-:W2:Y:S04]  /*3b4d0*/  LDL.64 R18, [R1+0x148] ;  /* 0x0001480001127983 */ /* 0x000ea80000100a00 */
[----:B--2---:R0:W-:Y:S04]  /*3b4e0*/  STL.64 [R1+0x3448], R18 ;  /* 0x0034481201007387 */ /* 0x0041e80000100a00 */
[----:B------:R-:W2:Y:S04]  /*3b4f0*/  LDL.LU R16, [R1+0x1150] ;  /* 0x0011500001107983 */ /* 0x000ea80000300800 */
[----:B------:R-:W2:Y:S04]  /*3b500*/  LDL.LU R17, [R1+0x1154] ;  /* 0x0011540001117983 */ /* 0x000ea80000300800 */
[----:B0-----:R-:W3:Y:S04]  /*3b510*/  LDL.LU R18, [R1+0x1158] ;  /* 0x0011580001127983 */ /* 0x001ee80000300800 */
[----:B------:R-:W3:Y:S04]  /*3b520*/  LDL.LU R19, [R1+0x115c] ;  /* 0x00115c0001137983 */ /* 0x000ee80000300800 */
[----:B------:R-:W4:Y:S04]  /*3b530*/  LDL R14, [R1+0x1a8] ;  /* 0x0001a800010e7983 */ /* 0x000f280000100800 */
[----:B------:R-:W4:Y:S04]  /*3b540*/  LDL R15, [R1+0x1ac] ;  /* 0x0001ac00010f7983 */ /* 0x000f280000100800 */
[----:B----4-:R0:W-:Y:S04]  /*3b550*/  STL.64 [R1+0x34b8], R14 ;  /* 0x0034b80e01007387 */ /* 0x0101e80000100a00 */
[----:B------:R-:W4:Y:S04]  /*3b560*/  LDL R10, [R1+0x1b8] ;  /* 0x0001b800010a7983 */ /* 0x000f280000100800 */
[----:B------:R-:W4:Y:S04]  /*3b570*/  LDL R11, [R1+0x1bc] ;  /* 0x0001bc00010b7983 */ /* 0x000f280000100800 */
[----:B----4-:R1:W-:Y:S04]  /*3b580*/  STL.64 [R1+0x34c0], R10 ;  /* 0x0034c00a01007387 */ /* 0x0103e80000100a00 */
[----:B------:R-:W4:Y:S04]  /*3b590*/  LDL.LU R12, [R1+0x650] ;  /* 0x00065000010c7983 */ /* 0x000f280000300800 */
[----:B------:R-:W4:Y:S04]  /*3b5a0*/  LDL.LU R13, [R1+0x654] ;  /* 0x00065400010d7983 */ /* 0x000f280000300800 */
[----:B0-----:R-:W2:Y:S04]  /*3b5b0*/  LDL.LU R14, [R1+0x658] ;  /* 0x00065800010e7983 */ /* 0x001ea80000300800 */
[----:B------:R-:W2:Y:S04]  /*3b5c0*/  LDL.LU R15, [R1+0x65c] ;  /* 0x00065c00010f7983 */ /* 0x000ea80000300800 */
[----:B--2---:R-:W-:Y:S04]  /*3b5d0*/  STL.64 [R1+0x34d0], R14 ;  /* 0x0034d00e01007387 */ /* 0x004fe80000100a00 */
[----:B----4-:R-:W-:Y:S04]  /*3b5e0*/  STL.64 [R1+0x34c8], R12 ;  /* 0x0034c80c01007387 */ /* 0x010fe80000100a00 */
[----:B-1----:R-:W2:Y:S04]  /*3b5f0*/  LDL R10, [R1+0x1c8] ;  /* 0x0001c800010a7983 */ /* 0x002ea80000100800 */
[----:B------:R-:W2:Y:S04]  /*3b600*/  LDL R11, [R1+0x1cc] ;  /* 0x0001cc00010b7983 */ /* 0x000ea80000100800 */
[----:B--2---:R0:W-:Y:S04]  /*3b610*/  STL.64 [R1+0x34d8], R10 ;  /* 0x0034d80a01007387 */ /* 0x0041e80000100a00 */
[----:B0-----:R-:W2:Y:S04]  /*3b620*/  LDL R10, [R1+0x1d8] ;  /* 0x0001d800010a7983 */ /* 0x001ea80000100800 */
[----:B------:R-:W2:Y:S04]  /*3b630*/  LDL R11, [R1+0x1dc] ;  /* 0x0001dc00010b7983 */ /* 0x000ea80000100800 */
[----:B--2---:R0:W-:Y:S04]  /*3b640*/  STL.64 [R1+0x34f0], R10 ;  /* 0x0034f00a01007387 */ /* 0x0041e80000100a00 */
[----:B------:R-:W2:Y:S04]  /*3b650*/  LDL.LU R12, [R1+0x660] ;  /* 0x00066000010c7983 */ /* 0x000ea80000300800 */
[----:B------:R-:W2:Y:S04]  /*3b660*/  LDL.LU R13, [R1+0x664] ;  /* 0x00066400010d7983 */ /* 0x000ea80000300800 */
[----:B------:R-:W4:Y:S04]  /*3b670*/  LDL.LU R14, [R1+0x668] ;  /* 0x00066800010e7983 */ /* 0x000f280000300800 */
[----:B------:R-:W4:Y:S04]  /*3b680*/  LDL.LU R15, [R1+0x66c] ;  /* 0x00066c00010f7983 */ /* 0x000f280000300800 */
[----:B0-----:R-:W2:Y:S04]  /*3b690*/  LDL R10, [R1+0x1e8] ;  /* 0x0001e800010a7983 */ /* 0x001ea80000100800 */
[----:B------:R-:W2:Y:S04]  /*3b6a0*/  LDL R11, [R1+0x1ec] ;  /* 0x0001ec00010b7983 */ /* 0x000ea80000100800 */
[----:B--2---:R-:W-:Y:S04]  /*3b6b0*/  STL.64 [R1+0x3518], R10 ;  /* 0x0035180a01007387 */ /* 0x004fe80000100a00 */
[----:B----4-:R-:W-:Y:S04]  /*3b6c0*/  STL.64 [R1+0x34e8], R14 ;  /* 0x0034e80e01007387 */ /* 0x010fe80000100a00 */
[----:B------:R0:W-:Y:S04]  /*3b6d0*/  STL.64 [R1+0x34e0], R12 ;  /* 0x0034e00c01007387 */ /* 0x0001e80000100a00 */
[----:B0-----:R-:W2:Y:S04]  /*3b6e0*/  LDL.LU R12, [R1+0x670] ;  /* 0x00067000010c7983 */ /* 0x001ea80000300800 */
[----:B------:R-:W2:Y:S04]  /*3b6f0*/  LDL.LU R13, [R1+0x674] ;  /* 0x00067400010d7983 */ /* 0x000ea80000300800 */
[----:B------:R-:W4:Y:S04]  /*3b700*/  LDL.LU R14, [R1+0x678] ;  /* 0x00067800010e7983 */ /* 0x000f280000300800 */
[----:B------:R-:W4:Y:S04]  /*3b710*/  LDL.LU R15, [R1+0x67c] ;  /* 0x00067c00010f7983 */ /* 0x000f280000300800 */
[----:B------:R-:W2:Y:S04]  /*3b720*/  LDL.LU R20, [R1+0x870] ;  /* 0x0008700001147983 */ /* 0x000ea80000300800 */
[----:B------:R-:W2:Y:S04]  /*3b730*/  LDL.LU R21, [R1+0x874] ;  /* 0x0008740001157983 */ /* 0x000ea80000300800 */
[----:B------:R-:W2:Y:S04]  /*3b740*/  LDL.LU R22, [R1+0x878] ;  /* 0x0008780001167983 */ /* 0x000ea80000300800 */
[----:B------:R-:W2:Y:S04]  /*3b750*/  LDL.LU R23, [R1+0x87c] ;  /* 0x00087c0001177983 */ /* 0x000ea80000300800 */
[----:B--2---:R-:W-:Y:S04]  /*3b760*/  STL.64 [R1+0x3528], R22 ;  /* 0x0035281601007387 */ /* 0x004fe80000100a00 */
[----:B------:R0:W-:Y:S04]  /*3b770*/  STL.64 [R1+0x3520], R20 ;  /* 0x0035201401007387 */ /* 0x0001e80000100a00 */
[----:B------:R-:W2:Y:S04]  /*3b780*/  LDL R10, [R1+0x208] ;  /* 0x00020800010a7983 */ /* 0x000ea80000100800 */
[----:B------:R-:W2:Y:S04]  /*3b790*/  LDL R11, [R1+0x20c] ;  /* 0x00020c00010b7983 */ /* 0x000ea80000100800 */
[----:B0-----:R-:W2:Y:S04]  /*3b7a0*/  LDL.LU R20, [R1+0x11f0] ;  /* 0x0011f00001147983 */ /* 0x001ea80000300800 */
[----:B------:R-:W2:Y:S04]  /*3b7b0*/  LDL.LU R21, [R1+0x11f4] ;  /* 0x0011f40001157983 */ /* 0x000ea80000300800 */
[----:B------:R-:W2:Y:S04]  /*3b7c0*/  LDL.LU R22, [R1+0x11f8] ;  /* 0x0011f80001167983 */ /* 0x000ea80000300800 */
[----:B------:R-:W2:Y:S04]  /*3b7d0*/  LDL.LU R23, [R1+0x11fc] ;  /* 0x0011fc0001177983 */ /* 0x000ea80000300800 */
[----:B------:R-:W2:Y:S04]  /*3b7e0*/  LDL.64 R26, [R1+0x1f8] ;  /* 0x0001f800011a7983 */ /* 0x000ea80000100a00 */
[----:B----4-:R-:W-:Y:S04]  /*3b7f0*/  STL.64 [R1+0x3500], R14 ;  /* 0x0035000e01007387 */ /* 0x010fe80000100a00 */
[----:B------:R0:W-:Y:S04]  /*3b800*/  STL.64 [R1+0x34f8], R12 ;  /* 0x0034f80c01007387 */ /* 0x0001e80000100a00 */
[----:B0-----:R-:W4:Y:S04]  /*3b810*/  LDL.LU R12, [R1+0x860] ;  /* 0x00086000010c7983 */ /* 0x001f280000300800 */
[----:B------:R-:W4:Y:S04]  /*3b820*/  LDL.LU R13, [R1+0x864] ;  /* 0x00086400010d7983 */ /* 0x000f280000300800 */
[----:B------:R-:W4:Y:S04]  /*3b830*/  LDL.LU R14, [R1+0x868] ;  /* 0x00086800010e7983 */ /* 0x000f280000300800 */
[----:B------:R-:W4:Y:S04]  /*3b840*/  LDL.LU R15, [R1+0x86c] ;  /* 0x00086c00010f7983 */ /* 0x000f280000300800 */
[----:B---3--:R-:W-:Y:S04]  /*3b850*/  STL.64 [R1+0x3460], R18 ;  /* 0x0034601201007387 */ /* 0x008fe80000100a00 */
[----:B------:R0:W-:Y:S04]  /*3b860*/  STL.64 [R1+0x3458], R16 ;  /* 0x0034581001007387 */ /* 0x0001e80000100a00 */
[----:B0-----:R-:W3:Y:S04]  /*3b870*/  LDL.LU R16, [R1+0x1160] ;  /* 0x0011600001107983 */ /* 0x001ee80000300800 */
[----:B------:R-:W3:Y:S04]  /*3b880*/  LDL.LU R17, [R1+0x1164] ;  /* 0x0011640001117983 */ /* 0x000ee80000300800 */
[----:B------:R-:W2:Y:S04]  /*3b890*/  LDL.LU R18, [R1+0x1168] ;  /* 0x0011680001127983 */ /* 0x000ea80000300800 */
[----:B------:R-:W2:Y:S04]  /*3b8a0*/  LDL.LU R19, [R1+0x116c] ;  /* 0x00116c0001137983 */ /* 0x000ea80000300800 */
[----:B--2---:R-:W-:Y:S04]  /*3b8b0*/  STL.64 [R1+0x3478], R18 ;  /* 0x0034781201007387 */ /* 0x004fe80000100a00 */
[----:B---3--:R0:W-:Y:S04]  /*3b8c0*/  STL.64 [R1+0x3470], R16 ;  /* 0x0034701001007387 */ /* 0x0081e80000100a00 */
[----:B0-----:R-:W2:Y:S04]  /*3b8d0*/  LDL.LU R16, [R1+0x1170] ;  /* 0x0011700001107983 */ /* 0x001ea80000300800 */
[----:B------:R-:W2:Y:S04]  /*3b8e0*/  LDL.LU R17, [R1+0x1174] ;  /* 0x0011740001117983 */ /* 0x000ea80000300800 */
[----:B------:R-:W3:Y:S04]  /*3b8f0*/  LDL.LU R18, [R1+0x1178] ;  /* 0x0011780001127983 */ /* 0x000ee80000300800 */
[----:B------:R-:W3:Y:S01]  /*3b900*/  LDL.LU R19, [R1+0x117c] ;  /* 0x00117c0001137983 */ /* 0x000ee20000300800 */
[C---:B------:R-:W-:Y:S03]  /*3b910*/  HMMA.16816.F32.BF16 R8, R4.reuse, R10, R20 ;  /* 0x0000000a0408723c */ /* 0x040fe60000041814 */
[----:B---3--:R-:W-:Y:S04]  /*3b920*/  STL.64 [R1+0x3490], R18 ;  /* 0x0034901201007387 */ /* 0x008fe80000100a00 */
[----:B--2---:R0:W-:Y:S04]  /*3b930*/  STL.64 [R1+0x3488], R16 ;  /* 0x0034881001007387 */ /* 0x0041e80000100a00 */
[----:B0-----:R-:W2:Y:S04]  /*3b940*/  LDL.LU R16, [R1+0x1180] ;  /* 0x0011800001107983 */ /* 0x001ea80000300800 */
[----:B------:R-:W2:Y:S04]  /*3b950*/  LDL.LU R17, [R1+0x1184] ;  /* 0x0011840001117983 */ /* 0x000ea80000300800 */
[----:B------:R-:W3:Y:S04]  /*3b960*/  LDL.LU R18, [R1+0x1188] ;  /* 0x0011880001127983 */ /* 0x000ee80000300800 */
[----:B------:R-:W3:Y:S04]  /*3b970*/  LDL.LU R19, [R1+0x118c] ;  /* 0x00118c0001137983 */ /* 0x000ee80000300800 */
[----:B---3--:R-:W-:Y:S04]  /*3b980*/  STL.64 [R1+0x34a8], R18 ;  /* 0x0034a81201007387 */ /* 0x008fe80000100a00 */
[----:B--2---:R0:W-:Y:S04]  /*3b990*/  STL.64 [R1+0x34a0], R16 ;  /* 0x0034a01001007387 */ /* 0x0041e80000100a00 */
[----:B0-----:R-:W2:Y:S04]  /*3b9a0*/  LDL.LU R16, [R1+0x1190] ;  /* 0x0011900001107983 */ /* 0x001ea80000300800 */
[----:B------:R-:W2:Y:S04]  /*3b9b0*/  LDL.LU R17, [R1+0x1194] ;  /* 0x0011940001117983 */ /* 0x000ea80000300800 */
[----:B------:R-:W2:Y:S04]  /*3b9c0*/  LDL.LU R18, [R1+0x1198] ;  /* 0x0011980001127983 */ /* 0x000ea80000300800 */
[----:B------:R-:W2:Y:S04]  /*3b9d0*/  LDL.LU R19, [R1+0x119c] ;  /* 0x00119c0001137983 */ /* 0x000ea80000300800 */
[----:B------:R-:W3:Y:S04]  /*3b9e0*/  LDL.LU.64 R22, [R1+0x3528] ;  /* 0x0035280001167983 */ /* 0x000ee80000300a00 */
[----:B------:R-:W3:Y:S04]  /*3b9f0*/  LDL.LU.64 R20, [R1+0x3520] ;  /* 0x0035200001147983 */ /* 0x000ee80000300a00 */
[----:B------:R-:W-:Y:S04]  /*3ba00*/  STL.64 [R1+0x1200], R8 ;  /* 0x0012000801007387 */ /* 0x000fe80000100a00 */
[----:B------:R0:W-:Y:S04]  /*3ba10*/  STL.64 [R1+0x1208], R10 ;  /* 0x0012080a01007387 */ /* 0x0001e80000100a00 */
[----:B0-----:R-:W4:Y:S01]  /*3ba20*/  LDL.LU.64 R10, [R1+0x3518] ;  /* 0x00351800010a7983 */ /* 0x001f220000300a00 */
[----:B------:R-:W-:Y:S01]  /*3ba30*/  IMAD.MOV.U32 R25, RZ, RZ, R27 ;  /* 0x000000ffff197224 */ /* 0x000fe200078e001b */
[C---:B---3--:R-:W-:Y:S08]  /*3ba40*/  HMMA.16816.F32.BF16 R20, R4.reuse, R26, R20 ;  /* 0x0000001a0414723c */ /* 0x048ff00000041814 */
[----:B----4-:R-:W-:Y:S11]  /*3ba50*/  HMMA.16816.F32.BF16 R8, R4, R10, R12 ;  /* 0x0000000a0408723c */ /* 0x010ff6000004180c */
[----:B------:R0:W-:Y:S04]  /*3ba60*/  STL.64 [R1+0x11e0], R20 ;  /* 0x0011e01401007387 */ /* 0x0001e80000100a00 */
[----:B------:R1:W-:Y:S01]  /*3ba70*/  STL.64 [R1+0x11e8], R22 ;  /* 0x0011e81601007387 */ /* 0x0003e20000100a00 */
[----:B0-----:R-:W-:-:S03]  /*3ba80*/  IMAD.MOV.U32 R20, RZ, RZ, R26 ;  /* 0x000000ffff147224 */ /* 0x001fc600078e001a */
[----:B-1----:R-:W3:Y:S04]  /*3ba90*/  LDL.LU.64 R22, [R1+0x3510] ;  /* 0x0035100001167983 */ /* 0x002ee80000300a00 */
[----:B------:R-:W4:Y:S04]  /*3baa0*/  LDL.LU.64 R26, [R1+0x3508] ;  /* 0x00350800011a7983 */ /* 0x000f280000300a00 */
[----:B------:R-:W2:Y:S04]  /*3bab0*/  LDL.LU.64 R14, [R1+0x3500] ;  /* 0x00350000010e7983 */ /* 0x000ea80000300a00 */
[----:B------:R-:W2:Y:S04]  /*3bac0*/  LDL.LU.64 R12, [R1+0x34f8] ;  /* 0x0034f800010c7983 */ /* 0x000ea80000300a00 */
[----:B------:R-:W-:Y:S04]  /*3bad0*/  STL.64 [R1+0x11d0], R8 ;  /* 0x0011d00801007387 */ /* 0x000fe80000100a00 */
[----:B------:R0:W-:Y:S04]  /*3bae0*/  STL.64 [R1+0x11d8], R10 ;  /* 0x0011d80a01007387 */ /* 0x0001e80000100a00 */
[----:B0-----:R-:W2:Y:S02]  /*3baf0*/  LDL.LU.64 R10, [R1+0x34f0] ;  /* 0x0034f000010a7983 */ /* 0x001ea40000300a00 */
[----:B--2---:R-:W-:Y:S02]  /*3bb00*/  HMMA.16816.F32.BF16 R8, R4, R10, R12 ;  /* 0x0000000a0408723c */ /* 0x004fe4000004180c */
[----:B------:R-:W2:Y:S04]  /*3bb10*/  LDL.LU.64 R14, [R1+0x34e8] ;  /* 0x0034e800010e7983 */ /* 0x000ea80000300a00 */
[----:B------:R-:W2:-:S13]  /*3bb20*/  LDL.LU.64 R12, [R1+0x34e0] ;  /* 0x0034e000010c7983 */ /* 0x000e9a0000300a00 */
        /* <DEDUP_REMOVED lines=10> */
[----:B------:R-:W2:-:S15]  /*3bbd0*/  LDL.LU.64 R14, [R1+0x34b8] ;  /* 0x0034b800010e7983 */ /* 0x000e9e0000300a00 */
[----:B------:R-:W-:Y:S02]  /*3bbe0*/  NOP ;  /* 0x0000000000007918 */ /* 0x000fe40000000000 */
[----:B------:R-:W-:Y:S04]  /*3bbf0*/  STL.64 [R1+0x11a0], R8 ;  /* 0x0011a00801007387 */ /* 0x000fe80000100a00 */
[----:B------:R0:W-:Y:S04]  /*3bc00*/  STL.64 [R1+0x11a8], R10 ;  /* 0x0011a80a01007387 */ /* 0x0001e80000100a00 */
[----:B0-----:R-:W3:Y:S01]  /*3bc10*/  LDL.LU R11, [R1+0x34b0] ;  /* 0x0034b000010b7983 */ /* 0x001ee20000300800 */
[C---:B--2---:R-:W-:Y:S03]  /*3bc20*/  HMMA.16816.F32.BF16 R12, R4.reuse, R14, R16 ;  /* 0x0000000e040c723c */ /* 0x044fe60000041810 */
[----:B---3--:R-:W0:Y:S04]  /*3bc30*/  LDSM.16.MT88.4 R8, [R11+UR6+0x9080] ;  /* 0x009080060b08783b */ /* 0x008e280008004200 */
[----:B0-----:R0:W-:Y:S04]  /*3bc40*/  STL.64 [R1+0x32d0], R10 ;  /* 0x0032d00a01007387 */ /* 0x0011e80000100a00 */
[----:B------:R-:W-:Y:S04]  /*3bc50*/  STL.64 [R1+0x32c8], R8 ;  /* 0x0032c80801007387 */ /* 0x000fe80000100a00 */
[----:B0-----:R-:W2:Y:S04]  /*3bc60*/  LDL.64 R10, [R1+0x158] ;  /* 0x00015800010a7983 */ /* 0x001ea80000100a00 */
[----:B------:R-:W3:Y:S04]  /*3bc70*/  LDL.LU.64 R18, [R1+0x34a8] ;  /* 0x0034a80001127983 */ /* 0x000ee80000300a00 */
[----:B------:R-:W3:Y:S04]  /*3bc80*/  LDL.LU.64 R16, [R1+0x34a0] ;  /* 0x0034a00001107983 */ /* 0x000ee80000300a00 */
[----:B------:R-:W-:Y:S04]  /*3bc90*/  STL.64 [R1+0x1190], R12 ;  /* 0x0011900c01007387 */ /* 0x000fe80000100a00 */
[----:B------:R0:W-:Y:S04]  /*3bca0*/  STL.64 [R1+0x1198], R14 ;  /* 0x0011980e01007387 */ /* 0x0001e80000100a00 */
[----:B0-----:R-:W3:Y:S02]  /*3bcb0*/  LDL.LU.64 R14, [R1+0x3498] ;  /* 0x00349800010e7983 */ /* 0x001ee40000300a00 */
[----:B---3--:R-:W-:Y:S02]  /*3bcc0*/  HMMA.16816.F32.BF16 R12, R4, R14, R16 ;  /* 0x0000000e040c723c */ /* 0x008fe40000041810 */
[----:B------:R-:W3:Y:S04]  /*3bcd0*/  LDL.LU.64 R18, [R1+0x3490] ;  /* 0x0034900001127983 */ /* 0x000ee80000300a00 */
[----:B------:R-:W3:-:S13]  /*3bce0*/  LDL.LU.64 R16, [R1+0x3488] ;  /* 0x0034880001107983 */ /* 0x000eda0000300a00 */
[----:B------:R-:W-:Y:S04]  /*3bcf0*/  STL.64 [R1+0x1180], R12 ;  /* 0x0011800c01007387 */ /* 0x000fe80000100a00 */
[----:B------:R0:W-:Y:S04]  /*3bd00*/  STL.64 [R1+0x1188], R14 ;  /* 0x0011880e01007387 */ /* 0x0001e80000100a00 */
[----:B0-----:R-:W3:Y:S04]  /*3bd10*/  LDL.LU.64 R14, [R1+0x3480] ;  /* 0x00348000010e7983 */ /* 0x001ee80000300a00 */
[----:B------:R-:W2:Y:S01]  /*3bd20*/  LDL R3, [R1+0x204c] ;  /* 0x00204c0001037983 */ /* 0x000ea20000100800 */
[----:B---3--:R-:W-:Y:S03]  /*3bd30*/  HMMA.16816.F32.BF16 R12, R4, R14, R16 ;  /* 0x0000000e040c723c */ /* 0x008fe60000041810 */
[----:B------:R-:W3:Y:S04]  /*3bd40*/  LDL.LU.64 R18, [R1+0x3478] ;  /* 0x0034780001127983 */ /* 0x000ee80000300a00 */
[----:B------:R-:W3:-:S12]  /*3bd50*/  LDL.LU.64 R16, [R1+0x3470] ;  /* 0x0034700001107983 */ /* 0x000ed80000300a00 */
        /* <DEDUP_REMOVED lines=8> */
[----:B0-----:R-:W3:Y:S02]  /*3bde0*/  LDL.LU.64 R14, [R1+0x3450] ;  /* 0x00345000010e7983 */ /* 0x001ee40000300a00 */
[----:B---3--:R-:W-:Y:S01]  /*3bdf0*/  HMMA.16816.F32.BF16 R16, R4, R14, R16 ;  /* 0x0000000e0410723c */ /* 0x008fe20000041810 */
[----:B------:R-:W-:-:S02]  /*3be00*/  IMAD.MOV.U32 R2, RZ, RZ, R14 ;  /* 0x000000ffff027224 */ /* 0x000fc400078e000e */
[----:B------:R-:W-:-:S15]  /*3be10*/  IMAD.MOV.U32 R0, RZ, RZ, R15 ;  /* 0x000000ffff007224 */ /* 0x000fde00078e000f */
[----:B------:R-:W-:Y:S01]  /*3be20*/  NOP ;  /* 0x0000000000007918 */ /* 0x000fe20000000000 */
[----:B------:R-:W-:Y:S04]  /*3be30*/  STL.64 [R1+0x1150], R16 ;  /* 0x0011501001007387 */ /* 0x000fe80000100a00 */
[----:B------:R0:W-:Y:S04]  /*3be40*/  STL.64 [R1+0x1158], R18 ;  /* 0x0011581201007387 */ /* 0x0001e80000100a00 */
[----:B0-----:R-:W3:Y:S04]  /*3be50*/  LDL.LU.64 R18, [R1+0x3448] ;  /* 0x0034480001127983 */ /* 0x001ee80000300a00 */
[----:B------:R-:W2:Y:S04]  /*3be60*/  LDL.LU.64 R14, [R1+0x3440] ;  /* 0x00344000010e7983 */ /* 0x000ea80000300a00 */
[----:B------:R-:W2:Y:S04]  /*3be70*/  LDL.LU.64 R12, [R1+0x3438] ;  /* 0x00343800010c7983 */ /* 0x000ea80000300a00 */
[----:B------:R-:W-:Y:S04]  /*3be80*/  STL [R1+0x321c], R0 ;  /* 0x00321c0001007387 */ /* 0x000fe80000100800 */
[----:B------:R-:W-:Y:S01]  /*3be90*/  STL [R1+0x3218], R2 ;  /* 0x0032180201007387 */ /* 0x000fe20000100800 */
[----:B--2---:R-:W-:-:S15]  /*3bea0*/  HMMA.16816.F32.BF16 R12, R4, R10, R12 ;  /* 0x0000000a040c723c */ /* 0x004fde000004180c */
[----:B------:R-:W-:-:S04]  /*3beb0*/  NOP ;  /* 0x0000000000007918 */ /* 0x000fc80000000000 */
[----:B------:R-:W-:Y:S04]  /*3bec0*/  STL.64 [R1+0x1140], R12 ;  /* 0x0011400c01007387 */ /* 0x000fe80000100a00 */
[----:B------:R0:W-:Y:S04]  /*3bed0*/  STL.64 [R1+0x1148], R14 ;  /* 0x0011480e01007387 */ /* 0x0001e80000100a00 */
[----:B0-----:R-:W3:Y:S04]  /*3bee0*/  LDL.LU.64 R14, [R1+0x3430] ;  /* 0x00343000010e7983 */ /* 0x001ee80000300a00 */
[----:B------:R-:W3:Y:S01]  /*3bef0*/  LDL.LU.64 R12, [R1+0x3428] ;  /* 0x00342800010c7983 */ /* 0x000ee20000300a00 */
[----:B------:R-:W-:-:S02]  /*3bf00*/  IMAD.MOV.U32 R24, RZ, RZ, R10 ;  /* 0x000000ffff187224 */ /* 0x000fc400078e000a */
[----:B------:R-:W-:-:S05]  /*3bf10*/  IMAD.MOV.U32 R21, RZ, RZ, R11 ;  /* 0x000000ffff157224 */ /* 0x000fca00078e000b */
[----:B------:R-:W-:Y:S04]  /*3bf20*/  STL [R1+0x3224], R21 ;  /* 0x0032241501007387 */ /* 0x000fe80000100800 */
[----:B------:R-:W-:Y:S04]  /*3bf30*/  STL.64 [R1+0x3408], R22 ;  /* 0x0034081601007387 */ /* 0x000fe80000100a00 */
[----:B------:R-:W-:Y:S04]  /*3bf40*/  STL [R1+0x3400], R20 ;  /* 0x0034001401007387 */ /* 0x000fe80000100800 */
[----:B------:R-:W-:Y:S04]  /*3bf50*/  STL [R1+0x3220], R24 ;  /* 0x0032201801007387 */ /* 0x000fe80000100800 */
[----:B----4-:R-:W-:Y:S04]  /*3bf60*/  STL.64 [R1+0x33f8], R26 ;  /* 0x0033f81a01007387 */ /* 0x010fe80000100a00 */
[----:B------:R-:W-:Y:S01]  /*3bf70*/  STL [R1+0x33f0], R25 ;  /* 0x0033f01901007387 */ /* 0x000fe20000100800 */
[----:B---3--:R-:W-:-:S15]  /*3bf80*/  HMMA.16816.F32.BF16 R8, R4, R18, R12 ;  /* 0x000000120408723c */ /* 0x008fde000004180c */
[----:B------:R-:W-:-:S04]  /*3bf90*/  NOP ;  /* 0x0000000000007918 */ /* 0x000fc80000000000 */
[----:B------:R0:W-:Y:S04]  /*3bfa0*/  STL.64 [R1+0x1130], R8 ;  /* 0x0011300801007387 */ /* 0x0001e80000100a00 */
[----:B------:R1:W-:Y:S04]  /*3bfb0*/  STL.64 [R1+0x1138], R10 ;  /* 0x0011380a01007387 */ /* 0x0003e80000100a00 */
[----:B0-----:R-:W2:Y:S04]  /*3bfc0*/  LDL.LU R8, [R1+0x1070] ;  /* 0x0010700001087983 */ /* 0x001ea80000300800 */
[----:B------:R-:W2:Y:S04]  /*3bfd0*/  LDL.LU R9, [R1+0x1074] ;  /* 0x0010740001097983 */ /* 0x000ea80000300800 */
[----:B-1----:R-:W3:Y:S04]  /*3bfe0*/  LDL.LU R10, [R1+0x1078] ;  /* 0x00107800010a7983 */ /* 0x002ee80000300800 */
[----:B------:R-:W3:Y:S04]  /*3bff0*/  LDL.LU R11, [R1+0x107c] ;  /* 0x00107c00010b7983 */ /* 0x000ee80000300800 */
[----:B------:R-:W4:Y:S04]  /*3c000*/  LDL.LU R12, [R1+0x1120] ;  /* 0x00112000010c7983 */ /* 0x000f280000300800 */
[----:B------:R-:W4:Y:S04]  /*3c010*/  LDL.LU R13, [R1+0x1124] ;  /* 0x00112400010d7983 */ /* 0x000f280000300800 */
[----:B------:R-:W4:Y:S01]  /*3c020*/  LDL.LU R14, [R1+0x1128] ;  /* 0x00112800010e7983 */ /* 0x000f220000300800 */
[----:B------:R-:W-:-:S02]  /*3c030*/  IMAD.MOV.U32 R29, RZ, RZ, R18 ;  /* 0x000000ffff1d7224 */ /* 0x000fc400078e0012 */
[----:B------:R-:W-:Y:S01]  /*3c040*/  IMAD.MOV.U32 R28, RZ, RZ, R19 ;  /* 0x000000ffff1c7224 */ /* 0x000fe200078e0013 */
[----:B------:R-:W4:Y:S04]  /*3c050*/  LDL.LU R15, [R1+0x112c] ;  /* 0x00112c00010f7983 */ /* 0x000f280000300800 */
[----:B------:R-:W4:Y:S04]  /*3c060*/  LDL.64 R18, [R1+0x138] ;  /* 0x0001380001127983 */ /* 0x000f280000100a00 */
[----:B---3--:R0:W-:Y:S04]  /*3c070*/  STL.64 [R1+0x3368], R10 ;  /* 0x0033680a01007387 */ /* 0x0081e80000100a00 */
[----:B--2---:R1:W-:Y:S04]  /*3c080*/  STL.64 [R1+0x3360], R8 ;  /* 0x0033600801007387 */ /* 0x0043e80000100a00 */
[----:B0-----:R-:W2:Y:S04]  /*3c090*/  LDL R10, [R1+0xa8] ;  /* 0x0000a800010a7983 */ /* 0x001ea80000100800 */
[----:B------:R-:W2:Y:S04]  /*3c0a0*/  LDL R11, [R1+0xac] ;  /* 0x0000ac00010b7983 */ /* 0x000ea80000100800 */
[----:B--2---:R0:W-:Y:S04]  /*3c0b0*/  STL.64 [R1+0x3380], R10 ;  /* 0x0033800a01007387 */ /* 0x0041e80000100a00 */
[----:B-1----:R-:W2:Y:S04]  /*3c0c0*/  LDL.LU R8, [R1+0x10a0] ;  /* 0x0010a00001087983 */ /* 0x002ea80000300800 */
[----:B------:R-:W2:Y:S04]  /*3c0d0*/  LDL.LU R9, [R1+0x10a4] ;  /* 0x0010a40001097983 */ /* 0x000ea80000300800 */
[----:B0-----:R-:W3:Y:S04]  /*3c0e0*/  LDL.LU R10, [R1+0x10a8] ;  /* 0x0010a800010a7983 */ /* 0x001ee80000300800 */
[----:B------:R-:W3:Y:S04]  /*3c0f0*/  LDL.LU R11, [R1+0x10ac] ;  /* 0x0010ac00010b7983 */ /* 0x000ee80000300800 */
[----:B---3--:R0:W-:Y:S04]  /*3c100*/  STL.64 [R1+0x3390], R10 ;  /* 0x0033900a01007387 */ /* 0x0081e80000100a00 */
[----:B--2---:R-:W-:Y:S04]  /*3c110*/  STL.64 [R1+0x3388], R8 ;  /* 0x0033880801007387 */ /* 0x004fe80000100a00 */
[----:B0-----:R-:W2:Y:S04]  /*3c120*/  LDL R10, [R1+0xc8] ;  /* 0x0000c800010a7983 */ /* 0x001ea80000100800 */
[----:B------:R-:W2:Y:S04]  /*3c130*/  LDL R11, [R1+0xcc] ;  /* 0x0000cc00010b7983 */ /* 0x000ea80000100800 */
[----:B------:R-:W3:Y:S04]  /*3c140*/  LDL.LU R20, [R1+0x1100] ;  /* 0x0011000001147983 */ /* 0x000ee80000300800 */
[----:B------:R-:W3:Y:S04]  /*3c150*/  LDL.LU R21, [R1+0x1104] ;  /* 0x0011040001157983 */ /* 0x000ee80000300800 */
[----:B------:R-:W2:Y:S04]  /*3c160*/  LDL.LU R22, [R1+0x1108] ;  /* 0x0011080001167983 */ /* 0x000ea80000300800 */
[----:B------:R-:W2:Y:S04]  /*3c170*/  LDL.LU R23, [R1+0x110c] ;  /* 0x00110c0001177983 */ /* 0x000ea80000300800 */
[----:B--2---:R0:W-:Y:S04]  /*3c180*/  STL.64 [R1+0x3418], R22 ;  /* 0x0034181601007387 */ /* 0x0041e80000100a00 */
[----:B---3--:R-:W-:Y:S04]  /*3c190*/  STL.64 [R1+0x3410], R20 ;  /* 0x0034101401007387 */ /* 0x008fe80000100a00 */
[----:B------:R-:W2:Y:S04]  /*3c1a0*/  LDL.64 R26, [R1+0x118] ;  /* 0x00011800011a7983 */ /* 0x000ea80000100a00 */
[----:B0-----:R-:W3:Y:S04]  /*3c1b0*/  LDL R22, [R1+0x128] ;  /* 0x0001280001167983 */ /* 0x001ee80000100800 */
[----:B------:R-:W3:Y:S04]  /*3c1c0*/  LDL R23, [R1+0x12c] ;  /* 0x00012c0001177983 */ /* 0x000ee80000100800 */
[----:B--2---:R0:W-:Y:S04]  /*3c1d0*/  STL.64 [R1+0x3420], R26 ;  /* 0x0034201a01007387 */ /* 0x0041e80000100a00 */
[----:B------:R-:W3:Y:S04]  /*3c1e0*/  LDL.LU R24, [R1+0x1110] ;  /* 0x0011100001187983 */ /* 0x000ee80000300800 */
[----:B------:R-:W3:Y:S04]  /*3c1f0*/  LDL.LU R25, [R1+0x1114] ;  /* 0x0011140001197983 */ /* 0x000ee80000300800 */
[----:B0-----:R-:W3:Y:S04]  /*3c200*/  LDL.LU R26, [R1+0x1118] ;  /* 0x00111800011a7983 */ /* 0x001ee80000300800 */
[----:B------:R-:W3:Y:S04]  /*3c210*/  LDL.LU R27, [R1+0x111c] ;  /* 0x00111c00011b7983 */ /* 0x000ee80000300800 */
[----:B------:R4:W-:Y:S02]  /*3c220*/  STL.64 [R1+0x33a8], R10 ;  /* 0x0033a80a01007387 */ /* 0x0009e40000100a00 */
[----:B----4-:R-:W-:Y:S02]  /*3c230*/  HMMA.16816.F32.BF16 R8, R4, R18, R12 ;  /* 0x000000120408723c */ /* 0x010fe4000004180c */
[----:B------:R-:W-:Y:S04]  /*3c240*/  STL [R1+0x322c], R28 ;  /* 0x00322c1c01007387 */ /* 0x000fe80000100800 */
[----:B------:R-:W-:-:S13]  /*3c250*/  STL [R1+0x3228], R29 ;  /* 0x0032281d01007387 */ /* 0x000fda0000100800 */
[----:B------:R-:W-:Y:S04]  /*3c260*/  STL.64 [R1+0x1120], R8 ;  /* 0x0011200801007387 */ /* 0x000fe80000100a00 */
[----:B------:R-:W-:Y:S04]  /*3c270*/  STL.64 [R1+0x1128], R10 ;  /* 0x0011280a01007387 */ /* 0x000fe80000100a00 */
[----:B------:R-:W2:Y:S04]  /*3c280*/  LDL.LU R12, [R1+0x10c0] ;  /* 0x0010c000010c7983 */ /* 0x000ea80000300800 */
[----:B------:R-:W2:Y:S04]  /*3c290*/  LDL.LU R13, [R1+0x10c4] ;  /* 0x0010c400010d7983 */ /* 0x000ea80000300800 */
[----:B------:R-:W4:Y:S04]  /*3c2a0*/  LDL.LU R14, [R1+0x10c8] ;  /* 0x0010c800010e7983 */ /* 0x000f280000300800 */
[----:B------:R-:W4:Y:S01]  /*3c2b0*/  LDL.LU R15, [R1+0x10cc] ;  /* 0x0010cc00010f7983 */ /* 0x000f220000300800 */
[----:B------:R-:W-:-:S02]  /*3c2c0*/  IMAD.MOV.U32 R0, RZ, RZ, R18 ;  /* 0x000000ffff007224 */ /* 0x000fc400078e0012 */
[----:B------:R-:W-:Y:S02]  /*3c2d0*/  IMAD.MOV.U32 R2, RZ, RZ, R19 ;  /* 0x000000ffff027224 */ /* 0x000fe400078e0013 */
[----:B------:R-:W3:Y:S04]  /*3c2e0*/  LDL.64 R18, [R1+0x108] ;  /* 0x0001080001127983 */ /* 0x000ee80000100a00 */
[----:B----4-:R0:W-:Y:S04]  /*3c2f0*/  STL.64 [R1+0x33c0], R14 ;  /* 0x0033c00e01007387 */ /* 0x0101e80000100a00 */
[----:B--2---:R1:W-:Y:S04]  /*3c300*/  STL.64 [R1+0x33b8], R12 ;  /* 0x0033b80c01007387 */ /* 0x0043e80000100a00 */
[----:B0-----:R-:W2:Y:S04]  /*3c310*/  LDL.64 R14, [R1+0xe8] ;  /* 0x0000e800010e7983 */ /* 0x001ea80000100a00 */
[----:B--2---:R0:W-:Y:S04]  /*3c320*/  STL.64 [R1+0x33d0], R14 ;  /* 0x0033d00e01007387 */ /* 0x0041e80000100a00 */
[----:B-1----:R-:W2:Y:S04]  /*3c330*/  LDL.LU R12, [R1+0x10e0] ;  /* 0x0010e000010c7983 */ /* 0x002ea80000300800 */
[----:B------:R-:W2:Y:S04]  /*3c340*/  LDL.LU R13, [R1+0x10e4] ;  /* 0x0010e400010d7983 */ /* 0x000ea80000300800 */
[----:B0-----:R-:W4:Y:S04]  /*3c350*/  LDL.LU R14, [R1+0x10e8] ;  /* 0x0010e800010e7983 */ /* 0x001f280000300800 */
[----:B------:R-:W4:Y:S01]  /*3c360*/  LDL.LU R15, [R1+0x10ec] ;  /* 0x0010ec00010f7983 */ /* 0x000f220000300800 */
[C---:B---3--:R-:W-:Y:S03]  /*3c370*/  HMMA.16816.F32.BF16 R20, R4.reuse, R22, R24 ;  /* 0x000000160414723c */ /* 0x048fe60000041818 */
[----:B----4-:R-:W-:Y:S04]  /*3c380*/  STL.64 [R1+0x33e8], R14 ;  /* 0x0033e80e01007387 */ /* 0x010fe80000100a00 */
[----:B--2---:R0:W-:Y:S04]  /*3c390*/  STL.64 [R1+0x33e0], R12 ;  /* 0x0033e00c01007387 */ /* 0x0041e80000100a00 */
[----:B0-----:R-:W2:Y:S04]  /*3c3a0*/  LDL.LU R12, [R1+0x10f0] ;  /* 0x0010f000010c7983 */ /* 0x001ea80000300800 */
[----:B------:R-:W2:Y:S04]  /*3c3b0*/  LDL.LU R13, [R1+0x10f4] ;  /* 0x0010f400010d7983 */ /* 0x000ea80000300800 */
[----:B------:R-:W2:Y:S04]  /*3c3c0*/  LDL.LU R14, [R1+0x10f8] ;  /* 0x0010f800010e7983 */ /* 0x000ea80000300800 */
[----:B------:R-:W2:Y:S04]  /*3c3d0*/  LDL.LU R15, [R1+0x10fc] ;  /* 0x0010fc00010f7983 */ /* 0x000ea80000300800 */
[----:B------:R-:W3:Y:S04]  /*3c3e0*/  LDL.64 R10, [R1+0xd8] ;  /* 0x0000d800010a7983 */ /* 0x000ee80000100a00 */
[----:B---3--:R0:W-:Y:S04]  /*3c3f0*/  STL.64 [R1+0x33c8], R10 ;  /* 0x0033c80a01007387 */ /* 0x0081e80000100a00 */
[----:B------:R-:W3:Y:S04]  /*3c400*/  LDL.LU R8, [R1+0x10d0] ;  /* 0x0010d00001087983 */ /* 0x000ee80000300800 */
[----:B------:R-:W3:Y:S04]  /*3c410*/  LDL.LU R9, [R1+0x10d4] ;  /* 0x0010d40001097983 */ /* 0x000ee80000300800 */
[----:B0-----:R-:W3:Y:S04]  /*3c420*/  LDL.LU R10, [R1+0x10d8] ;  /* 0x0010d800010a7983 */ /* 0x001ee80000300800 */
[----:B------:R-:W3:Y:S04]  /*3c430*/  LDL.LU R11, [R1+0x10dc] ;  /* 0x0010dc00010b7983 */ /* 0x000ee80000300800 */
[----:B------:R-:W-:Y:S04]  /*3c440*/  STL [R1+0x3234], R2 ;  /* 0x0032340201007387 */ /* 0x000fe80000100800 */
[----:B------:R-:W-:Y:S04]  /*3c450*/  STL [R1+0x3230], R0 ;  /* 0x0032300001007387 */ /* 0x000fe80000100800 */
[----:B------:R-:W4:Y:S04]  /*3c460*/  LDL.LU.64 R26, [R1+0x3420] ;  /* 0x00342000011a7983 */ /* 0x000f280000300a00 */
        /* <DEDUP_REMOVED lines=8> */
[----:B0-----:R-:W4:Y:S04]  /*3c4f0*/  LDL.LU.64 R22, [R1+0x3408] ;  /* 0x0034080001167983 */ /* 0x001f280000300a00 */
[----:B------:R-:W2:Y:S01]  /*3c500*/  LDL.LU R20, [R1+0x3400] ;  /* 0x0034000001147983 */ /* 0x000ea20000300800 */
[----:B------:R-:W-:-:S02]  /*3c510*/  IMAD.MOV.U32 R21, RZ, RZ, R26 ;  /* 0x000000ffff157224 */ /* 0x000fc400078e001a */
[----:B------:R-:W-:Y:S02]  /*3c520*/  IMAD.MOV.U32 R24, RZ, RZ, R27 ;  /* 0x000000ffff187224 */ /* 0x000fe400078e001b */
[----:B------:R-:W3:Y:S04]  /*3c530*/  LDL.LU.64 R26, [R1+0x33f8] ;  /* 0x0033f800011a7983 */ /* 0x000ee80000300a00 */
[----:B------:R-:W3:Y:S04]  /*3c540*/  LDL.LU R25, [R1+0x33f0] ;  /* 0x0033f00001197983 */ /* 0x000ee80000300800 */
[----:B----4-:R-:W-:Y:S04]  /*3c550*/  STL.64 [R1+0x3378], R22 ;  /* 0x0033781601007387 */ /* 0x010fe80000100a00 */
[----:B--2---:R0:W-:Y:S04]  /*3c560*/  STL.64 [R1+0x3370], R20 ;  /* 0x0033701401007387 */ /* 0x0041e80000100a00 */
[----:B0-----:R-:W2:Y:S04]  /*3c570*/  LDL.LU R20, [R1+0x1090] ;  /* 0x0010900001147983 */ /* 0x001ea80000300800 */
[----:B------:R-:W2:Y:S04]  /*3c580*/  LDL.LU R21, [R1+0x1094] ;  /* 0x0010940001157983 */ /* 0x000ea80000300800 */
[----:B------:R-:W4:Y:S04]  /*3c590*/  LDL.LU R22, [R1+0x1098] ;  /* 0x0010980001167983 */ /* 0x000f280000300800 */
[----:B------:R-:W4:Y:S01]  /*3c5a0*/  LDL.LU R23, [R1+0x109c] ;  /* 0x00109c0001177983 */ /* 0x000f220000300800 */
[----:B------:R-:W-:Y:S01]  /*3c5b0*/  HMMA.16816.F32.BF16 R12, R4, R18, R12 ;  /* 0x00000012040c723c */ /* 0x000fe2000004180c */
[----:B------:R-:W-:-:S02]  /*3c5c0*/  IMAD.MOV.U32 R28, RZ, RZ, R18 ;  /* 0x000000ffff1c7224 */ /* 0x000fc400078e0012 */
[----:B------:R-:W-:Y:S01]  /*3c5d0*/  IMAD.MOV.U32 R29, RZ, RZ, R19 ;  /* 0x000000ffff1d7224 */ /* 0x000fe200078e0013 */
[----:B----4-:R-:W-:Y:S04]  /*3c5e0*/  STL.64 [R1+0x33a0], R22 ;  /* 0x0033a01601007387 */ /* 0x010fe80000100a00 */
[----:B--2---:R0:W-:Y:S04]  /*3c5f0*/  STL.64 [R1+0x3398], R20 ;  /* 0x0033981401007387 */ /* 0x0041e80000100a00 */
[----:B0-----:R-:W2:Y:S04]  /*3c600*/  LDL.LU R20, [R1+0x10b0] ;  /* 0x0010b00001147983 */ /* 0x001ea80000300800 */
[----:B------:R-:W2:Y:S04]  /*3c610*/  LDL.LU R21, [R1+0x10b4] ;  /* 0x0010b40001157983 */ /* 0x000ea80000300800 */
[----:B------:R-:W2:Y:S04]  /*3c620*/  LDL.LU R22, [R1+0x10b8] ;  /* 0x0010b80001167983 */ /* 0x000ea80000300800 */
[----:B------:R-:W2:Y:S04]  /*3c630*/  LDL.LU R23, [R1+0x10bc] ;  /* 0x0010bc0001177983 */ /* 0x000ea80000300800 */
[----:B---3--:R-:W-:Y:S04]  /*3c640*/  STL.64 [R1+0x3350], R26 ;  /* 0x0033501a01007387 */ /* 0x008fe80000100a00 */
[----:B------:R-:W-:Y:S04]  /*3c650*/  STL [R1+0x3348], R24 ;  /* 0x0033481801007387 */ /* 0x000fe80000100800 */
[----:B------:R-:W-:Y:S04]  /*3c660*/  STL.64 [R1+0x10f0], R12 ;  /* 0x0010f00c01007387 */ /* 0x000fe80000100a00 */
[----:B------:R0:W-:Y:S04]  /*3c670*/  STL.64 [R1+0x10f8], R14 ;  /* 0x0010f80e01007387 */ /* 0x0001e80000100a00 */
[----:B0-----:R-:W3:Y:S04]  /*3c680*/  LDL.LU.64 R14, [R1+0x33e8] ;  /* 0x0033e800010e7983 */ /* 0x001ee80000300a00 */
[----:B------:R-:W3:Y:S04]  /*3c690*/  LDL.LU.64 R12, [R1+0x33e0] ;  /* 0x0033e000010c7983 */ /* 0x000ee80000300a00 */
[----:B------:R-:W3:Y:S02]  /*3c6a0*/  LDL.LU.64 R18, [R1+0x33d8] ;  /* 0x0033d80001127983 */ /* 0x000ee40000300a00 */
[----:B---3--:R-:W-:-:S15]  /*3c6b0*/  HMMA.16816.F32.BF16 R12, R4, R18, R12 ;  /* 0x00000012040c723c */ /* 0x008fde000004180c */
[----:B------:R-:W-:-:S04]  /*3c6c0*/  NOP ;  /* 0x0000000000007918 */ /* 0x000fc80000000000 */
[----:B------:R-:W-:Y:S04]  /*3c6d0*/  STL.64 [R1+0x10e0], R12 ;  /* 0x0010e00c01007387 */ /* 0x000fe80000100a00 */
[----:B------:R0:W-:Y:S04]  /*3c6e0*/  STL.64 [R1+0x10e8], R14 ;  /* 0x0010e80e01007387 */ /* 0x0001e80000100a00 */
[----:B0-----:R-:W3:Y:S04]  /*3c6f0*/  LDL.LU.64 R14, [R1+0x33d0] ;  /* 0x0033d000010e7983 */ /* 0x001ee80000300a00 */
[----:B------:R0:W-:Y:S04]  /*3c700*/  STL.64 [R1+0x3260], R18 ;  /* 0x0032601201007387 */ /* 0x0001e80000100a00 */
[----:B0-----:R-:W4:Y:S04]  /*3c710*/  LDL R18, [R1+0x98] ;  /* 0x0000980001127983 */ /* 0x001f280000100800 */
[----:B------:R-:W4:Y:S01]  /*3c720*/  LDL R19, [R1+0x9c] ;  /* 0x00009c0001137983 */ /* 0x000f220000100800 */
[----:B---3--:R-:W-:Y:S01]  /*3c730*/  HMMA.16816.F32.BF16 R8, R4, R14, R8 ;  /* 0x0000000e0408723c */ /* 0x008fe20000041808 */
[----:B------:R-:W-:-:S02]  /*3c740*/  IMAD.MOV.U32 R2, RZ, RZ, R14 ;  /* 0x000000ffff027224 */ /* 0x000fc400078e000e */
[----:B------:R-:W-:-:S15]  /*3c750*/  IMAD.MOV.U32 R0, RZ, RZ, R15 ;  /* 0x000000ffff007224 */ /* 0x000fde00078e000f */
[----:B------:R-:W-:Y:S01]  /*3c760*/  NOP ;  /* 0x0000000000007918 */ /* 0x000fe20000000000 */
[----:B------:R-:W-:Y:S04]  /*3c770*/  STL.64 [R1+0x10d0], R8 ;  /* 0x0010d00801007387 */ /* 0x000fe80000100a00 */
[----:B------:R0:W-:Y:S04]  /*3c780*/  STL.64 [R1+0x10d8], R10 ;  /* 0x0010d80a01007387 */ /* 0x0001e80000100a00 */
[----:B0-----:R-:W3:Y:S04]  /*3c790*/  LDL.LU.64 R10, [R1+0x33c8] ;  /* 0x0033c800010a7983 */ /* 0x001ee80000300a00 */
[----:B------:R-:W3:Y:S04]  /*3c7a0*/  LDL.LU.64 R14, [R1+0x33c0] ;  /* 0x0033c000010e7983 */ /* 0x000ee80000300a00 */
[----:B------:R-:W3:Y:S02]  /*3c7b0*/  LDL.LU.64 R12, [R1+0x33b8] ;  /* 0x0033b800010c7983 */ /* 0x000ee40000300a00 */
[----:B---3--:R-:W-:-:S15]  /*3c7c0*/  HMMA.16816.F32.BF16 R12, R4, R10, R12 ;  /* 0x0000000a040c723c */ /* 0x008fde000004180c */
[----:B------:R-:W-:-:S04]  /*3c7d0*/  NOP ;  /* 0x0000000000007918 */ /* 0x000fc80000000000 */
[----:B------:R0:W-:Y:S04]  /*3c7e0*/  STL.64 [R1+0x10c0], R12 ;  /* 0x0010c00c01007387 */ /* 0x0001e80000100a00 */
[----:B------:R1:W-:Y:S01]  /*3c7f0*/  STL.64 [R1+0x10c8], R14 ;  /* 0x0010c80e01007387 */ /* 0x0003e20000100a00 */
[----:B0-----:R-:W-:-:S03]  /*3c800*/  IMAD.MOV.U32 R13, RZ, RZ, R10 ;  /* 0x000000ffff0d7224 */ /* 0x001fc600078e000a */
[----:B-1----:R-:W3:Y:S01]  /*3c810*/  LDL.LU.64 R14, [R1+0x33b0] ;  /* 0x0033b000010e7983 */ /* 0x002ee20000300a00 */
[----:B------:R-:W-:-:S03]  /*3c820*/  IMAD.MOV.U32 R12, RZ, RZ, R11 ;  /* 0x000000ffff0c7224 */ /* 0x000fc600078e000b */
[----:B------:R-:W2:Y:S02]  /*3c830*/  LDL.LU.64 R10, [R1+0x33a8] ;  /* 0x0033a800010a7983 */ /* 0x000ea40000300a00 */
[----:B--2---:R-:W-:Y:S02]  /*3c840*/  HMMA.16816.F32.BF16 R8, R4, R10, R20 ;  /* 0x0000000a0408723c */ /* 0x004fe40000041814 */
[----:B------:R-:W2:Y:S04]  /*3c850*/  LDL.LU.64 R22, [R1+0x33a0] ;  /* 0x0033a00001167983 */ /* 0x000ea80000300a00 */
[----:B------:R-:W2:-:S13]  /*3c860*/  LDL.LU.64 R20, [R1+0x3398] ;  /* 0x0033980001147983 */ /* 0x000e9a0000300a00 */
[----:B------:R-:W-:Y:S04]  /*3c870*/  STL.64 [R1+0x10b0], R8 ;  /* 0x0010b00801007387 */ /* 0x000fe80000100a00 */
[----:B------:R0:W-:Y:S04]  /*3c880*/  STL.64 [R1+0x10b8], R10 ;  /* 0x0010b80a01007387 */ /* 0x0001e80000100a00 */
[----:B0-----:R-:W3:Y:S04]  /*3c890*/  LDL.LU.64 R10, [R1+0x3390] ;  /* 0x00339000010a7983 */ /* 0x001ee80000300a00 */
[----:B------:R-:W3:Y:S02]  /*3c8a0*/  LDL.LU.64 R8, [R1+0x3388] ;  /* 0x0033880001087983 */ /* 0x000ee40000300a00 */
[----:B---3--:R-:W-:-:S15]  /*3c8b0*/  HMMA.16816.F32.BF16 R8, R4, R14, R8 ;  /* 0x0000000e0408723c */ /* 0x008fde0000041808 */
[----:B------:R-:W-:-:S04]  /*3c8c0*/  NOP ;  /* 0x0000000000007918 */ /* 0x000fc80000000000 */
[----:B------:R-:W-:Y:S04]  /*3c8d0*/  STL.64 [R1+0x10a0], R8 ;  /* 0x0010a00801007387 */ /* 0x000fe80000100a00 */
[----:B------:R0:W-:Y:S04]  /*3c8e0*/  STL.64 [R1+0x10a8], R10 ;  /* 0x0010a80a01007387 */ /* 0x0001e80000100a00 */
[----:B0-----:R-:W2:Y:S04]  /*3c8f0*/  LDL.LU.64 R10, [R1+0x3380] ;  /* 0x00338000010a7983 */ /* 0x001ea80000300a00 */
[----:B------:R-:W-:Y:S04]  /*3c900*/  STL.64 [R1+0x30d0], R14 ;  /* 0x0030d00e01007387 */ /* 0x000fe80000100a00 */
[----:B------:R0:W-:Y:S04]  /*3c910*/  STL.64 [R1+0x3238], R12 ;  /* 0x0032380c01007387 */ /* 0x0001e80000100a00 */
[----:B0-----:R-:W4:Y:S04]  /*3c920*/  LDL.LU R12, [R1+0x1080] ;  /* 0x00108000010c7983 */ /* 0x001f280000300800 */
[----:B------:R-:W4:Y:S04]  /*3c930*/  LDL.LU R13, [R1+0x1084] ;  /* 0x00108400010d7983 */ /* 0x000f280000300800 */
[----:B------:R-:W4:Y:S04]  /*3c940*/  LDL.LU R14, [R1+0x1088] ;  /* 0x00108800010e7983 */ /* 0x000f280000300800 */
[----:B------:R-:W4:Y:S01]  /*3c950*/  LDL.LU R15, [R1+0x108c] ;  /* 0x00108c00010f7983 */ /* 0x000f220000300800 */
[----:B--2---:R-:W-:Y:S03]  /*3c960*/  HMMA.16816.F32.BF16 R8, R4, R10, R20 ;  /* 0x0000000a0408723c */ /* 0x004fe60000041814 */
[----:B------:R-:W2:Y:S04]  /*3c970*/  LDL.LU.64 R22, [R1+0x3378] ;  /* 0x0033780001167983 */ /* 0x000ea80000300a00 */
[----:B------:R-:W3:-:S12]  /*3c980*/  LDL.LU.64 R20, [R1+0x3370] ;  /* 0x0033700001147983 */ /* 0x000ed80000300a00 */
[----:B------:R-:W-:Y:S04]  /*3c990*/  STL.64 [R1+0x1090], R8 ;  /* 0x0010900801007387 */ /* 0x000fe80000100a00 */
[----:B------:R0:W-:Y:S04]  /*3c9a0*/  STL.64 [R1+0x1098], R10 ;  /* 0x0010980a01007387 */ /* 0x0001e80000100a00 */
[----:B0-----:R-:W3:Y:S04]  /*3c9b0*/  LDL.LU.64 R10, [R1+0x3368] ;  /* 0x00336800010a7983 */ /* 0x001ee80000300a00 */
[----:B------:R-:W3:Y:S01]  /*3c9c0*/  LDL.LU.64 R8, [R1+0x3360] ;  /* 0x0033600001087983 */ /* 0x000ee20000300a00 */
[----:B----4-:R-:W-:Y:S03]  /*3c9d0*/  HMMA.16816.F32.BF16 R12, R4, R18, R12 ;  /* 0x00000012040c723c */ /* 0x010fe6000004180c */
[----:B--2---:R-:W-:-:S15]  /*3c9e0*/  STL.64 [R1+0x3340], R22 ;  /* 0x0033401601007387 */ /* 0x004fde0000100a00 */
[----:B------:R-:W-:Y:S01]  /*3c9f0*/  NOP ;  /* 0x0000000000007918 */ /* 0x000fe20000000000 */
[----:B------:R0:W-:Y:S04]  /*3ca00*/  STL.64 [R1+0x1080], R12 ;  /* 0x0010800c01007387 */ /* 0x0001e80000100a00 */
[----:B------:R1:W-:Y:S04]  /*3ca10*/  STL.64 [R1+0x1088], R14 ;  /* 0x0010880e01007387 */ /* 0x0003e80000100a00 */
[----:B---3--:R-:W-:Y:S01]  /*3ca20*/  STL [R1+0x3338], R21 ;  /* 0x0033381501007387 */ /* 0x008fe20000100800 */
[----:B------:R-:W-:-:S15]  /*3ca30*/  HMMA.16816.F32.BF16 R8, R4, R22, R8 ;  /* 0x000000160408723c */ /* 0x000fde0000041808 */
[----:B------:R-:W-:-:S04]  /*3ca40*/  NOP ;  /* 0x0000000000007918 */ /* 0x000fc80000000000 */
[----:B------:R-:W-:Y:S04]  /*3ca50*/  STL.64 [R1+0x1070], R8 ;  /* 0x0010700801007387 */ /* 0x000fe80000100a00 */
[----:B------:R-:W-:Y:S04]  /*3ca60*/  STL.64 [R1+0x1078], R10 ;  /* 0x0010780a01007387 */ /* 0x000fe80000100a00 */
[----:B0-----:R-:W2:Y:S04]  /*3ca70*/  LDL.LU R12, [R1+0x10] ;  /* 0x00001000010c7983 */ /* 0x001ea80000300800 */
[----:B------:R-:W2:Y:S04]  /*3ca80*/  LDL.LU R13, [R1+0x14] ;  /* 0x00001400010d7983 */ /* 0x000ea80000300800 */
[----:B-1----:R-:W3:Y:S04]  /*3ca90*/  LDL.LU R14, [R1+0x18] ;  /* 0x00001800010e7983 */ /* 0x002ee80000300800 */
[----:B------:R-:W3:Y:S04]  /*3caa0*/  LDL.LU R15, [R1+0x1c] ;  /* 0x00001c00010f7983 */ /* 0x000ee80000300800 */
[----:B------:R-:W4:Y:S04]  /*3cab0*/  LDL.LU R16, [R1+0x230] ;  /* 0x0002300001107983 */ /* 0x000f280000300800 */
[----:B------:R-:W4:Y:S04]  /*3cac0*/  LDL.LU R17, [R1+0x234] ;  /* 0x0002340001117983 */ /* 0x000f280000300800 */
[----:B------:R-:W2:Y:S04]  /*3cad0*/  LDL.LU R18, [R1+0x238] ;  /* 0x0002380001127983 */ /* 0x000ea80000300800 */
[----:B------:R-:W2:Y:S04]  /*3cae0*/  LDL.LU R19, [R1+0x23c] ;  /* 0x00023c0001137983 */ /* 0x000ea80000300800 */
[----:B--2---:R0:W-:Y:S04]  /*3caf0*/  STL.64 [R1+0x3270], R18 ;  /* 0x0032701201007387 */ /* 0x0041e80000100a00 */
[----:B----4-:R-:W-:Y:S04]  /*3cb00*/  STL.64 [R1+0x3268], R16 ;  /* 0x0032681001007387 */ /* 0x010fe80000100a00 */
[----:B0-----:R-:W2:Y:S04]  /*3cb10*/  LDL R18, [R1+0x1e8] ;  /* 0x0001e80001127983 */ /* 0x001ea80000100800 */
[----:B------:R-:W2:Y:S04]  /*3cb20*/  LDL R19, [R1+0x1ec] ;  /* 0x0001ec0001137983 */ /* 0x000ea80000100800 */
[----:B--2---:R-:W-:Y:S04]  /*3cb30*/  STL.64 [R1+0x3280], R18 ;  /* 0x0032801201007387 */ /* 0x004fe80000100a00 */
[----:B---3--:R0:W-:Y:S04]  /*3cb40*/  STL.64 [R1+0x3248], R14 ;  /* 0x0032480e01007387 */ /* 0x0081e80000100a00 */
[----:B------:R-:W-:Y:S04]  /*3cb50*/  STL.64 [R1+0x3240], R12 ;  /* 0x0032400c01007387 */ /* 0x000fe80000100a00 */
[----:B0-----:R-:W2:Y:S04]  /*3cb60*/  LDL R14, [R1+0x1c8] ;  /* 0x0001c800010e7983 */ /* 0x001ea80000100800 */
[----:B------:R-:W2:Y:S01]  /*3cb70*/  LDL R15, [R1+0x1cc] ;  /* 0x0001cc00010f7983 */ /* 0x000ea20000100800 */
[----:B------:R-:W-:-:S02]  /*3cb80*/  IMAD.MOV.U32 R18, RZ, RZ, R20 ;  /* 0x000000ffff127224 */ /* 0x000fc400078e0014 */
[----:B------:R-:W-:Y:S01]  /*3cb90*/  IMAD.MOV.U32 R19, RZ, RZ, R25 ;  /* 0x000000ffff137224 */ /* 0x000fe200078e0019 */
[----:B------:R-:W3:Y:S04]  /*3cba0*/  LDL.LU R20, [R1+0x335c] ;  /* 0x00335c0001147983 */ /* 0x000ee80000300800 */
[----:B------:R-:W4:Y:S04]  /*3cbb0*/  LDL.LU R25, [R1+0x3358] ;  /* 0x0033580001197983 */ /* 0x000f280000300800 */
[----:B------:R-:W-:Y:S04]  /*3cbc0*/  STL.64 [R1+0x3298], R18 ;  /* 0x0032981201007387 */ /* 0x000fe80000100a00 */
[----:B--2---:R0:W-:Y:S04]  /*3cbd0*/  STL.64 [R1+0x3258], R14 ;  /* 0x0032580e01007387 */ /* 0x0041e80000100a00 */
[----:B0-----:R-:W2:Y:S04]  /*3cbe0*/  LDL.64 R14, [R1+0x1d8] ;  /* 0x0001d800010e7983 */ /* 0x001ea80000100a00 */
[----:B--2---:R0:W-:Y:S04]  /*3cbf0*/  STL.64 [R1+0x3278], R14 ;  /* 0x0032780e01007387 */ /* 0x0041e80000100a00 */
[----:B------:R-:W2:Y:S04]  /*3cc00*/  LDL.LU R12, [R1+0x240] ;  /* 0x00024000010c7983 */ /* 0x000ea80000300800 */
[----:B------:R-:W2:Y:S04]  /*3cc10*/  LDL.LU R13, [R1+0x244] ;  /* 0x00024400010d7983 */ /* 0x000ea80000300800 */
[----:B0-----:R-:W2:Y:S04]  /*3cc20*/  LDL.LU R14, [R1+0x248] ;  /* 0x00024800010e7983 */ /* 0x001ea80000300800 */
[----:B------:R-:W2:Y:S04]  /*3cc30*/  LDL.LU R15, [R1+0x24c] ;  /* 0x00024c00010f7983 */ /* 0x000ea80000300800 */
[----:B------:R-:W2:Y:S04]  /*3cc40*/  LDL R18, [R1+0x208] ;  /* 0x0002080001127983 */ /* 0x000ea80000100800 */
[----:B------:R-:W2:Y:S04]  /*3cc50*/  LDL R19, [R1+0x20c] ;  /* 0x00020c0001137983 */ /* 0x000ea80000100800 */
[----:B--2---:R4:W-:Y:S02]  /*3cc60*/  STL.64 [R1+0x32b0], R18 ;  /* 0x0032b01201007387 */ /* 0x0049e40000100a00 */
[----:B----4-:R-:W-:-:S02]  /*3cc70*/  IMAD.MOV.U32 R18, RZ, RZ, R25 ;  /* 0x000000ffff127224 */ /* 0x010fc400078e0019 */
[----:B---3--:R-:W-:-:S05]  /*3cc80*/  IMAD.MOV.U32 R19, RZ, RZ, R20 ;  /* 0x000000ffff137224 */ /* 0x008fca00078e0014 */
[----:B------:R-:W-:Y:S04]  /*3cc90*/  STL.64 [R1+0x32d8], R18 ;  /* 0x0032d81201007387 */ /* 0x000fe80000100a00 */
[----:B------:R-:W-:Y:S04]  /*3cca0*/  STL.64 [R1+0x3290], R14 ;  /* 0x0032900e01007387 */ /* 0x000fe80000100a00 */
[----:B------:R0:W-:Y:S04]  /*3ccb0*/  STL.64 [R1+0x3288], R12 ;  /* 0x0032880c01007387 */ /* 0x0001e80000100a00 */
[----:B0-----:R-:W2:Y:S04]  /*3ccc0*/  LDL.LU R12, [R1+0x250] ;  /* 0x00025000010c7983 */ /* 0x001ea80000300800 */
[----:B------:R-:W2:Y:S04]  /*3ccd0*/  LDL.LU R13, [R1+0x254] ;  /* 0x00025400010d7983 */ /* 0x000ea80000300800 */
[----:B------:R-:W3:Y:S04]  /*3cce0*/  LDL.LU R14, [R1+0x258] ;  /* 0x00025800010e7983 */ /* 0x000ee80000300800 */
[----:B------:R-:W3:Y:S04]  /*3ccf0*/  LDL.LU R15, [R1+0x25c] ;  /* 0x00025c00010f7983 */ /* 0x000ee80000300800 */
[----:B------:R-:W4:Y:S04]  /*3cd00*/  LDL R10, [R1+0x28] ;  /* 0x00002800010a7983 */ /* 0x000f280000100800 */
[----:B------:R-:W4:Y:S04]  /*3cd10*/  LDL R11, [R1+0x2c] ;  /* 0x00002c00010b7983 */ /* 0x000f280000100800 */
[----:B----4-:R0:W-:Y:S04]  /*3cd20*/  STL.64 [R1+0x32e0], R10 ;  /* 0x0032e00a01007387 */ /* 0x0101e80000100a00 */
[----:B------:R-:W4:Y:S04]  /*3cd30*/  LDL.LU R8, [R1+0x1010] ;  /* 0x0010100001087983 */ /* 0x000f280000300800 */
[----:B------:R-:W4:Y:S04]  /*3cd40*/  LDL.LU R9, [R1+0x1014] ;  /* 0x0010140001097983 */ /* 0x000f280000300800 */
[----:B0-----:R-:W2:Y:S04]  /*3cd50*/  LDL.LU R10, [R1+0x1018] ;  /* 0x00101800010a7983 */ /* 0x001ea80000300800 */
[----:B------:R-:W2:Y:S04]  /*3cd60*/  LDL.LU R11, [R1+0x101c] ;  /* 0x00101c00010b7983 */ /* 0x000ea80000300800 */
[----:B--2---:R0:W-:Y:S04]  /*3cd70*/  STL.64 [R1+0x32f0], R10 ;  /* 0x0032f00a01007387 */ /* 0x0041e80000100a00 */
[----:B----4-:R-:W-:Y:S04]  /*3cd80*/  STL.64 [R1+0x32e8], R8 ;  /* 0x0032e80801007387 */ /* 0x010fe80000100a00 */
[----:B0-----:R-:W2:Y:S04]  /*3cd90*/  LDL R10, [R1+0x48] ;  /* 0x00004800010a7983 */ /* 0x001ea80000100800 */
[----:B------:R-:W2:Y:S04]  /*3cda0*/  LDL R11, [R1+0x4c] ;  /* 0x00004c00010b7983 */ /* 0x000ea80000100800 */
[----:B--2---:R0:W-:Y:S04]  /*3cdb0*/  STL.64 [R1+0x3308], R10 ;  /* 0x0033080a01007387 */ /* 0x0041e80000100a00 */
[----:B0-----:R-:W2:Y:S04]  /*3cdc0*/  LDL.64 R10, [R1+0x58] ;  /* 0x00005800010a7983 */ /* 0x001ea80000100a00 */
[----:B--2---:R0:W-:Y:S04]  /*3cdd0*/  STL.64 [R1+0x3320], R10 ;  /* 0x0033200a01007387 */ /* 0x0041e80000100a00 */
[----:B0-----:R-:W2:Y:S04]  /*3cde0*/  LDL R10, [R1+0x68] ;  /* 0x00006800010a7983 */ /* 0x001ea80000100800 */
[----:B------:R-:W2:Y:S04]  /*3cdf0*/  LDL R11, [R1+0x6c] ;  /* 0x00006c00010b7983 */ /* 0x000ea80000100800 */
[----:B------:R-:W4:Y:S04]  /*3ce00*/  LDL.LU R16, [R1+0x640] ;  /* 0x0006400001107983 */ /* 0x000f280000300800 */
[----:B------:R-:W4:Y:S04]  /*3ce10*/  LDL.LU R17, [R1+0x644] ;  /* 0x0006440001117983 */ /* 0x000f280000300800 */
[----:B------:R-:W2:Y:S04]  /*3ce20*/  LDL.LU R18, [R1+0x648] ;  /* 0x0006480001127983 */ /* 0x000ea80000300800 */
[----:B------:R-:W2:Y:S04]  /*3ce30*/  LDL.LU R19, [R1+0x64c] ;  /* 0x00064c0001137983 */ /* 0x000ea80000300800 */
[----:B------:R-:W3:Y:S04]  /*3ce40*/  LDL.LU R24, [R1+0x1060] ;  /* 0x0010600001187983 */ /* 0x000ee80000300800 */
[----:B------:R-:W3:Y:S04]  /*3ce50*/  LDL.LU R25, [R1+0x1064] ;  /* 0x0010640001197983 */ /* 0x000ee80000300800 */
[----:B------:R-:W3:Y:S04]  /*3ce60*/  LDL.LU R26, [R1+0x1068] ;  /* 0x00106800011a7983 */ /* 0x000ee80000300800 */
[----:B------:R-:W3:Y:S04]  /*3ce70*/  LDL.LU R27, [R1+0x106c] ;  /* 0x00106c00011b7983 */ /* 0x000ee80000300800 */
[----:B------:R-:W3:Y:S04]  /*3ce80*/  LDL.64 R22, [R1+0x78] ;  /* 0x0000780001167983 */ /* 0x000ee80000100a00 */
[----:B--2---:R-:W-:Y:S04]  /*3ce90*/  STL.64 [R1+0x3300], R18 ;  /* 0x0033001201007387 */ /* 0x004fe80000100a00 */
[----:B----4-:R0:W-:Y:S04]  /*3cea0*/  STL.64 [R1+0x32f8], R16 ;  /* 0x0032f81001007387 */ /* 0x0101e80000100a00 */
[----:B0-----:R-:W2:Y:S04]  /*3ceb0*/  LDL.LU R16, [R1+0x1030] ;  /* 0x0010300001107983 */ /* 0x001ea80000300800 */
[----:B------:R-:W2:Y:S04]  /*3cec0*/  LDL.LU R17, [R1+0x1034] ;  /* 0x0010340001117983 */ /* 0x000ea80000300800 */
[----:B------:R-:W4:Y:S04]  /*3ced0*/  LDL.LU R18, [R1+0x1038] ;  /* 0x0010380001127983 */ /* 0x000f280000300800 */
[----:B------:R-:W4:Y:S04]  /*3cee0*/  LDL.LU R19, [R1+0x103c] ;  /* 0x00103c0001137983 */ /* 0x000f280000300800 */
[----:B----4-:R-:W-:Y:S04]  /*3cef0*/  STL.64 [R1+0x3318], R18 ;  /* 0x0033181201007387 */ /* 0x010fe80000100a00 */
[----:B--2---:R0:W-:Y:S04]  /*3cf00*/  STL.64 [R1+0x3310], R16 ;  /* 0x0033101001007387 */ /* 0x0041e80000100a00 */
[----:B0-----:R-:W2:Y:S04]  /*3cf10*/  LDL.LU R16, [R1+0x1040] ;  /* 0x0010400001107983 */ /* 0x001ea80000300800 */
[----:B------:R-:W2:Y:S04]  /*3cf20*/  LDL.LU R17, [R1+0x1044] ;  /* 0x0010440001117983 */ /* 0x000ea80000300800 */
[----:B------:R-:W4:Y:S04]  /*3cf30*/  LDL.LU R18, [R1+0x1048] ;  /* 0x0010480001127983 */ /* 0x000f280000300800 */
        /* <DEDUP_REMOVED lines=8> */
[----:B------:R-:W-:Y:S04]  /*3cfc0*/  STL.64 [R1+0x32a8], R14 ;  /* 0x0032a80e01007387 */ /* 0x000fe80000100a00 */
[----:B------:R0:W-:Y:S04]  /*3cfd0*/  STL.64 [R1+0x32a0], R12 ;  /* 0x0032a00c01007387 */ /* 0x0001e80000100a00 */
[----:B0-----:R-:W3:Y:S04]  /*3cfe0*/  LDL.LU R12, [R1+0x1220] ;  /* 0x00122000010c7983 */ /* 0x001ee80000300800 */
[----:B------:R-:W3:Y:S04]  /*3cff0*/  LDL.LU R13, [R1+0x1224] ;  /* 0x00122400010d7983 */ /* 0x000ee80000300800 */
[----:B------:R-:W4:Y:S04]  /*3d000*/  LDL.LU R14, [R1+0x1228] ;  /* 0x00122800010e7983 */ /* 0x000f280000300800 */
[----:B------:R-:W4:Y:S01]  /*3d010*/  LDL.LU R15, [R1+0x122c] ;  /* 0x00122c00010f7983 */ /* 0x000f220000300800 */
[----:B------:R-:W-:Y:S01]  /*3d020*/  IMAD.MOV.U32 R20, RZ, RZ, R23 ;  /* 0x000000ffff147224 */ /* 0x000fe200078e0017 */
[----:B--2---:R-:W-:Y:S02]  /*3d030*/  HMMA.16816.F32.BF16 R8, R4, R10, R16 ;  /* 0x0000000a0408723c */ /* 0x004fe40000041810 */
[----:B----4-:R-:W-:Y:S04]  /*3d040*/  STL.64 [R1+0x32c0], R14 ;  /* 0x0032c00e01007387 */ /* 0x010fe80000100a00 */
[----:B---3--:R0:W-:Y:S04]  /*3d050*/  STL.64 [R1+0x32b8], R12 ;  /* 0x0032b80c01007387 */ /* 0x0081e80000100a00 */
[----:B0-----:R-:W2:Y:S04]  /*3d060*/  LDL.LU R12, [R1+0x1390] ;  /* 0x00139000010c7983 */ /* 0x001ea80000300800 */
[----:B------:R-:W2:Y:S04]  /*3d070*/  LDL.LU R13, [R1+0x1394] ;  /* 0x00139400010d7983 */ /* 0x000ea80000300800 */
[----:B------:R-:W2:Y:S04]  /*3d080*/  LDL.LU R14, [R1+0x1398] ;  /* 0x00139800010e7983 */ /* 0x000ea80000300800 */
[----:B------:R-:W2:Y:S04]  /*3d090*/  LDL.LU R15, [R1+0x139c] ;  /* 0x00139c00010f7983 */ /* 0x000ea80000300800 */
[----:B------:R0:W-:Y:S04]  /*3d0a0*/  STL.64 [R1+0x1060], R24 ;  /* 0x0010601801007387 */ /* 0x0001e80000100a00 */
[----:B------:R1:W-:Y:S01]  /*3d0b0*/  STL.64 [R1+0x1068], R26 ;  /* 0x0010681a01007387 */ /* 0x0003e20000100a00 */
[----:B0-----:R-:W-:-:S03]  /*3d0c0*/  IMAD.MOV.U32 R25, RZ, RZ, R22 ;  /* 0x000000ffff197224 */ /* 0x001fc600078e0016 */
[----:B-1----:R-:W3:Y:S04]  /*3d0d0*/  LDL.LU.64 R26, [R1+0x3350] ;  /* 0x00335000011a7983 */ /* 0x002ee80000300a00 */
[----:B------:R-:W4:Y:S04]  /*3d0e0*/  LDL.LU R24, [R1+0x3348] ;  /* 0x0033480001187983 */ /* 0x000f280000300800 */
[----:B------:R-:W2:Y:S04]  /*3d0f0*/  LDL.LU.64 R22, [R1+0x3340] ;  /* 0x0033400001167983 */ /* 0x000ea80000300a00 */
[----:B------:R-:W2:Y:S04]  /*3d100*/  LDL.LU R21, [R1+0x3338] ;  /* 0x0033380001157983 */ /* 0x000ea80000300800 */
[----:B------:R-:W-:Y:S04]  /*3d110*/  STL [R1+0x30cc], R20 ;  /* 0x0030cc1401007387 */ /* 0x000fe80000100800 */
[----:B------:R-:W-:Y:S04]  /*3d120*/  STL [R1+0x30c8], R25 ;  /* 0x0030c81901007387 */ /* 0x000fe80000100800 */
[----:B------:R-:W2:Y:S04]  /*3d130*/  LDL.LU.64 R18, [R1+0x3330] ;  /* 0x0033300001127983 */ /* 0x000ea80000300a00 */
[----:B------:R-:W2:Y:S04]  /*3d140*/  LDL.LU.64 R16, [R1+0x3328] ;  /* 0x0033280001107983 */ /* 0x000ea80000300a00 */
[----:B------:R-:W-:Y:S04]  /*3d150*/  STL.64 [R1+0x1050], R8 ;  /* 0x0010500801007387 */ /* 0x000fe80000100a00 */
[----:B------:R0:W-:Y:S04]  /*3d160*/  STL.64 [R1+0x1058], R10 ;  /* 0x0010580a01007387 */ /* 0x0001e80000100a00 */
        /* <DEDUP_REMOVED lines=11> */
[----:B------:R0:W-:Y:S04]  /*3d220*/  STL [R1+0x31e0], R20 ;  /* 0x0031e01401007387 */ /* 0x0001e80000100800 */
[----:B------:R1:W-:Y:S04]  /*3d230*/  STL [R1+0x3250], R21 ;  /* 0x0032501501007387 */ /* 0x0003e80000100800 */
[----:B0-----:R-:W3:Y:S04]  /*3d240*/  LDL.LU R20, [R1+0x220] ;  /* 0x0002200001147983 */ /* 0x001ee80000300800 */
[----:B-1----:R-:W3:Y:S04]  /*3d250*/  LDL.LU R21, [R1+0x224] ;  /* 0x0002240001157983 */ /* 0x002ee80000300800 */
[----:B------:R-:W3:Y:S04]  /*3d260*/  LDL.LU R22, [R1+0x228] ;  /* 0x0002280001167983 */ /* 0x000ee80000300800 */
[----:B------:R-:W3:Y:S01]  /*3d270*/  LDL.LU R23, [R1+0x22c] ;  /* 0x00022c0001177983 */ /* 0x000ee20000300800 */
[----:B--2---:R-:W-:Y:S03]  /*3d280*/  HMMA.16816.F32.BF16 R8, R4, R10, R16 ;  /* 0x0000000a0408723c */ /* 0x004fe60000041810 */
[----:B------:R-:W2:Y:S04]  /*3d290*/  LDL.LU.64 R18, [R1+0x3300] ;  /* 0x0033000001127983 */ /* 0x000ea80000300a00 */
[----:B------:R-:W2:-:S12]  /*3d2a0*/  LDL.LU.64 R16, [R1+0x32f8] ;  /* 0x0032f80001107983 */ /* 0x000e980000300a00 */
        /* <DEDUP_REMOVED lines=10> */
[----:B------:R-:W-:Y:S01]  /*3d350*/  STL [R1+0x31c8], R25 ;  /* 0x0031c81901007387 */ /* 0x000fe20000100800 */
[----:B--2---:R-:W-:Y:S03]  /*3d360*/  HMMA.16816.F32.BF16 R4, R4, R10, R16 ;  /* 0x0000000a0404723c */ /* 0x004fe60000041810 */
[----:B------:R-:W2:Y:S04]  /*3d370*/  LDL.LU.64 R18, [R1+0x32d8] ;  /* 0x0032d80001127983 */ /* 0x000ea80000300a00 */
[----:B------:R-:W2:Y:S04]  /*3d380*/  LDL.LU.64 R10, [R1+0x32d0] ;  /* 0x0032d000010a7983 */ /* 0x000ea80000300a00 */
[----:B------:R-:W2:Y:S08]  /*3d390*/  LDL.LU.64 R8, [R1+0x32c8] ;  /* 0x0032c80001087983 */ /* 0x000eb00000300a00 */
[----:B------:R-:W-:Y:S04]  /*3d3a0*/  STL.64 [R1+0x1000], R4 ;  /* 0x0010000401007387 */ /* 0x000fe80000100a00 */
[----:B------:R0:W-:Y:S04]  /*3d3b0*/  STL.64 [R1+0x1008], R6 ;  /* 0x0010080601007387 */ /* 0x0001e80000100a00 */
[----:B0-----:R-:W3:Y:S04]  /*3d3c0*/  LDL R6, [R1+0x1b8] ;  /* 0x0001b80001067983 */ /* 0x001ee80000100800 */
[----:B------:R-:W3:Y:S01]  /*3d3d0*/  LDL R7, [R1+0x1bc] ;  /* 0x0001bc0001077983 */ /* 0x000ee20000100800 */
[----:B--2---:R-:W-:Y:S03]  /*3d3e0*/  HMMA.16816.F32.BF16 R16, R8, R18, R12 ;  /* 0x000000120810723c */ /* 0x004fe6000004180c */
[----:B------:R-:W2:Y:S04]  /*3d3f0*/  LDL.LU.64 R14, [R1+0x32c0] ;  /* 0x0032c000010e7983 */ /* 0x000ea80000300a00 */
[----:B------:R-:W2:-:S12]  /*3d400*/  LDL.LU.64 R12, [R1+0x32b8] ;  /* 0x0032b800010c7983 */ /* 0x000e980000300a00 */
        /* <DEDUP_REMOVED lines=25> */
[----:B------:R1:W-:Y:S01]  /*3d5a0*/  STL.64 [R1+0xfd8], R18 ;  /* 0x000fd81201007387 */ /* 0x0003e20000100a00 */
[----:B0-----:R-:W-:-:S03]  /*3d5b0*/  IMAD.MOV.U32 R17, RZ, RZ, R14 ;  /* 0x000000ffff117224 */ /* 0x001fc600078e000e */
[----:B-1----:R-:W2:Y:S01]  /*3d5c0*/  LDL.LU.64 R18, [R1+0x3260] ;  /* 0x0032600001127983 */ /* 0x002ea20000300a00 */
[----:B------:R-:W-:-:S03]  /*3d5d0*/  IMAD.MOV.U32 R16, RZ, RZ, R15 ;  /* 0x000000ffff107224 */ /* 0x000fc600078e000f */
[----:B------:R-:W2:Y:S02]  /*3d5e0*/  LDL.LU.64 R14, [R1+0x3258] ;  /* 0x00325800010e7983 */ /* 0x000ea40000300a00 */
[C---:B--2---:R-:W-:Y:S02]  /*3d5f0*/  HMMA.16816.F32.BF16 R12, R8.reuse, R14, R20 ;  /* 0x0000000e080c723c */ /* 0x044fe40000041814 */
[----:B------:R0:W-:Y:S04]  /*3d600*/  STL.64 [R1+0x3120], R18 ;  /* 0x0031201201007387 */ /* 0x0001e80000100a00 */
[----:B------:R-:W-:Y:S04]  /*3d610*/  STL.64 [R1+0x3118], R16 ;  /* 0x0031181001007387 */ /* 0x000fe80000100a00 */
[----:B0-----:R-:W2:Y:S04]  /*3d620*/  LDL R18, [R1+0x1a8] ;  /* 0x0001a80001127983 */ /* 0x001ea80000100800 */
[----:B------:R-:W2:Y:S04]  /*3d630*/  LDL R19, [R1+0x1ac] ;  /* 0x0001ac0001137983 */ /* 0x000ea80000100800 */
[----:B------:R-:W2:Y:S04]  /*3d640*/  LDL.LU R21, [R1+0x3250] ;  /* 0x0032500001157983 */ /* 0x000ea80000300800 */
[----:B------:R-:W-:Y:S04]  /*3d650*/  STL.64 [R1+0xfc0], R12 ;  /* 0x000fc00c01007387 */ /* 0x000fe80000100a00 */
[----:B------:R0:W-:Y:S04]  /*3d660*/  STL.64 [R1+0xfc8], R14 ;  /* 0x000fc80e01007387 */ /* 0x0001e80000100a00 */
[----:B0-----:R-:W3:Y:S04]  /*3d670*/  LDL.LU.64 R14, [R1+0x3248] ;  /* 0x00324800010e7983 */ /* 0x001ee80000300a00 */
[----:B------:R-:W3:Y:S02]  /*3d680*/  LDL.LU.64 R12, [R1+0x3240] ;  /* 0x00324000010c7983 */ /* 0x000ee40000300a00 */
[----:B---3--:R-:W-:Y:S02]  /*3d690*/  HMMA.16816.F32.BF16 R4, R8, R6, R12 ;  /* 0x000000060804723c */ /* 0x008fe4000004180c */
[----:B------:R-:W3:-:S15]  /*3d6a0*/  LDL.LU.64 R12, [R1+0x3238] ;  /* 0x00323800010c7983 */ /* 0x000ede0000300a00 */
[----:B------:R-:W-:Y:S02]  /*3d6b0*/  NOP ;  /* 0x0000000000007918 */ /* 0x000fe40000000000 */
[----:B------:R-:W-:Y:S04]  /*3d6c0*/  STL.64 [R1+0xfb0], R4 ;  /* 0x000fb00401007387 */ /* 0x000fe80000100a00 */
[----:B------:R-:W-:Y:S04]  /*3d6d0*/  STL.64 [R1+0xfb8], R6 ;  /* 0x000fb80601007387 */ /* 0x000fe80000100a00 */
[----:B------:R-:W0:Y:S04]  /*3d6e0*/  LDSM.16.MT88.4 R4, [R3+UR6+0x9000] ;  /* 0x009000060304783b */ /* 0x000e280008004200 */
[----:B0-----:R-:W-:Y:S04]  /*3d6f0*/  STL.64 [R1+0x3018], R6 ;  /* 0x0030180601007387 */ /* 0x001fe80000100a00 */
[----:B------:R0:W-:Y:S04]  /*3d700*/  STL.64 [R1+0x3010], R4 ;  /* 0x0030100401007387 */ /* 0x0001e80000100a00 */
[----:B0-----:R-:W2:Y:S04]  /*3d710*/  LDL.LU R4, [R1+0x320] ;  /* 0x0003200001047983 */ /* 0x001ea80000300800 */
[----:B------:R-:W2:Y:S04]  /*3d720*/  LDL.LU R5, [R1+0x324] ;  /* 0x0003240001057983 */ /* 0x000ea80000300800 */
[----:B------:R-:W2:Y:S04]  /*3d730*/  LDL.LU R6, [R1+0x328] ;  /* 0x0003280001067983 */ /* 0x000ea80000300800 */
[----:B------:R-:W2:Y:S04]  /*3d740*/  LDL.LU R7, [R1+0x32c] ;  /* 0x00032c0001077983 */ /* 0x000ea80000300800 */
[----:B--2---:R-:W-:Y:S04]  /*3d750*/  STL.64 [R1+0x30e0], R6 ;  /* 0x0030e00601007387 */ /* 0x004fe80000100a00 */
[----:B------:R0:W-:Y:S04]  /*3d760*/  STL.64 [R1+0x30d8], R4 ;  /* 0x0030d80401007387 */ /* 0x0001e80000100a00 */
[----:B0-----:R-:W2:Y:S04]  /*3d770*/  LDL.LU R4, [R1+0x410] ;  /* 0x0004100001047983 */ /* 0x001ea80000300800 */
[----:B------:R-:W2:Y:S04]  /*3d780*/  LDL.LU R5, [R1+0x414] ;  /* 0x0004140001057983 */ /* 0x000ea80000300800 */
[----:B------:R-:W2:Y:S04]  /*3d790*/  LDL.LU R6, [R1+0x418] ;  /* 0x0004180001067983 */ /* 0x000ea80000300800 */
[----:B------:R-:W2:Y:S04]  /*3d7a0*/  LDL.LU R7, [R1+0x41c] ;  /* 0x00041c0001077983 */ /* 0x000ea80000300800 */
[----:B------:R-:W-:Y:S01]  /*3d7b0*/  STL [R1+0x3008], R3 ;  /* 0x0030080301007387 */ /* 0x000fe20000100800 */
[----:B--2---:R-:W-:Y:S01]  /*3d7c0*/  HMMA.16816.F32.BF16 R16, R8, R18, R4 ;  /* 0x000000120810723c */ /* 0x004fe20000041804 */
[----:B---3--:R-:W-:-:S02]  /*3d7d0*/  IMAD.MOV.U32 R6, RZ, RZ, R13 ;  /* 0x000000ffff067224 */ /* 0x008fc400078e000d */
[----:B------:R-:W-:-:S15]  /*3d7e0*/  IMAD.MOV.U32 R7, RZ, RZ, R12 ;  /* 0x000000ffff077224 */ /* 0x000fde00078e000c */
[----:B------:R-:W-:Y:S01]  /*3d7f0*/  NOP ;  /* 0x0000000000007918 */ /* 0x000fe20000000000 */
[----:B------:R-:W-:Y:S04]  /*3d800*/  STL.64 [R1+0xfa0], R16 ;  /* 0x000fa01001007387 */ /* 0x000fe80000100a00 */
[----:B------:R-:W-:Y:S04]  /*3d810*/  STL.64 [R1+0xfa8], R18 ;  /* 0x000fa81201007387 */ /* 0x000fe80000100a00 */
[----:B------:R0:W-:Y:S04]  /*3d820*/  STL.64 [R1+0x30f8], R6 ;  /* 0x0030f80601007387 */ /* 0x0001e80000100a00 */
[----:B------:R-:W2:Y:S04]  /*3d830*/  LDL.LU R12, [R1+0x330] ;  /* 0x00033000010c7983 */ /* 0x000ea80000300800 */
[----:B------:R-:W2:Y:S04]  /*3d840*/  LDL.LU R13, [R1+0x334] ;  /* 0x00033400010d7983 */ /* 0x000ea80000300800 */
[----:B------:R-:W3:Y:S04]  /*3d850*/  LDL.LU R14, [R1+0x338] ;  /* 0x00033800010e7983 */ /* 0x000ee80000300800 */
[----:B------:R-:W3:Y:S01]  /*3d860*/  LDL.LU R15, [R1+0x33c] ;  /* 0x00033c00010f7983 */ /* 0x000ee20000300800 */
[----:B0-----:R-:W-:-:S02]  /*3d870*/  IMAD.MOV.U32 R6, RZ, RZ, R2 ;  /* 0x000000ffff067224 */ /* 0x001fc400078e0002 */
[----:B------:R-:W-:Y:S01]  /*3d880*/  IMAD.MOV.U32 R7, RZ, RZ, R0 ;  /* 0x000000ffff077224 */ /* 0x000fe200078e0000 */
[----:B------:R-:W2:Y:S04]  /*3d890*/  LDL.LU R2, [R1+0x3234] ;  /* 0x0032340001027983 */ /* 0x000ea80000300800 */
[----:B------:R-:W2:Y:S04]  /*3d8a0*/  LDL.LU R0, [R1+0x3230] ;  /* 0x0032300001007983 */ /* 0x000ea80000300800 */
[----:B------:R0:W-:Y:S04]  /*3d8b0*/  STL.64 [R1+0x3110], R6 ;  /* 0x0031100601007387 */ /* 0x0001e80000100a00 */
[----:B------:R-:W2:Y:S04]  /*3d8c0*/  LDL.LU R4, [R1+0x360] ;  /* 0x0003600001047983 */ /* 0x000ea80000300800 */
[----:B------:R-:W2:Y:S04]  /*3d8d0*/  LDL.LU R5, [R1+0x364] ;  /* 0x0003640001057983 */ /* 0x000ea80000300800 */
[----:B0-----:R-:W2:Y:S04]  /*3d8e0*/  LDL.LU R6, [R1+0x368] ;  /* 0x0003680001067983 */ /* 0x001ea80000300800 */
[----:B------:R-:W2:Y:S01]  /*3d8f0*/  LDL.LU R7, [R1+0x36c] ;  /* 0x00036c0001077983 */ /* 0x000ea20000300800 */
[----:B------:R-:W-:-:S02]  /*3d900*/  IMAD.MOV.U32 R18, RZ, RZ, R28 ;  /* 0x000000ffff127224 */ /* 0x000fc400078e001c */
[----:B------:R-:W-:Y:S01]  /*3d910*/  IMAD.MOV.U32 R19, RZ, RZ, R29 ;  /* 0x000000ffff137224 */ /* 0x000fe200078e001d */
[----:B--2---:R-:W-:Y:S04]  /*3d920*/  STL.64 [R1+0x3130], R6 ;  /* 0x0031300601007387 */ /* 0x004fe80000100a00 */
[----:B------:R0:W-:Y:S04]  /*3d930*/  STL.64 [R1+0x3128], R4 ;  /* 0x0031280401007387 */ /* 0x0001e80000100a00 */
[----:B------:R-:W2:Y:S04]  /*3d940*/  LDL.LU R28, [R1+0x322c] ;  /* 0x00322c00011c7983 */ /* 0x000ea80000300800 */
[----:B------:R-:W2:Y:S04]  /*3d950*/  LDL.LU R29, [R1+0x3228] ;  /* 0x00322800011d7983 */ /* 0x000ea80000300800 */
[----:B------:R1:W-:Y:S04]  /*3d960*/  STL.64 [R1+0x3138], R18 ;  /* 0x0031381201007387 */ /* 0x0003e80000100a00 */
[----:B0-----:R-:W2:Y:S04]  /*3d970*/  LDL.LU R4, [R1+0x370] ;  /* 0x0003700001047983 */ /* 0x001ea80000300800 */
[----:B------:R-:W2:Y:S04]  /*3d980*/  LDL.LU R5, [R1+0x374] ;  /* 0x0003740001057983 */ /* 0x000ea80000300800 */
[----:B------:R-:W2:Y:S04]  /*3d990*/  LDL.LU R6, [R1+0x378] ;  /* 0x0003780001067983 */ /* 0x000ea80000300800 */
[----:B------:R-:W2:Y:S01]  /*3d9a0*/  LDL.LU R7, [R1+0x37c] ;  /* 0x00037c0001077983 */ /* 0x000ea20000300800 */
[----:B-1----:R-:W-:-:S02]  /*3d9b0*/  IMAD.MOV.U32 R18, RZ, RZ, R21 ;  /* 0x000000ffff127224 */ /* 0x002fc400078e0015 */
[----:B----4-:R-:W-:Y:S01]  /*3d9c0*/  IMAD.MOV.U32 R19, RZ, RZ, R24 ;  /* 0x000000ffff137224 */ /* 0x010fe200078e0018 */
[----:B--2---:R-:W-:Y:S04]  /*3d9d0*/  STL.64 [R1+0x3148], R6 ;  /* 0x0031480601007387 */ /* 0x004fe80000100a00 */
[----:B------:R0:W-:Y:S04]  /*3d9e0*/  STL.64 [R1+0x3140], R4 ;  /* 0x0031400401007387 */ /* 0x0001e80000100a00 */
[----:B------:R-:W2:Y:S04]  /*3d9f0*/  LDL.LU R21, [R1+0x3224] ;  /* 0x0032240001157983 */ /* 0x000ea80000300800 */
[----:B------:R-:W4:Y:S04]  /*3da00*/  LDL.LU R24, [R1+0x3220] ;  /* 0x0032200001187983 */ /* 0x000f280000300800 */
[----:B------:R-:W-:Y:S04]  /*3da10*/  STL.64 [R1+0x3150], R18 ;  /* 0x0031501201007387 */ /* 0x000fe80000100a00 */
        /* <DEDUP_REMOVED lines=10> */
[----:B--2---:R0:W-:Y:S04]  /*3dac0*/  STL.64 [R1+0x3170], R6 ;  /* 0x0031700601007387 */ /* 0x0041e80000100a00 */
[----:B------:R-:W-:Y:S01]  /*3dad0*/  STL.64 [R1+0x3168], R4 ;  /* 0x0031680401007387 */ /* 0x000fe20000100a00 */
[----:B0-----:R-:W-:-:S02]  /*3dae0*/  IMAD.MOV.U32 R6, RZ, RZ, R0 ;  /* 0x000000ffff067224 */ /* 0x001fc400078e0000 */
[----:B------:R-:W-:Y:S01]  /*3daf0*/  IMAD.MOV.U32 R7, RZ, RZ, R2 ;  /* 0x000000ffff077224 */ /* 0x000fe200078e0002 */
[----:B------:R-:W2:Y:S04]  /*3db00*/  LDL.LU R0, [R1+0x321c] ;  /* 0x00321c0001007983 */ /* 0x000ea80000300800 */
[----:B------:R-:W2:Y:S04]  /*3db10*/  LDL.LU R2, [R1+0x3218] ;  /* 0x0032180001027983 */ /* 0x000ea80000300800 */
[----:B------:R0:W-:Y:S02]  /*3db20*/  STL.64 [R1+0x3180], R6 ;  /* 0x0031800601007387 */ /* 0x0001e40000100a00 */
[----:B0-----:R-:W-:-:S02]  /*3db30*/  IMAD.MOV.U32 R6, RZ, RZ, R29 ;  /* 0x000000ffff067224 */ /* 0x001fc400078e001d */
[----:B------:R-:W-:-:S05]  /*3db40*/  IMAD.MOV.U32 R7, RZ, RZ, R28 ;  /* 0x000000ffff077224 */ /* 0x000fca00078e001c */
[----:B------:R-:W-:Y:S04]  /*3db50*/  STL.64 [R1+0x3198], R6 ;  /* 0x0031980601007387 */ /* 0x000fe80000100a00 */
[----:B------:R-:W2:Y:S04]  /*3db60*/  LDL.LU.64 R18, [R1+0x128] ;  /* 0x0001280001127983 */ /* 0x000ea80000300a00 */
[----:B--2---:R0:W-:Y:S04]  /*3db70*/  STL.64 [R1+0x3178], R18 ;  /* 0x0031781201007387 */ /* 0x0041e80000100a00 */
[----:B------:R-:W2:Y:S04]  /*3db80*/  LDL.LU R16, [R1+0x3a0] ;  /* 0x0003a00001107983 */ /* 0x000ea80000300800 */
[----:B------:R-:W2:Y:S04]  /*3db90*/  LDL.LU R17, [R1+0x3a4] ;  /* 0x0003a40001117983 */ /* 0x000ea80000300800 */
[----:B0-----:R-:W2:Y:S04]  /*3dba0*/  LDL.LU R18, [R1+0x3a8] ;  /* 0x0003a80001127983 */ /* 0x001ea80000300800 */
[----:B------:R-:W2:Y:S01]  /*3dbb0*/  LDL.LU R19, [R1+0x3ac] ;  /* 0x0003ac0001137983 */ /* 0x000ea20000300800 */
[----:B----4-:R-:W-:-:S02]  /*3dbc0*/  IMAD.MOV.U32 R6, RZ, RZ, R24 ;  /* 0x000000ffff067224 */ /* 0x010fc400078e0018 */
[----:B------:R-:W-:-:S05]  /*3dbd0*/  IMAD.MOV.U32 R7, RZ, RZ, R21 ;  /* 0x000000ffff077224 */ /* 0x000fca00078e0015 */
[----:B------:R-:W-:Y:S04]  /*3dbe0*/  STL.64 [R1+0x31b0], R6 ;  /* 0x0031b00601007387 */ /* 0x000fe80000100a00 */
[----:B--2---:R-:W-:Y:S04]  /*3dbf0*/  STL.64 [R1+0x3190], R18 ;  /* 0x0031901201007387 */ /* 0x004fe80000100a00 */
[----:B------:R0:W-:Y:S04]  /*3dc00*/  STL.64 [R1+0x3188], R16 ;  /* 0x0031881001007387 */ /* 0x0001e80000100a00 */
[----:B0-----:R-:W2:Y:S04]  /*3dc10*/  LDL.LU R16, [R1+0x3b0] ;  /* 0x0003b00001107983 */ /* 0x001ea80000300800 */
[----:B------:R-:W2:Y:S04]  /*3dc20*/  LDL.LU R17, [R1+0x3b4] ;  /* 0x0003b40001117983 */ /* 0x000ea80000300800 */
[----:B------:R-:W4:Y:S04]  /*3dc30*/  LDL.LU R18, [R1+0x3b8] ;  /* 0x0003b80001127983 */ /* 0x000f280000300800 */
[----:B------:R-:W4:Y:S04]  /*3dc40*/  LDL.LU R19, [R1+0x3bc] ;  /* 0x0003bc0001137983 */ /* 0x000f280000300800 */
[----:B------:R-:W2:Y:S01]  /*3dc50*/  LDL.64 R22, [R1+0x188] ;  /* 0x0001880001167983 */ /* 0x000ea20000100a00 */
[----:B------:R-:W-:-:S02]  /*3dc60*/  IMAD.MOV.U32 R6, RZ, RZ, R2 ;  /* 0x000000ffff067224 */ /* 0x000fc400078e0002 */
[----:B------:R-:W-:Y:S01]  /*3dc70*/  IMAD.MOV.U32 R7, RZ, RZ, R0 ;  /* 0x000000ffff077224 */ /* 0x000fe200078e0000 */
[----:B--2---:R-:W-:Y:S04]  /*3dc80*/  STL.64 [R1+0x3200], R22 ;  /* 0x0032001601007387 */ /* 0x004fe80000100a00 */
[----:B------:R0:W-:Y:S04]  /*3dc90*/  STL.64 [R1+0x31d8], R6 ;  /* 0x0031d80601007387 */ /* 0x0001e80000100a00 */
[----:B------:R-:W2:Y:S04]  /*3dca0*/  LDL.LU R4, [R1+0x3e0] ;  /* 0x0003e00001047983 */ /* 0x000ea80000300800 */
[----:B------:R-:W2:Y:S04]  /*3dcb0*/  LDL.LU R5, [R1+0x3e4] ;  /* 0x0003e40001057983 */ /* 0x000ea80000300800 */
[----:B0-----:R-:W2:Y:S04]  /*3dcc0*/  LDL.LU R6, [R1+0x3e8] ;  /* 0x0003e80001067983 */ /* 0x001ea80000300800 */
[----:B------:R-:W2:Y:S04]  /*3dcd0*/  LDL.LU R7, [R1+0x3ec] ;  /* 0x0003ec0001077983 */ /* 0x000ea80000300800 */
[----:B------:R-:W3:Y:S04]  /*3dce0*/  LDL.64 R22, [R1+0x198] ;  /* 0x0001980001167983 */ /* 0x000ee80000100a00 */
[----:B--2---:R-:W-:Y:S04]  /*3dcf0*/  STL.64 [R1+0x31f8], R6 ;  /* 0x0031f80601007387 */ /* 0x004fe80000100a00 */
        /* <DEDUP_REMOVED lines=16> */
[----:B------:R-:W2:Y:S04]  /*3de00*/  LDL.LU R18, [R1+0x3c8] ;  /* 0x0003c80001127983 */ /* 0x000ea80000300800 */
[----:B------:R-:W2:Y:S04]  /*3de10*/  LDL.LU R19, [R1+0x3cc] ;  /* 0x0003cc0001137983 */ /* 0x000ea80000300800 */
[----:B--2---:R-:W-:Y:S04]  /*3de20*/  STL.64 [R1+0x31c0], R18 ;  /* 0x0031c01201007387 */ /* 0x004fe80000100a00 */
[----:B----4-:R0:W-:Y:S04]  /*3de30*/  STL.64 [R1+0x31b8], R16 ;  /* 0x0031b81001007387 */ /* 0x0101e80000100a00 */
[----:B0-----:R-:W2:Y:S04]  /*3de40*/  LDL.LU R16, [R1+0x3d0] ;  /* 0x0003d00001107983 */ /* 0x001ea80000300800 */
[----:B------:R-:W2:Y:S04]  /*3de50*/  LDL.LU R17, [R1+0x3d4] ;  /* 0x0003d40001117983 */ /* 0x000ea80000300800 */
[----:B------:R-:W2:Y:S04]  /*3de60*/  LDL.LU R18, [R1+0x3d8] ;  /* 0x0003d80001127983 */ /* 0x000ea80000300800 */
[----:B------:R-:W2:Y:S04]  /*3de70*/  LDL.LU R19, [R1+0x3dc] ;  /* 0x0003dc0001137983 */ /* 0x000ea80000300800 */
[----:B---3--:R-:W-:Y:S04]  /*3de80*/  STL.64 [R1+0x30f0], R14 ;  /* 0x0030f00e01007387 */ /* 0x008fe80000100a00 */
[----:B------:R0:W-:Y:S04]  /*3de90*/  STL.64 [R1+0x30e8], R12 ;  /* 0x0030e80c01007387 */ /* 0x0001e80000100a00 */
[----:B0-----:R-:W3:Y:S04]  /*3dea0*/  LDL.LU R12, [R1+0x340] ;  /* 0x00034000010c7983 */ /* 0x001ee80000300800 */
[----:B------:R-:W3:Y:S04]  /*3deb0*/  LDL.LU R13, [R1+0x344] ;  /* 0x00034400010d7983 */ /* 0x000ee80000300800 */
[----:B------:R-:W4:Y:S04]  /*3dec0*/  LDL.LU R14, [R1+0x348] ;  /* 0x00034800010e7983 */ /* 0x000f280000300800 */
[----:B------:R-:W4:Y:S01]  /*3ded0*/  LDL.LU R15, [R1+0x34c] ;  /* 0x00034c00010f7983 */ /* 0x000f220000300800 */
[----:B------:R-:W-:Y:S01]  /*3dee0*/  HMMA.16816.F32.BF16 R4, R8, R22, R4 ;  /* 0x000000160804723c */ /* 0x000fe20000041804 */
[----:B------:R-:W-:-:S02]  /*3def0*/  IMAD.MOV.U32 R2, RZ, RZ, R22 ;  /* 0x000000ffff027224 */ /* 0x000fc400078e0016 */
[----:B------:R-:W-:Y:S01]  /*3df00*/  IMAD.MOV.U32 R0, RZ, RZ, R23 ;  /* 0x000000ffff007224 */ /* 0x000fe200078e0017 */
[----:B----4-:R-:W-:Y:S04]  /*3df10*/  STL.64 [R1+0x3108], R14 ;  /* 0x0031080e01007387 */ /* 0x010fe80000100a00 */
[----:B---3--:R0:W-:Y:S04]  /*3df20*/  STL.64 [R1+0x3100], R12 ;  /* 0x0031000c01007387 */ /* 0x0081e80000100a00 */
[----:B0-----:R-:W3:Y:S04]  /*3df30*/  LDL.LU R12, [R1+0x350] ;  /* 0x00035000010c7983 */ /* 0x001ee80000300800 */
[----:B------:R-:W3:Y:S04]  /*3df40*/  LDL.LU R13, [R1+0x354] ;  /* 0x00035400010d7983 */ /* 0x000ee80000300800 */
[----:B------:R-:W3:Y:S04]  /*3df50*/  LDL.LU R14, [R1+0x358] ;  /* 0x00035800010e7983 */ /* 0x000ee80000300800 */
[----:B------:R-:W3:Y:S04]  /*3df60*/  LDL.LU R15, [R1+0x35c] ;  /* 0x00035c00010f7983 */ /* 0x000ee80000300800 */
[----:B------:R-:W-:Y:S04]  /*3df70*/  STL.64 [R1+0xf90], R4 ;  /* 0x000f900401007387 */ /* 0x000fe80000100a00 */
[----:B------:R0:W-:Y:S04]  /*3df80*/  STL.64 [R1+0xf98], R6 ;  /* 0x000f980601007387 */ /* 0x0001e80000100a00 */
[----:B0-----:R-:W4:Y:S04]  /*3df90*/  LDL.LU.64 R6, [R1+0x3210] ;  /* 0x0032100001067983 */ /* 0x001f280000300a00 */
[----:B------:R-:W4:Y:S04]  /*3dfa0*/  LDL.LU.64 R4, [R1+0x3208] ;  /* 0x0032080001047983 */ /* 0x000f280000300a00 */
[----:B------:R-:W4:Y:S04]  /*3dfb0*/  LDL.LU.64 R22, [R1+0x3200] ;  /* 0x0032000001167983 */ /* 0x000f280000300a00 */
[----:B------:R-:W-:Y:S01]  /*3dfc0*/  STL [R1+0x300c], R2 ;  /* 0x00300c0201007387 */ /* 0x000fe20000100800 */
[----:B----4-:R-:W-:-:S15]  /*3dfd0*/  HMMA.16816.F32.BF16 R4, R8, R22, R4 ;  /* 0x000000160804723c */ /* 0x010fde0000041804 */
[----:B------:R-:W-:-:S04]  /*3dfe0*/  NOP ;  /* 0x0000000000007918 */ /* 0x000fc80000000000 */
[----:B------:R-:W-:Y:S04]  /*3dff0*/  STL.64 [R1+0xf80], R4 ;  /* 0x000f800401007387 */ /* 0x000fe80000100a00 */
[----:B------:R0:W-:Y:S04]  /*3e000*/  STL.64 [R1+0xf88], R6 ;  /* 0x000f880601007387 */ /* 0x0001e80000100a00 */
[----:B0-----:R-:W4:Y:S04]  /*3e010*/  LDL.LU.64 R6, [R1+0x31f8] ;  /* 0x0031f80001067983 */ /* 0x001f280000300a00 */
[----:B------:R-:W4:Y:S01]  /*3e020*/  LDL.LU.64 R4, [R1+0x31f0] ;  /* 0x0031f00001047983 */ /* 0x000f220000300a00 */
[----:B------:R-:W-:-:S02]  /*3e030*/  IMAD.MOV.U32 R29, RZ, RZ, R22 ;  /* 0x000000ffff1d7224 */ /* 0x000fc400078e0016 */
[----:B------:R-:W-:Y:S02]  /*3e040*/  IMAD.MOV.U32 R21, RZ, RZ, R23 ;  /* 0x000000ffff157224 */ /* 0x000fe400078e0017 */
[----:B------:R-:W2:Y:S04]  /*3e050*/  LDL.LU.64 R22, [R1+0x31e8] ;  /* 0x0031e80001167983 */ /* 0x000ea80000300a00 */
[----:B------:R-:W3:Y:S01]  /*3e060*/  LDL.LU R20, [R1+0x31e0] ;  /* 0x0031e00001147983 */ /* 0x000ee20000300800 */
[----:B------:R-:W-:Y:S02]  /*3e070*/  IMAD.MOV.U32 R28, RZ, RZ, R26 ;  /* 0x000000ffff1c7224 */ /* 0x000fe400078e001a */
[----:B------:R-:W-:Y:S01]  /*3e080*/  IMAD.MOV.U32 R24, RZ, RZ, R27 ;  /* 0x000000ffff187224 */ /* 0x000fe200078e001b */
[----:B----4-:R-:W-:Y:S01]  /*3e090*/  HMMA.16816.F32.BF16 R4, R8, R26, R4 ;  /* 0x0000001a0804723c */ /* 0x010fe20000041804 */
[----:B--2---:R-:W-:Y:S04]  /*3e0a0*/  STL.64 [R1+0x3098], R22 ;  /* 0x0030981601007387 */ /* 0x004fe80000100a00 */
[----:B------:R-:W-:-:S14]  /*3e0b0*/  STL [R1+0x3090], R21 ;  /* 0x0030901501007387 */ /* 0x000fdc0000100800 */
[----:B------:R-:W-:Y:S04]  /*3e0c0*/  STL.64 [R1+0xf70], R4 ;  /* 0x000f700401007387 */ /* 0x000fe80000100a00 */
[----:B------:R0:W-:Y:S04]  /*3e0d0*/  STL.64 [R1+0xf78], R6 ;  /* 0x000f780601007387 */ /* 0x0001e80000100a00 */
[----:B0-----:R-:W2:Y:S04]  /*3e0e0*/  LDL.LU.64 R6, [R1+0x31d8] ;  /* 0x0031d80001067983 */ /* 0x001ea80000300a00 */
[----:B------:R-:W4:Y:S04]  /*3e0f0*/  LDL.LU.64 R26, [R1+0x31d0] ;  /* 0x0031d000011a7983 */ /* 0x000f280000300a00 */
[----:B------:R-:W3:Y:S01]  /*3e100*/  LDL.LU R25, [R1+0x31c8] ;  /* 0x0031c80001197983 */ /* 0x000ee20000300800 */
[C---:B--2---:R-:W-:Y:S03]  /*3e110*/  HMMA.16816.F32.BF16 R4, R8.reuse, R6, R16 ;  /* 0x000000060804723c */ /* 0x044fe60000041810 */
[----:B----4-:R-:W-:Y:S04]  /*3e120*/  STL.64 [R1+0x3068], R26 ;  /* 0x0030681a01007387 */ /* 0x010fe80000100a00 */
[----:B------:R-:W-:Y:S04]  /*3e130*/  STL [R1+0x3060], R24 ;  /* 0x0030601801007387 */ /* 0x000fe80000100800 */
        /* <DEDUP_REMOVED lines=22> */
[----:B0-----:R-:W4:Y:S04]  /*3e2a0*/  LDL.LU.64 R6, [R1+0x3170] ;  /* 0x0031700001067983 */ /* 0x001f280000300a00 */
[----:B------:R-:W4:Y:S01]  /*3e2b0*/  LDL.LU.64 R4, [R1+0x3168] ;  /* 0x0031680001047983 */ /* 0x000f220000300a00 */
[----:B--2---:R-:W-:-:S02]  /*3e2c0*/  IMAD.MOV.U32 R2, RZ, RZ, R18 ;  /* 0x000000ffff027224 */ /* 0x004fc400078e0012 */
[----:B------:R-:W-:Y:S01]  /*3e2d0*/  IMAD.MOV.U32 R3, RZ, RZ, R19 ;  /* 0x000000ffff037224 */ /* 0x000fe200078e0013 */
[----:B----4-:R-:W-:-:S15]  /*3e2e0*/  HMMA.16816.F32.BF16 R4, R8, R18, R4 ;  /* 0x000000120804723c */ /* 0x010fde0000041804 */
[----:B------:R-:W-:-:S04]  /*3e2f0*/  NOP ;  /* 0x0000000000007918 */ /* 0x000fc80000000000 */
        /* <DEDUP_REMOVED lines=17> */
[----:B------:R-:W4:Y:S01]  /*3e410*/  LDL.LU.64 R16, [R1+0x3118] ;  /* 0x0031180001107983 */ /* 0x000f220000300a00 */
[----:B--2---:R-:W-:-:S15]  /*3e420*/  HMMA.16816.F32.BF16 R4, R8, R18, R4 ;  /* 0x000000120804723c */ /* 0x004fde0000041804 */
[----:B------:R-:W-:-:S04]  /*3e430*/  NOP ;  /* 0x0000000000007918 */ /* 0x000fc80000000000 */
[----:B------:R-:W-:Y:S04]  /*3e440*/  STL.64 [R1+0xef0], R4 ;  /* 0x000ef00401007387 */ /* 0x000fe80000100a00 */
[----:B------:R0:W-:Y:S04]  /*3e450*/  STL.64 [R1+0xef8], R6 ;  /* 0x000ef80601007387 */ /* 0x0001e80000100a00 */
[----:B0-----:R-:W3:Y:S04]  /*3e460*/  LDL.LU.64 R6, [R1+0x3110] ;  /* 0x0031100001067983 */ /* 0x001ee80000300a00 */
[----:B------:R0:W-:Y:S04]  /*3e470*/  STL.64 [R1+0x2ee8], R18 ;  /* 0x002ee81201007387 */ /* 0x0001e80000100a00 */
[----:B----4-:R-:W-:Y:S04]  /*3e480*/  STL.64 [R1+0x2ff8], R16 ;  /* 0x002ff81001007387 */ /* 0x010fe80000100a00 */
[----:B0-----:R-:W2:Y:S04]  /*3e490*/  LDL R18, [R1+0xc8] ;  /* 0x0000c80001127983 */ /* 0x001ea80000100800 */
        /* <DEDUP_REMOVED lines=8> */
[----:B------:R-:W2:Y:S04]  /*3e520*/  LDL.LU.64 R14, [R1+0x30f0] ;  /* 0x0030f000010e7983 */ /* 0x000ea80000300a00 */
[----:B------:R-:W2:-:S13]  /*3e530*/  LDL.LU.64 R12, [R1+0x30e8] ;  /* 0x0030e800010c7983 */ /* 0x000e9a0000300a00 */
[----:B------:R-:W-:Y:S04]  /*3e540*/  STL.64 [R1+0xed0], R4 ;  /* 0x000ed00401007387 */ /* 0x000fe80000100a00 */
[----:B------:R0:W-:Y:S04]  /*3e550*/  STL.64 [R1+0xed8], R6 ;  /* 0x000ed80601007387 */ /* 0x0001e80000100a00 */
[----:B0-----:R-:W3:Y:S04]  /*3e560*/  LDL.LU.64 R6, [R1+0x30e0] ;  /* 0x0030e00001067983 */ /* 0x001ee80000300a00 */
[----:B------:R-:W3:Y:S01]  /*3e570*/  LDL.LU.64 R4, [R1+0x30d8] ;  /* 0x0030d80001047983 */ /* 0x000ee20000300a00 */
[----:B--2---:R-:W-:Y:S03]  /*3e580*/  HMMA.16816.F32.BF16 R16, R8, R18, R12 ;  /* 0x000000120810723c */ /* 0x004fe6000004180c */
[----:B------:R-:W3:Y:S04]  /*3e590*/  LDL.LU.64 R14, [R1+0x30d0] ;  /* 0x0030d000010e7983 */ /* 0x000ee80000300a00 */
[----:B------:R-:W2:-:S12]  /*3e5a0*/  LDL.LU R12, [R1+0x2a0] ;  /* 0x0002a000010c7983 */ /* 0x000e980000300800 */
[----:B------:R0:W-:Y:S04]  /*3e5b0*/  STL.64 [R1+0xec0], R16 ;  /* 0x000ec01001007387 */ /* 0x0001e80000100a00 */
[----:B------:R1:W-:Y:S01]  /*3e5c0*/  STL.64 [R1+0xec8], R18 ;  /* 0x000ec81201007387 */ /* 0x0003e20000100a00 */
[----:B---3--:R-:W-:-:S15]  /*3e5d0*/  HMMA.16816.F32.BF16 R4, R8, R14, R4 ;  /* 0x0000000e0804723c */ /* 0x008fde0000041804 */
[----:B------:R-:W-:-:S04]  /*3e5e0*/  NOP ;  /* 0x0000000000007918 */ /* 0x000fc80000000000 */
[----:B------:R-:W-:Y:S04]  /*3e5f0*/  STL.64 [R1+0xeb0], R4 ;  /* 0x000eb00401007387 */ /* 0x000fe80000100a00 */
[----:B------:R-:W-:Y:S04]  /*3e600*/  STL.64 [R1+0xeb8], R6 ;  /* 0x000eb80601007387 */ /* 0x000fe80000100a00 */
[----:B------:R-:W2:Y:S04]  /*3e610*/  LDL.LU R13, [R1+0x2a4] ;  /* 0x0002a400010d7983 */ /* 0x000ea80000300800 */
[----:B------:R-:W3:Y:S04]  /*3e620*/  LDL.LU R14, [R1+0x2a8] ;  /* 0x0002a800010e7983 */ /* 0x000ee80000300800 */
[----:B------:R-:W3:Y:S04]  /*3e630*/  LDL.LU R15, [R1+0x2ac] ;  /* 0x0002ac00010f7983 */ /* 0x000ee80000300800 */
[----:B0-----:R-:W4:Y:S04]  /*3e640*/  LDL.LU R16, [R1+0x2f0] ;  /* 0x0002f00001107983 */ /* 0x001f280000300800 */
[----:B------:R-:W4:Y:S04]  /*3e650*/  LDL.LU R17, [R1+0x2f4] ;  /* 0x0002f40001117983 */ /* 0x000f280000300800 */
[----:B-1----:R-:W2:Y:S04]  /*3e660*/  LDL.LU R18, [R1+0x2f8] ;  /* 0x0002f80001127983 */ /* 0x002ea80000300800 */
[----:B------:R-:W2:Y:S04]  /*3e670*/  LDL.LU R19, [R1+0x2fc] ;  /* 0x0002fc0001137983 */ /* 0x000ea80000300800 */
[----:B--2---:R-:W-:Y:S04]  /*3e680*/  STL.64 [R1+0x30a8], R18 ;  /* 0x0030a81201007387 */ /* 0x004fe80000100a00 */
[----:B----4-:R0:W-:Y:S04]  /*3e690*/  STL.64 [R1+0x30a0], R16 ;  /* 0x0030a01001007387 */ /* 0x0101e80000100a00 */
[----:B------:R-:W2:Y:S04]  /*3e6a0*/  LDL R22, [R1+0x98] ;  /* 0x0000980001167983 */ /* 0x000ea80000100800 */
[----:B------:R-:W2:Y:S04]  /*3e6b0*/  LDL R23, [R1+0x9c] ;  /* 0x00009c0001177983 */ /* 0x000ea80000100800 */
[----:B--2---:R1:W-:Y:S04]  /*3e6c0*/  STL.64 [R1+0x30b0], R22 ;  /* 0x0030b01601007387 */ /* 0x0043e80000100a00 */
[----:B0-----:R-:W2:Y:S04]  /*3e6d0*/  LDL.LU R16, [R1+0x300] ;  /* 0x0003000001107983 */ /* 0x001ea80000300800 */
[----:B------:R-:W2:Y:S04]  /*3e6e0*/  LDL.LU R17, [R1+0x304] ;  /* 0x0003040001117983 */ /* 0x000ea80000300800 */
[----:B------:R-:W4:Y:S04]  /*3e6f0*/  LDL.LU R18, [R1+0x308] ;  /* 0x0003080001127983 */ /* 0x000f280000300800 */
[----:B------:R-:W4:Y:S04]  /*3e700*/  LDL.LU R19, [R1+0x30c] ;  /* 0x00030c0001137983 */ /* 0x000f280000300800 */
[----:B----4-:R-:W-:Y:S04]  /*3e710*/  STL.64 [R1+0x30c0], R18 ;  /* 0x0030c01201007387 */ /* 0x010fe80000100a00 */
[----:B--2---:R0:W-:Y:S04]  /*3e720*/  STL.64 [R1+0x30b8], R16 ;  /* 0x0030b81001007387 */ /* 0x0041e80000100a00 */
[----:B-1----:R-:W2:Y:S04]  /*3e730*/  LDL R22, [R1+0xa8] ;  /* 0x0000a80001167983 */ /* 0x002ea80000100800 */
[----:B------:R-:W2:Y:S04]  /*3e740*/  LDL R23, [R1+0xac] ;  /* 0x0000ac0001177983 */ /* 0x000ea80000100800 */
[----:B0-----:R-:W2:Y:S04]  /*3e750*/  LDL.LU R16, [R1+0x310] ;  /* 0x0003100001107983 */ /* 0x001ea80000300800 */
[----:B------:R-:W2:Y:S04]  /*3e760*/  LDL.LU R17, [R1+0x314] ;  /* 0x0003140001117983 */ /* 0x000ea80000300800 */
[----:B------:R-:W2:Y:S04]  /*3e770*/  LDL.LU R18, [R1+0x318] ;  /* 0x0003180001127983 */ /* 0x000ea80000300800 */
[----:B------:R-:W2:Y:S04]  /*3e780*/  LDL.LU R19, [R1+0x31c] ;  /* 0x00031c0001137983 */ /* 0x000ea80000300800 */
[----:B---3--:R0:W-:Y:S04]  /*3e790*/  STL.64 [R1+0x3038], R14 ;  /* 0x0030380e01007387 */ /* 0x0081e80000100a00 */
[----:B------:R-:W-:Y:S04]  /*3e7a0*/  STL.64 [R1+0x3030], R12 ;  /* 0x0030300c01007387 */ /* 0x000fe80000100a00 */
[----:B0-----:R-:W3:Y:S04]  /*3e7b0*/  LDL.64 R14, [R1+0x48] ;  /* 0x00004800010e7983 */ /* 0x001ee80000100a00 */
[----:B---3--:R0:W-:Y:S02]  /*3e7c0*/  STL.64 [R1+0x3048], R14 ;  /* 0x0030480e01007387 */ /* 0x0081e40000100a00 */
[----:B0-----:R-:W-:-:S02]  /*3e7d0*/  IMAD.MOV.U32 R14, RZ, RZ, R20 ;  /* 0x000000ffff0e7224 */ /* 0x001fc400078e0014 */
[----:B------:R-:W-:Y:S01]  /*3e7e0*/  IMAD.MOV.U32 R15, RZ, RZ, R25 ;  /* 0x000000ffff0f7224 */ /* 0x000fe200078e0019 */
[----:B------:R-:W3:Y:S04]  /*3e7f0*/  LDL.LU R20, [R1+0x30cc] ;  /* 0x0030cc0001147983 */ /* 0x000ee80000300800 */
[----:B------:R-:W4:Y:S04]  /*3e800*/  LDL.LU R25, [R1+0x30c8] ;  /* 0x0030c80001197983 */ /* 0x000f280000300800 */
[----:B------:R0:W-:Y:S04]  /*3e810*/  STL.64 [R1+0x3070], R14 ;  /* 0x0030700e01007387 */ /* 0x0001e80000100a00 */
[----:B------:R-:W2:Y:S04]  /*3e820*/  LDL.LU R12, [R1+0x2d0] ;  /* 0x0002d000010c7983 */ /* 0x000ea80000300800 */
[----:B------:R-:W2:Y:S04]  /*3e830*/  LDL.LU R13, [R1+0x2d4] ;  /* 0x0002d400010d7983 */ /* 0x000ea80000300800 */
[----:B0-----:R-:W2:Y:S04]  /*3e840*/  LDL.LU R14, [R1+0x2d8] ;  /* 0x0002d800010e7983 */ /* 0x001ea80000300800 */
[----:B------:R-:W2:Y:S04]  /*3e850*/  LDL.LU R15, [R1+0x2dc] ;  /* 0x0002dc00010f7983 */ /* 0x000ea80000300800 */
[----:B--2---:R4:W-:Y:S04]  /*3e860*/  STL.64 [R1+0x3080], R14 ;  /* 0x0030800e01007387 */ /* 0x0049e80000100a00 */
[----:B------:R-:W-:Y:S04]  /*3e870*/  STL.64 [R1+0x3078], R12 ;  /* 0x0030780c01007387 */ /* 0x000fe80000100a00 */
[----:B------:R-:W2:Y:S01]  /*3e880*/  LDL.64 R26, [R1+0x68] ;  /* 0x00006800011a7983 */ /* 0x000ea20000100a00 */
[----:B----4-:R-:W-:-:S03]  /*3e890*/  IMAD.MOV.U32 R14, RZ, RZ, R25 ;  /* 0x000000ffff0e7224 */ /* 0x010fc600078e0019 */
[----:B--2---:R0:W-:Y:S04]  /*3e8a0*/  STL.64 [R1+0x3088], R26 ;  /* 0x0030881a01007387 */ /* 0x0041e80000100a00 */
[----:B------:R-:W2:Y:S04]  /*3e8b0*/  LDL.LU R24, [R1+0x2e0] ;  /* 0x0002e00001187983 */ /* 0x000ea80000300800 */
[----:B------:R-:W2:Y:S04]  /*3e8c0*/  LDL.LU R25, [R1+0x2e4] ;  /* 0x0002e40001197983 */ /* 0x000ea80000300800 */
[----:B0-----:R-:W2:Y:S04]  /*3e8d0*/  LDL.LU R26, [R1+0x2e8] ;  /* 0x0002e800011a7983 */ /* 0x001ea80000300800 */
[----:B------:R-:W2:Y:S04]  /*3e8e0*/  LDL.LU R27, [R1+0x2ec] ;  /* 0x0002ec00011b7983 */ /* 0x000ea80000300800 */
[----:B------:R-:W4:Y:S01]  /*3e8f0*/  LDL.64 R6, [R1+0x28] ;  /* 0x0000280001067983 */ /* 0x000f220000100a00 */
[----:B---3--:R-:W-:-:S02]  /*3e900*/  IMAD.MOV.U32 R15, RZ, RZ, R20 ;  /* 0x000000ffff0f7224 */ /* 0x008fc400078e0014 */
[C---:B------:R-:W-:Y:S01]  /*3e910*/  HMMA.16816.F32.BF16 R20, R8.reuse, R22, R16 ;  /* 0x000000160814723c */ /* 0x040fe20000041810 */
[----:B----4-:R0:W-:Y:S04]  /*3e920*/  STL.64 [R1+0x3040], R6 ;  /* 0x0030400601007387 */ /* 0x0101e80000100a00 */
[----:B------:R-:W3:Y:S04]  /*3e930*/  LDL.LU R4, [R1+0x2b0] ;  /* 0x0002b00001047983 */ /* 0x000ee80000300800 */
[----:B------:R-:W3:Y:S04]  /*3e940*/  LDL.LU R5, [R1+0x2b4] ;  /* 0x0002b40001057983 */ /* 0x000ee80000300800 */
[----:B0-----:R-:W4:Y:S04]  /*3e950*/  LDL.LU R6, [R1+0x2b8] ;  /* 0x0002b80001067983 */ /* 0x001f280000300800 */
[----:B------:R-:W4:Y:S04]  /*3e960*/  LDL.LU R7, [R1+0x2bc] ;  /* 0x0002bc0001077983 */ /* 0x000f280000300800 */
[----:B----4-:R-:W-:Y:S04]  /*3e970*/  STL.64 [R1+0x3058], R6 ;  /* 0x0030580601007387 */ /* 0x010fe80000100a00 */
[----:B---3--:R0:W-:Y:S04]  /*3e980*/  STL.64 [R1+0x3050], R4 ;  /* 0x0030500401007387 */ /* 0x0081e80000100a00 */
[----:B0-----:R-:W3:Y:S04]  /*3e990*/  LDL.LU R4, [R1+0x2c0] ;  /* 0x0002c00001047983 */ /* 0x001ee80000300800 */
[----:B------:R-:W3:Y:S04]  /*3e9a0*/  LDL.LU R5, [R1+0x2c4] ;  /* 0x0002c40001057983 */ /* 0x000ee80000300800 */
[----:B------:R-:W3:Y:S04]  /*3e9b0*/  LDL.LU R6, [R1+0x2c8] ;  /* 0x0002c80001067983 */ /* 0x000ee80000300800 */
[----:B------:R-:W3:Y:S04]  /*3e9c0*/  LDL.LU R7, [R1+0x2cc] ;  /* 0x0002cc0001077983 */ /* 0x000ee80000300800 */
[----:B------:R-:W4:Y:S04]  /*3e9d0*/  LDL.LU.64 R18, [R1+0x30c0] ;  /* 0x0030c00001127983 */ /* 0x000f280000300a00 */
[----:B------:R-:W4:Y:S04]  /*3e9e0*/  LDL.LU.64 R16, [R1+0x30b8] ;  /* 0x0030b80001107983 */ /* 0x000f280000300a00 */
[----:B------:R-:W-:Y:S04]  /*3e9f0*/  STL.64 [R1+0xea0], R20 ;  /* 0x000ea01401007387 */ /* 0x000fe80000100a00 */
[----:B------:R0:W-:Y:S04]  /*3ea00*/  STL.64 [R1+0xea8], R22 ;  /* 0x000ea81601007387 */ /* 0x0001e80000100a00 */
[----:B0-----:R-:W4:Y:S02]  /*3ea10*/  LDL.LU.64 R22, [R1+0x30b0] ;  /* 0x0030b00001167983 */ /* 0x001f240000300a00 */
[----:B----4-:R-:W-:Y:S02]  /*3ea20*/  HMMA.16816.F32.BF16 R20, R8, R22, R16 ;  /* 0x000000160814723c */ /* 0x010fe40000041810 */
[----:B------:R-:W4:Y:S04]  /*3ea30*/  LDL.LU.64 R18, [R1+0x30a8] ;  /* 0x0030a80001127983 */ /* 0x000f280000300a00 */
[----:B------:R-:W4:-:S13]  /*3ea40*/  LDL.LU.64 R16, [R1+0x30a0] ;  /* 0x0030a00001107983 */ /* 0x000f1a0000300a00 */
[----:B------:R-:W-:Y:S04]  /*3ea50*/  STL.64 [R1+0xe90], R20 ;  /* 0x000e901401007387 */ /* 0x000fe80000100a00 */
[----:B------:R0:W-:Y:S04]  /*3ea60*/  STL.64 [R1+0xe98], R22 ;  /* 0x000e981601007387 */ /* 0x0001e80000100a00 */
[----:B0-----:R-:W4:Y:S04]  /*3ea70*/  LDL.LU.64 R22, [R1+0x3098] ;  /* 0x0030980001167983 */ /* 0x001f280000300a00 */
[----:B------:R-:W2:Y:S01]  /*3ea80*/  LDL.LU R21, [R1+0x3090] ;  /* 0x0030900001157983 */ /* 0x000ea20000300800 */
[----:B----4-:R-:W-:Y:S03]  /*3ea90*/  HMMA.16816.F32.BF16 R16, R8, R22, R16 ;  /* 0x000000160810723c */ /* 0x010fe60000041810 */
[----:B------:R0:W-:Y:S04]  /*3eaa0*/  STL.64 [R1+0x2f98], R22 ;  /* 0x002f981601007387 */ /* 0x0001e80000100a00 */
[----:B--2---:R1:W-:-:S12]  /*3eab0*/  STL [R1+0x2f90], R21 ;  /* 0x002f901501007387 */ /* 0x0043d80000100800 */
[----:B------:R-:W-:Y:S04]  /*3eac0*/  STL.64 [R1+0xe80], R16 ;  /* 0x000e801001007387 */ /* 0x000fe80000100a00 */
[----:B------:R-:W-:Y:S04]  /*3ead0*/  STL.64 [R1+0xe88], R18 ;  /* 0x000e881201007387 */ /* 0x000fe80000100a00 */
[----:B0-----:R-:W2:Y:S04]  /*3eae0*/  LDL.64 R22, [R1+0x1e8] ;  /* 0x0001e80001167983 */ /* 0x001ea80000100a00 */
[----:B--2---:R0:W-:Y:S04]  /*3eaf0*/  STL.64 [R1+0x2fd0], R22 ;  /* 0x002fd01601007387 */ /* 0x0041e80000100a00 */
[----:B------:R-:W2:Y:S04]  /*3eb00*/  LDL.LU R20, [R1+0x850] ;  /* 0x0008500001147983 */ /* 0x000ea80000300800 */
[----:B-1----:R-:W2:Y:S04]  /*3eb10*/  LDL.LU R21, [R1+0x854] ;  /* 0x0008540001157983 */ /* 0x002ea80000300800 */
[----:B0-----:R-:W4:Y:S04]  /*3eb20*/  LDL.LU R22, [R1+0x858] ;  /* 0x0008580001167983 */ /* 0x001f280000300800 */
[----:B------:R-:W4:Y:S04]  /*3eb30*/  LDL.LU R23, [R1+0x85c] ;  /* 0x00085c0001177983 */ /* 0x000f280000300800 */
[----:B------:R-:W2:Y:S04]  /*3eb40*/  LDL R18, [R1+0x218] ;  /* 0x0002180001127983 */ /* 0x000ea80000100800 */
[----:B------:R-:W3:Y:S01]  /*3eb50*/  LDL R19, [R1+0x21c] ;  /* 0x00021c0001137983 */ /* 0x000ee20000100800 */
[C---:B------:R-:W-:Y:S03]  /*3eb60*/  HMMA.16816.F32.BF16 R12, R8.reuse, R14, R24 ;  /* 0x0000000e080c723c */ /* 0x040fe60000041818 */
[----:B----4-:R0:W-:Y:S04]  /*3eb70*/  STL.64 [R1+0x2fe0], R22 ;  /* 0x002fe01601007387 */ /* 0x0101e80000100a00 */
[----:B--2---:R1:W-:Y:S04]  /*3eb80*/  STL.64 [R1+0x2fd8], R20 ;  /* 0x002fd81401007387 */ /* 0x0043e80000100a00 */
[----:B0-----:R-:W2:Y:S04]  /*3eb90*/  LDL.64 R22, [R1+0x208] ;  /* 0x0002080001167983 */ /* 0x001ea80000100a00 */
[----:B--2---:R0:W-:Y:S04]  /*3eba0*/  STL.64 [R1+0x3000], R22 ;  /* 0x0030001601007387 */ /* 0x0041e80000100a00 */
[----:B-1----:R-:W2:Y:S04]  /*3ebb0*/  LDL.LU R20, [R1+0x15b0] ;  /* 0x0015b00001147983 */ /* 0x002ea80000300800 */
[----:B------:R-:W2:Y:S04]  /*3ebc0*/  LDL.LU R21, [R1+0x15b4] ;  /* 0x0015b40001157983 */ /* 0x000ea80000300800 */
[----:B0-----:R-:W2:Y:S04]  /*3ebd0*/  LDL.LU R22, [R1+0x15b8] ;  /* 0x0015b80001167983 */ /* 0x001ea80000300800 */
[----:B------:R-:W2:Y:S04]  /*3ebe0*/  LDL.LU R23, [R1+0x15bc] ;  /* 0x0015bc0001177983 */ /* 0x000ea80000300800 */
        /* <DEDUP_REMOVED lines=9> */
[----:B0-----:R-:W3:Y:S01]  /*3ec80*/  LDL.LU.64 R14, [R1+0x3070] ;  /* 0x00307000010e7983 */ /* 0x001ee20000300a00 */
[----:B------:R-:W-:-:S03]  /*3ec90*/  IMAD.MOV.U32 R25, RZ, RZ, R27 ;  /* 0x000000ffff197224 */ /* 0x000fc600078e001b */
[----:B------:R-:W4:Y:S04]  /*3eca0*/  LDL.LU.64 R26, [R1+0x3068] ;  /* 0x00306800011a7983 */ /* 0x000f280000300a00 */
[----:B------:R-:W2:Y:S04]  /*3ecb0*/  LDL.LU R24, [R1+0x3060] ;  /* 0x0030600001187983 */ /* 0x000ea80000300800 */
[----:B------:R-:W-:Y:S01]  /*3ecc0*/  STL [R1+0x2e78], R25 ;  /* 0x002e781901007387 */ /* 0x000fe20000100800 */
[----:B---3--:R-:W-:Y:S03]  /*3ecd0*/  HMMA.16816.F32.BF16 R12, R8, R14, R4 ;  /* 0x0000000e080c723c */ /* 0x008fe60000041804 */
[----:B------:R-:W3:Y:S04]  /*3ece0*/  LDL.LU.64 R6, [R1+0x3058] ;  /* 0x0030580001067983 */ /* 0x000ee80000300a00 */
[----:B------:R-:W3:-:S12]  /*3ecf0*/  LDL.LU.64 R4, [R1+0x3050] ;  /* 0x0030500001047983 */ /* 0x000ed80000300a00 */
[----:B------:R-:W-:Y:S04]  /*3ed00*/  STL.64 [R1+0xe50], R12 ;  /* 0x000e500c01007387 */ /* 0x000fe80000100a00 */
[----:B------:R0:W-:Y:S04]  /*3ed10*/  STL.64 [R1+0xe58], R14 ;  /* 0x000e580e01007387 */ /* 0x0001e80000100a00 */
[----:B0-----:R-:W3:Y:S02]  /*3ed20*/  LDL.LU.64 R14, [R1+0x3048] ;  /* 0x00304800010e7983 */ /* 0x001ee40000300a00 */
[----:B---3--:R-:W-:Y:S01]  /*3ed30*/  HMMA.16816.F32.BF16 R4, R8, R14, R4 ;  /* 0x0000000e0804723c */ /* 0x008fe20000041804 */
[----:B------:R-:W-:-:S15]  /*3ed40*/  IMAD.MOV.U32 R25, RZ, RZ, R15 ;  /* 0x000000ffff197224 */ /* 0x000fde00078e000f */
[----:B------:R-:W-:-:S03]  /*3ed50*/  NOP ;  /* 0x0000000000007918 */ /* 0x000fc60000000000 */
[----:B------:R-:W-:Y:S04]  /*3ed60*/  STL.64 [R1+0xe40], R4 ;  /* 0x000e400401007387 */ /* 0x000fe80000100a00 */
[----:B------:R0:W-:Y:S04]  /*3ed70*/  STL.64 [R1+0xe48], R6 ;  /* 0x000e480601007387 */ /* 0x0001e80000100a00 */
[----:B0-----:R-:W3:Y:S04]  /*3ed80*/  LDL.LU.64 R6, [R1+0x3040] ;  /* 0x0030400001067983 */ /* 0x001ee80000300a00 */
        /* <DEDUP_REMOVED lines=9> */
[----:B---3--:R-:W-:Y:S01]  /*3ee20*/  IMAD.MOV.U32 R25, RZ, RZ, R7 ;  /* 0x000000ffff197224 */ /* 0x008fe200078e0007 */
[----:B----4-:R-:W-:Y:S02]  /*3ee30*/  HMMA.16816.F32.BF16 R8, R8, R6, R12 ;  /* 0x000000060808723c */ /* 0x010fe4000004180c */
[----:B------:R-:W2:-:S15]  /*3ee40*/  LDL.LU.64 R6, [R1+0x3018] ;  /* 0x0030180001067983 */ /* 0x000e9e0000300a00 */
[----:B------:R-:W-:Y:S02]  /*3ee50*/  NOP ;  /* 0x0000000000007918 */ /* 0x000fe40000000000 */
[----:B------:R0:W-:Y:S04]  /*3ee60*/  STL.64 [R1+0xe20], R8 ;  /* 0x000e200801007387 */ /* 0x0001e80000100a00 */
[----:B------:R1:W-:Y:S04]  /*3ee70*/  STL.64 [R1+0xe28], R10 ;  /* 0x000e280a01007387 */ /* 0x0003e80000100a00 */
[----:B------:R-:W2:Y:S04]  /*3ee80*/  LDL.LU.64 R4, [R1+0x3010] ;  /* 0x0030100001047983 */ /* 0x000ea80000300a00 */
[----:B0-----:R-:W3:Y:S04]  /*3ee90*/  LDL.LU R8, [R1+0x840] ;  /* 0x0008400001087983 */ /* 0x001ee80000300800 */
[----:B------:R-:W3:Y:S04]  /*3eea0*/  LDL.LU R9, [R1+0x844] ;  /* 0x0008440001097983 */ /* 0x000ee80000300800 */
[----:B-1----:R-:W4:Y:S04]  /*3eeb0*/  LDL.LU R10, [R1+0x848] ;  /* 0x00084800010a7983 */ /* 0x002f280000300800 */
[----:B------:R-:W4:Y:S01]  /*3eec0*/  LDL.LU R11, [R1+0x84c] ;  /* 0x00084c00010b7983 */ /* 0x000f220000300800 */
[----:B------:R-:W-:-:S02]  /*3eed0*/  IMAD.MOV.U32 R14, RZ, RZ, R2 ;  /* 0x000000ffff0e7224 */ /* 0x000fc400078e0002 */
[----:B------:R-:W-:Y:S01]  /*3eee0*/  IMAD.MOV.U32 R15, RZ, RZ, R3 ;  /* 0x000000ffff0f7224 */ /* 0x000fe200078e0003 */
[----:B--2---:R-:W-:Y:S01]  /*3eef0*/  HMMA.16816.F32.BF16 R16, R4, R18, R20 ;  /* 0x000000120410723c */ /* 0x004fe20000041814 */
[----:B----4-:R-:W-:Y:S04]  /*3ef00*/  STL.64 [R1+0x2ff0], R10 ;  /* 0x002ff00a01007387 */ /* 0x010fe80000100a00 */
[----:B---3--:R0:W-:Y:S04]  /*3ef10*/  STL.64 [R1+0x2fe8], R8 ;  /* 0x002fe80801007387 */ /* 0x0081e80000100a00 */
[----:B0-----:R-:W2:Y:S04]  /*3ef20*/  LDL.LU R8, [R1+0x1380] ;  /* 0x0013800001087983 */ /* 0x001ea80000300800 */
[----:B------:R-:W2:Y:S04]  /*3ef30*/  LDL.LU R9, [R1+0x1384] ;  /* 0x0013840001097983 */ /* 0x000ea80000300800 */
[----:B------:R-:W2:Y:S04]  /*3ef40*/  LDL.LU R10, [R1+0x1388] ;  /* 0x00138800010a7983 */ /* 0x000ea80000300800 */
[----:B------:R-:W2:Y:S04]  /*3ef50*/  LDL.LU R11, [R1+0x138c] ;  /* 0x00138c00010b7983 */ /* 0x000ea80000300800 */
[----:B------:R-:W-:Y:S04]  /*3ef60*/  STL [R1+0x2e80], R25 ;  /* 0x002e801901007387 */ /* 0x000fe80000100800 */
[----:B------:R-:W3:Y:S04]  /*3ef70*/  LDL.LU R2, [R1+0x300c] ;  /* 0x00300c0001027983 */ /* 0x000ee80000300800 */
[----:B------:R-:W4:Y:S04]  /*3ef80*/  LDL.LU R3, [R1+0x3008] ;  /* 0x0030080001037983 */ /* 0x000f280000300800 */
[----:B------:R0:W-:Y:S04]  /*3ef90*/  STL.64 [R1+0x2f58], R14 ;  /* 0x002f580e01007387 */ /* 0x0001e80000100a00 */
[----:B0-----:R-:W2:Y:S04]  /*3efa0*/  LDL R14, [R1+0x1f8] ;  /* 0x0001f800010e7983 */ /* 0x001ea80000100800 */
[----:B------:R-:W2:Y:S04]  /*3efb0*/  LDL R15, [R1+0x1fc] ;  /* 0x0001fc00010f7983 */ /* 0x000ea80000100800 */
[----:B------:R-:W2:Y:S04]  /*3efc0*/  LDL.LU.64 R22, [R1+0x3000] ;  /* 0x0030000001167983 */ /* 0x000ea80000300a00 */
[----:B------:R0:W-:Y:S04]  /*3efd0*/  STL.64 [R1+0x870], R16 ;  /* 0x0008701001007387 */ /* 0x0001e80000100a00 */
[----:B------:R1:W-:Y:S04]  /*3efe0*/  STL.64 [R1+0x878], R18 ;  /* 0x0008781201007387 */ /* 0x0003e80000100a00 */
[----:B0-----:R-:W3:Y:S01]  /*3eff0*/  LDL.LU.64 R16, [R1+0x2ff8] ;  /* 0x002ff80001107983 */ /* 0x001ee20000300a00 */
[----:B-1----:R-:W-:-:S02]  /*3f000*/  IMAD.MOV.U32 R18, RZ, RZ, R28 ;  /* 0x000000ffff127224 */ /* 0x002fc400078e001c */
[----:B------:R-:W-:-:S05]  /*3f010*/  IMAD.MOV.U32 R19, RZ, RZ, R24 ;  /* 0x000000ffff137224 */ /* 0x000fca00078e0018 */
[----:B------:R-:W-:Y:S01]  /*3f020*/  STL.64 [R1+0x2f60], R18 ;  /* 0x002f601201007387 */ /* 0x000fe20000100a00 */
[----:B--2---:R-:W-:Y:S01]  /*3f030*/  HMMA.16816.F32.BF16 R8, R4, R22, R8 ;  /* 0x000000160408723c */ /* 0x004fe20000041808 */
[----:B------:R-:W-:-:S15]  /*3f040*/  IMAD.MOV.U32 R25, RZ, RZ, R23 ;  /* 0x000000ffff197224 */ /* 0x000fde00078e0017 */
[----:B------:R-:W-:-:S03]  /*3f050*/  NOP ;  /* 0x0000000000007918 */ /* 0x000fc60000000000 */
[----:B------:R-:W-:Y:S04]  /*3f060*/  STL.64 [R1+0x860], R8 ;  /* 0x0008600801007387 */ /* 0x000fe80000100a00 */
[----:B------:R0:W-:Y:S04]  /*3f070*/  STL.64 [R1+0x868], R10 ;  /* 0x0008680a01007387 */ /* 0x0001e80000100a00 */
[----:B0-----:R-:W2:Y:S04]  /*3f080*/  LDL.LU.64 R10, [R1+0x2ff0] ;  /* 0x002ff000010a7983 */ /* 0x001ea80000300a00 */
[----:B------:R-:W2:Y:S04]  /*3f090*/  LDL.LU.64 R8, [R1+0x2fe8] ;  /* 0x002fe80001087983 */ /* 0x000ea80000300a00 */
[----:B------:R-:W2:Y:S04]  /*3f0a0*/  LDL.LU.64 R22, [R1+0x2fe0] ;  /* 0x002fe00001167983 */ /* 0x000ea80000300a00 */
[----:B------:R-:W2:Y:S04]  /*3f0b0*/  LDL.LU.64 R20, [R1+0x2fd8] ;  /* 0x002fd80001147983 */ /* 0x000ea80000300a00 */
[----:B------:R-:W-:Y:S01]  /*3f0c0*/  STL [R1+0x2e84], R25 ;  /* 0x002e841901007387 */ /* 0x000fe20000100800 */
[----:B--2---:R-:W-:Y:S03]  /*3f0d0*/  HMMA.16816.F32.BF16 R12, R4, R14, R20 ;  /* 0x0000000e040c723c */ /* 0x004fe60000041814 */
[----:B------:R-:W2:-:S15]  /*3f0e0*/  LDL.LU.64 R22, [R1+0x2fd0] ;  /* 0x002fd00001167983 */ /* 0x000e9e0000300a00 */
[----:B------:R-:W-:Y:S01]  /*3f0f0*/  NOP ;  /* 0x0000000000007918 */ /* 0x000fe20000000000 */
[----:B------:R0:W-:Y:S04]  /*3f100*/  STL.64 [R1+0x850], R12 ;  /* 0x0008500c01007387 */ /* 0x0001e80000100a00 */
[----:B------:R1:W-:Y:S04]  /*3f110*/  STL.64 [R1+0x858], R14 ;  /* 0x0008580e01007387 */ /* 0x0003e80000100a00 */
[----:B0-----:R-:W3:Y:S01]  /*3f120*/  LDL.LU R12, [R1+0x810] ;  /* 0x00081000010c7983 */ /* 0x001ee20000300800 */
[----:B--2---:R-:W-:-:S15]  /*3f130*/  HMMA.16816.F32.BF16 R8, R4, R22, R8 ;  /* 0x000000160408723c */ /* 0x004fde0000041808 */
[----:B------:R-:W-:-:S04]  /*3f140*/  NOP ;  /* 0x0000000000007918 */ /* 0x000fc80000000000 */
[----:B------:R-:W-:Y:S04]  /*3f150*/  STL.64 [R1+0x840], R8 ;  /* 0x0008400801007387 */ /* 0x000fe80000100a00 */
[----:B------:R-:W-:Y:S04]  /*3f160*/  STL.64 [R1+0x848], R10 ;  /* 0x0008480a01007387 */ /* 0x000fe80000100a00 */
[----:B------:R-:W3:Y:S04]  /*3f170*/  LDL.LU R13, [R1+0x814] ;  /* 0x00081400010d7983 */ /* 0x000ee80000300800 */
[----:B-1----:R-:W2:Y:S04]  /*3f180*/  LDL.LU R14, [R1+0x818] ;  /* 0x00081800010e7983 */ /* 0x002ea80000300800 */
[----:B------:R-:W2:Y:S04]  /*3f190*/  LDL.LU R15, [R1+0x81c] ;  /* 0x00081c00010f7983 */ /* 0x000ea80000300800 */
[----:B--2---:R0:W-:Y:S04]  /*3f1a0*/  STL.64 [R1+0x2fa8], R14 ;  /* 0x002fa80e01007387 */ /* 0x0041e80000100a00 */
[----:B---3--:R-:W-:Y:S04]  /*3f1b0*/  STL.64 [R1+0x2fa0], R12 ;  /* 0x002fa00c01007387 */ /* 0x008fe80000100a00 */
[----:B0-----:R-:W2:Y:S04]  /*3f1c0*/  LDL.64 R14, [R1+0x1c8] ;  /* 0x0001c800010e7983 */ /* 0x001ea80000100a00 */
[----:B--2---:R-:W-:Y:S04]  /*3f1d0*/  STL.64 [R1+0x2fb8], R14 ;  /* 0x002fb80e01007387 */ /* 0x004fe80000100a00 */
[----:B------:R-:W2:Y:S04]  /*3f1e0*/  LDL.64 R10, [R1+0x1b8] ;  /* 0x0001b800010a7983 */ /* 0x000ea80000100a00 */
[----:B--2---:R0:W-:Y:S04]  /*3f1f0*/  STL.64 [R1+0x2fb0], R10 ;  /* 0x002fb00a01007387 */ /* 0x0041e80000100a00 */
[----:B------:R-:W2:Y:S04]  /*3f200*/  LDL.LU R8, [R1+0x820] ;  /* 0x0008200001087983 */ /* 0x000ea80000300800 */
[----:B------:R-:W2:Y:S04]  /*3f210*/  LDL.LU R9, [R1+0x824] ;  /* 0x0008240001097983 */ /* 0x000ea80000300800 */
[----:B0-----:R-:W3:Y:S04]  /*3f220*/  LDL.LU R10, [R1+0x828] ;  /* 0x00082800010a7983 */ /* 0x001ee80000300800 */
[----:B------:R-:W3:Y:S01]  /*3f230*/  LDL.LU R11, [R1+0x82c] ;  /* 0x00082c00010b7983 */ /* 0x000ee20000300800 */
[----:B------:R-:W-:-:S02]  /*3f240*/  IMAD.MOV.U32 R15, RZ, RZ, R16 ;  /* 0x000000ffff0f7224 */ /* 0x000fc400078e0010 */
[----:B------:R-:W-:Y:S01]  /*3f250*/  IMAD.MOV.U32 R14, RZ, RZ, R17 ;  /* 0x000000ffff0e7224 */ /* 0x000fe200078e0011 */
[----:B---3--:R-:W-:Y:S04]  /*3f260*/  STL.64 [R1+0x2fc8], R10 ;  /* 0x002fc80a01007387 */ /* 0x008fe80000100a00 */
[----:B--2---:R0:W-:Y:S04]  /*3f270*/  STL.64 [R1+0x2fc0], R8 ;  /* 0x002fc00801007387 */ /* 0x0041e80000100a00 */
[----:B0-----:R-:W2:Y:S04]  /*3f280*/  LDL.LU R8, [R1+0x830] ;  /* 0x0008300001087983 */ /* 0x001ea80000300800 */
[----:B------:R-:W2:Y:S04]  /*3f290*/  LDL.LU R9, [R1+0x834] ;  /* 0x0008340001097983 */ /* 0x000ea80000300800 */
[----:B------:R-:W2:Y:S04]  /*3f2a0*/  LDL.LU R10, [R1+0x838] ;  /* 0x00083800010a7983 */ /* 0x000ea80000300800 */
[----:B------:R-:W2:Y:S04]  /*3f2b0*/  LDL.LU R11, [R1+0x83c] ;  /* 0x00083c00010b7983 */ /* 0x000ea80000300800 */
[----:B------:R-:W3:Y:S04]  /*3f2c0*/  LDL.LU R16, [R1+0x7e0] ;  /* 0x0007e00001107983 */ /* 0x000ee80000300800 */
[----:B------:R-:W3:Y:S04]  /*3f2d0*/  LDL.LU R17, [R1+0x7e4] ;  /* 0x0007e40001117983 */ /* 0x000ee80000300800 */
[----:B------:R-:W2:Y:S04]  /*3f2e0*/  LDL.LU R18, [R1+0x7e8] ;  /* 0x0007e80001127983 */ /* 0x000ea80000300800 */
[----:B------:R-:W2:Y:S04]  /*3f2f0*/  LDL.LU R19, [R1+0x7ec] ;  /* 0x0007ec0001137983 */ /* 0x000ea80000300800 */
[----:B------:R-:W3:Y:S04]  /*3f300*/  LDL.LU R20, [R1+0x800] ;  /* 0x0008000001147983 */ /* 0x000ee80000300800 */
[----:B------:R-:W4:Y:S01]  /*3f310*/  LDL.LU R21, [R1+0x804] ;  /* 0x0008040001157983 */ /* 0x000f220000300800 */
[----:B------:R-:W-:-:S03]  /*3f320*/  IMAD.MOV.U32 R25, RZ, RZ, R23 ;  /* 0x000000ffff197224 */ /* 0x000fc600078e0017 */
[----:B------:R-:W4:Y:S04]  /*3f330*/  LDL.LU R22, [R1+0x808] ;  /* 0x0008080001167983 */ /* 0x000f280000300800 */
[----:B------:R-:W4:Y:S04]  /*3f340*/  LDL.LU R23, [R1+0x80c] ;  /* 0x00080c0001177983 */ /* 0x000f280000300800 */
[----:B--2---:R0:W-:Y:S04]  /*3f350*/  STL.64 [R1+0x2f70], R18 ;  /* 0x002f701201007387 */ /* 0x0041e80000100a00 */
[----:B---3--:R-:W-:Y:S01]  /*3f360*/  STL.64 [R1+0x2f68], R16 ;  /* 0x002f681001007387 */ /* 0x008fe20000100a00 */
[----:B0-----:R-:W-:-:S02]  /*3f370*/  IMAD.MOV.U32 R18, RZ, RZ, R2 ;  /* 0x000000ffff127224 */ /* 0x001fc400078e0002 */
[----:B------:R-:W-:-:S05]  /*3f380*/  IMAD.MOV.U32 R19, RZ, RZ, R0 ;  /* 0x000000ffff137224 */ /* 0x000fca00078e0000 */
[----:B------:R0:W-:Y:S04]  /*3f390*/  STL.64 [R1+0x2f88], R18 ;  /* 0x002f881201007387 */ /* 0x0001e80000100a00 */
[----:B0-----:R-:W4:Y:S04]  /*3f3a0*/  LDL.64 R18, [R1+0x1a8] ;  /* 0x0001a80001127983 */ /* 0x001f280000100a00 */
[----:B------:R-:W-:Y:S04]  /*3f3b0*/  STL.64 [R1+0x2f50], R26 ;  /* 0x002f501a01007387 */ /* 0x000fe80000100a00 */
[----:B------:R0:W-:Y:S04]  /*3f3c0*/  STL [R1+0x2f48], R25 ;  /* 0x002f481901007387 */ /* 0x0001e80000100800 */
[----:B------:R-:W2:Y:S04]  /*3f3d0*/  LDL.LU R24, [R1+0x7d0] ;  /* 0x0007d00001187983 */ /* 0x000ea80000300800 */
[----:B0-----:R-:W2:Y:S04]  /*3f3e0*/  LDL.LU R25, [R1+0x7d4] ;  /* 0x0007d40001197983 */ /* 0x001ea80000300800 */
[----:B------:R-:W3:Y:S04]  /*3f3f0*/  LDL.LU R26, [R1+0x7d8] ;  /* 0x0007d800011a7983 */ /* 0x000ee80000300800 */
[----:B------:R-:W3:Y:S01]  /*3f400*/  LDL.LU R27, [R1+0x7dc] ;  /* 0x0007dc00011b7983 */ /* 0x000ee20000300800 */
[C---:B------:R-:W-:Y:S03]  /*3f410*/  HMMA.16816.F32.BF16 R12, R4.reuse, R14, R8 ;  /* 0x0000000e040c723c */ /* 0x040fe60000041808 */
        /* <DEDUP_REMOVED lines=19> */
[----:B------:R-:W2:Y:S01]  /*3f550*/  LDL.LU.64 R12, [R1+0x2fa0] ;  /* 0x002fa000010c7983 */ /* 0x000ea20000300a00 */
[----:B----4-:R-:W-:Y:S01]  /*3f560*/  HMMA.16816.F32.BF16 R20, R4, R18, R20 ;  /* 0x000000120414723c */ /* 0x010fe20000041814 */
[----:B---3--:R-:W-:-:S07]  /*3f570*/  IMAD.MOV.U32 R28, RZ, RZ, R11 ;  /* 0x000000ffff1c7224 */ /* 0x008fce00078e000b */
[----:B--2---:R-:W-:Y:S01]  /*3f580*/  HMMA.16816.F32.BF16 R12, R4, R10, R12 ;  /* 0x0000000a040c723c */ /* 0x004fe2000004180c */
[----:B------:R0:W1:-:S15]  /*3f590*/  LDSM.16.MT88.4 R8, [R3+UR6+0x9080] ;  /* 0x009080060308783b */ /* 0x00005e0008004200 */
[----:B------:R-:W-:-:S03]  /*3f5a0*/  NOP ;  /* 0x0000000000007918 */ /* 0x000fc60000000000 */
[----:B------:R2:W-:Y:S04]  /*3f5b0*/  STL.64 [R1+0x810], R12 ;  /* 0x0008100c01007387 */ /* 0x0005e80000100a00 */
[----:B------:R3:W-:Y:S01]  /*3f5c0*/  STL.64 [R1+0x818], R14 ;  /* 0x0008180e01007387 */ /* 0x0007e20000100a00 */
[----:B0-----:R-:W-:-:S03]  /*3f5d0*/  IMAD.MOV.U32 R3, RZ, RZ, R19 ;  /* 0x000000ffff037224 */ /* 0x001fc600078e0013 */
[----:B--2---:R-:W2:Y:S04]  /*3f5e0*/  LDL.LU R12, [R1+0x7c0] ;  /* 0x0007c000010c7983 */ /* 0x004ea80000300800 */
[----:B------:R-:W2:Y:S04]  /*3f5f0*/  LDL.LU R13, [R1+0x7c4] ;  /* 0x0007c400010d7983 */ /* 0x000ea80000300800 */
[----:B---3--:R-:W2:Y:S04]  /*3f600*/  LDL.LU R14, [R1+0x7c8] ;  /* 0x0007c800010e7983 */ /* 0x008ea80000300800 */
[----:B------:R-:W2:Y:S04]  /*3f610*/  LDL.LU R15, [R1+0x7cc] ;  /* 0x0007cc00010f7983 */ /* 0x000ea80000300800 */
[----:B-1----:R0:W-:Y:S04]  /*3f620*/  STL.64 [R1+0x2df8], R10 ;  /* 0x002df80a01007387 */ /* 0x0021e80000100a00 */
[----:B------:R-:W-:Y:S04]  /*3f630*/  STL.64 [R1+0x2df0], R8 ;  /* 0x002df00801007387 */ /* 0x000fe80000100a00 */
[----:B0-----:R-:W2:Y:S04]  /*3f640*/  LDL.64 R10, [R1+0x168] ;  /* 0x00016800010a7983 */ /* 0x001ea80000100a00 */
[----:B------:R0:W-:Y:S04]  /*3f650*/  STL.64 [R1+0x800], R20 ;  /* 0x0008001401007387 */ /* 0x0001e80000100a00 */
[----:B------:R1:W-:Y:S01]  /*3f660*/  STL.64 [R1+0x808], R22 ;  /* 0x0008081601007387 */ /* 0x0003e20000100a00 */
[----:B0-----:R-:W-:-:S03]  /*3f670*/  IMAD.MOV.U32 R20, RZ, RZ, R18 ;  /* 0x000000ffff147224 */ /* 0x001fc600078e0012 */
[----:B-1----:R-:W3:Y:S04]  /*3f680*/  LDL.LU.64 R22, [R1+0x2f98] ;  /* 0x002f980001167983 */ /* 0x002ee80000300a00 */
[----:B------:R-:W4:Y:S04]  /*3f690*/  LDL.LU R21, [R1+0x2f90] ;  /* 0x002f900001157983 */ /* 0x000f280000300800 */
[----:B------:R-:W2:Y:S04]  /*3f6a0*/  LDL.LU.64 R18, [R1+0x2f88] ;  /* 0x002f880001127983 */ /* 0x000ea80000300a00 */
[----:B------:R-:W-:Y:S04]  /*3f6b0*/  STL [R1+0x2d2c], R3 ;  /* 0x002d2c0301007387 */ /* 0x000fe80000100800 */
[----:B------:R-:W-:Y:S01]  /*3f6c0*/  STL [R1+0x2d28], R20 ;  /* 0x002d281401007387 */ /* 0x000fe20000100800 */
[----:B--2---:R-:W-:Y:S03]  /*3f6d0*/  HMMA.16816.F32.BF16 R16, R4, R18, R24 ;  /* 0x000000120410723c */ /* 0x004fe60000041818 */
[----:B---3--:R-:W-:Y:S04]  /*3f6e0*/  STL.64 [R1+0x2f40], R22 ;  /* 0x002f401601007387 */ /* 0x008fe80000100a00 */
[----:B------:R-:W2:Y:S04]  /*3f6f0*/  LDL.LU.64 R26, [R1+0x2f80] ;  /* 0x002f8000011a7983 */ /* 0x000ea80000300a00 */
[----:B------:R-:W2:Y:S08]  /*3f700*/  LDL.LU.64 R24, [R1+0x2f78] ;  /* 0x002f780001187983 */ /* 0x000eb00000300a00 */
[----:B------:R-:W-:Y:S04]  /*3f710*/  STL.64 [R1+0x7f0], R16 ;  /* 0x0007f01001007387 */ /* 0x000fe80000100a00 */
[----:B------:R0:W-:Y:S04]  /*3f720*/  STL.64 [R1+0x7f8], R18 ;  /* 0x0007f81201007387 */ /* 0x0001e80000100a00 */
[----:B0-----:R-:W3:Y:S04]  /*3f730*/  LDL.LU.64 R18, [R1+0x2f70] ;  /* 0x002f700001127983 */ /* 0x001ee80000300a00 */
[----:B------:R-:W3:Y:S01]  /*3f740*/  LDL.LU.64 R16, [R1+0x2f68] ;  /* 0x002f680001107983 */ /* 0x000ee20000300a00 */
[----:B------:R-:W-:-:S02]  /*3f750*/  IMAD.MOV.U32 R22, RZ, RZ, R29 ;  /* 0x000000ffff167224 */ /* 0x000fc400078e001d */
[----:B----4-:R-:W-:Y:S01]  /*3f760*/  IMAD.MOV.U32 R23, RZ, RZ, R21 ;  /* 0x000000ffff177224 */ /* 0x010fe200078e0015 */
[----:B------:R-:W4:Y:S06]  /*3f770*/  LDL R29, [R1+0x2048] ;  /* 0x00204800011d7983 */ /* 0x000f2c0000100800 */
[----:B---3--:R-:W-:Y:S01]  /*3f780*/  HMMA.16816.F32.BF16 R20, R4, R22, R16 ;  /* 0x000000160414723c */ /* 0x008fe20000041810 */
[----:B------:R-:W2:-:S15]  /*3f790*/  LDL.LU.64 R18, [R1+0x2f60] ;  /* 0x002f600001127983 */ /* 0x000e9e0000300a00 */
[----:B------:R-:W-:-:S03]  /*3f7a0*/  NOP ;  /* 0x0000000000007918 */ /* 0x000fc60000000000 */
[----:B------:R-:W-:Y:S04]  /*3f7b0*/  STL.64 [R1+0x7e0], R20 ;  /* 0x0007e01401007387 */ /* 0x000fe80000100a00 */
[----:B------:R2:W-:Y:S04]  /*3f7c0*/  STL.64 [R1+0x7e8], R22 ;  /* 0x0007e81601007387 */ /* 0x0005e80000100a00 */
[----:B------:R-:W3:Y:S01]  /*3f7d0*/  LDL.LU R16, [R1+0x760] ;  /* 0x0007600001107983 */ /* 0x000ee20000300800 */
[----:B--2---:R-:W-:-:S15]  /*3f7e0*/  HMMA.16816.F32.BF16 R20, R4, R18, R24 ;  /* 0x000000120414723c */ /* 0x004fde0000041818 */
[----:B------:R-:W-:-:S04]  /*3f7f0*/  NOP ;  /* 0x0000000000007918 */ /* 0x000fc80000000000 */
[----:B------:R-:W-:Y:S04]  /*3f800*/  STL.64 [R1+0x7d0], R20 ;  /* 0x0007d01401007387 */ /* 0x000fe80000100a00 */
[----:B------:R0:W-:Y:S04]  /*3f810*/  STL.64 [R1+0x7d8], R22 ;  /* 0x0007d81601007387 */ /* 0x0001e80000100a00 */
[----:B------:R-:W3:Y:S04]  /*3f820*/  LDL.LU R17, [R1+0x764] ;  /* 0x0007640001117983 */ /* 0x000ee80000300800 */
[----:B------:R-:W2:Y:S04]  /*3f830*/  LDL.LU R18, [R1+0x768] ;  /* 0x0007680001127983 */ /* 0x000ea80000300800 */
[----:B------:R-:W2:Y:S04]  /*3f840*/  LDL.LU R19, [R1+0x76c] ;  /* 0x00076c0001137983 */ /* 0x000ea80000300800 */
[----:B------:R-:W3:Y:S04]  /*3f850*/  LDL.LU R24, [R1+0x7b0] ;  /* 0x0007b00001187983 */ /* 0x000ee80000300800 */
[----:B------:R-:W4:Y:S04]  /*3f860*/  LDL.LU R25, [R1+0x7b4] ;  /* 0x0007b40001197983 */ /* 0x000f280000300800 */
[----:B------:R-:W4:Y:S04]  /*3f870*/  LDL.LU R26, [R1+0x7b8] ;  /* 0x0007b800011a7983 */ /* 0x000f280000300800 */
[----:B------:R-:W4:Y:S04]  /*3f880*/  LDL.LU R27, [R1+0x7bc] ;  /* 0x0007bc00011b7983 */ /* 0x000f280000300800 */
[----:B0-----:R-:W4:Y:S04]  /*3f890*/  LDL.64 R22, [R1+0x158] ;  /* 0x0001580001167983 */ /* 0x001f280000100a00 */
[----:B--2---:R0:W-:Y:S04]  /*3f8a0*/  STL.64 [R1+0x2ef8], R18 ;  /* 0x002ef81201007387 */ /* 0x0041e80000100a00 */
[----:B---3--:R1:W-:Y:S04]  /*3f8b0*/  STL.64 [R1+0x2ef0], R16 ;  /* 0x002ef01001007387 */ /* 0x0083e80000100a00 */
[----:B0-----:R-:W2:Y:S04]  /*3f8c0*/  LDL.64 R18, [R1+0x118] ;  /* 0x0001180001127983 */ /* 0x001ea80000100a00 */
[----:B--2---:R0:W-:Y:S04]  /*3f8d0*/  STL.64 [R1+0x2f00], R18 ;  /* 0x002f001201007387 */ /* 0x0041e80000100a00 */
[----:B-1----:R-:W2:Y:S04]  /*3f8e0*/  LDL.LU R16, [R1+0x780] ;  /* 0x0007800001107983 */ /* 0x002ea80000300800 */
[----:B------:R-:W2:Y:S04]  /*3f8f0*/  LDL.LU R17, [R1+0x784] ;  /* 0x0007840001117983 */ /* 0x000ea80000300800 */
[----:B0-----:R-:W3:Y:S04]  /*3f900*/  LDL.LU R18, [R1+0x788] ;  /* 0x0007880001127983 */ /* 0x001ee80000300800 */
[----:B------:R-:W3:Y:S01]  /*3f910*/  LDL.LU R19, [R1+0x78c] ;  /* 0x00078c0001137983 */ /* 0x000ee20000300800 */
[----:B------:R-:W-:Y:S03]  /*3f920*/  HMMA.16816.F32.BF16 R12, R4, R10, R12 ;  /* 0x0000000a040c723c */ /* 0x000fe6000004180c */
[----:B---3--:R0:W-:Y:S04]  /*3f930*/  STL.64 [R1+0x2f10], R18 ;  /* 0x002f101201007387 */ /* 0x0081e80000100a00 */
[----:B--2---:R-:W-:Y:S04]  /*3f940*/  STL.64 [R1+0x2f08], R16 ;  /* 0x002f081001007387 */ /* 0x004fe80000100a00 */
[----:B0-----:R-:W2:Y:S04]  /*3f950*/  LDL.64 R18, [R1+0x138] ;  /* 0x0001380001127983 */ /* 0x001ea80000100a00 */
[----:B--2---:R0:W-:Y:S04]  /*3f960*/  STL.64 [R1+0x2f28], R18 ;  /* 0x002f281201007387 */ /* 0x0041e80000100a00 */
[----:B0-----:R-:W2:Y:S04]  /*3f970*/  LDL.64 R18, [R1+0x148] ;  /* 0x0001480001127983 */ /* 0x001ea80000100a00 */
[----:B------:R-:W-:Y:S04]  /*3f980*/  STL.64 [R1+0x7c0], R12 ;  /* 0x0007c00c01007387 */ /* 0x000fe80000100a00 */
[----:B------:R0:W-:Y:S04]  /*3f990*/  STL.64 [R1+0x7c8], R14 ;  /* 0x0007c80e01007387 */ /* 0x0001e80000100a00 */
[----:B0-----:R-:W3:Y:S04]  /*3f9a0*/  LDL.LU.64 R14, [R1+0x2f58] ;  /* 0x002f5800010e7983 */ /* 0x001ee80000300a00 */
[----:B------:R-:W2:Y:S01]  /*3f9b0*/  LDL.LU R8, [R1+0x750] ;  /* 0x0007500001087983 */ /* 0x000ea20000300800 */
[----:B------:R-:W-:-:S03]  /*3f9c0*/  IMAD.MOV.U32 R13, RZ, RZ, R10 ;  /* 0x000000ffff0d7224 */ /* 0x000fc600078e000a */
[----:B------:R-:W2:Y:S01]  /*3f9d0*/  LDL.LU R9, [R1+0x754] ;  /* 0x0007540001097983 */ /* 0x000ea20000300800 */
[----:B------:R-:W-:-:S03]  /*3f9e0*/  IMAD.MOV.U32 R12, RZ, RZ, R11 ;  /* 0x000000ffff0c7224 */ /* 0x000fc600078e000b */
[----:B------:R-:W2:Y:S04]  /*3f9f0*/  LDL.LU R10, [R1+0x758] ;  /* 0x00075800010a7983 */ /* 0x000ea80000300800 */
[----:B------:R-:W2:Y:S04]  /*3fa00*/  LDL.LU R11, [R1+0x75c] ;  /* 0x00075c00010b7983 */ /* 0x000ea80000300800 */
[----:B--2---:R-:W-:Y:S04]  /*3fa10*/  STL.64 [R1+0x2f20], R10 ;  /* 0x002f200a01007387 */ /* 0x004fe80000100a00 */
[----:B------:R0:W-:Y:S04]  /*3fa20*/  STL.64 [R1+0x2f18], R8 ;  /* 0x002f180801007387 */ /* 0x0001e80000100a00 */
[----:B0-----:R-:W2:Y:S04]  /*3fa30*/  LDL.LU R8, [R1+0x790] ;  /* 0x0007900001087983 */ /* 0x001ea80000300800 */
[----:B------:R-:W2:Y:S04]  /*3fa40*/  LDL.LU R9, [R1+0x794] ;  /* 0x0007940001097983 */ /* 0x000ea80000300800 */
[----:B------:R-:W2:Y:S04]  /*3fa50*/  LDL.LU R10, [R1+0x798] ;  /* 0x00079800010a7983 */ /* 0x000ea80000300800 */
[----:B------:R-:W2:Y:S01]  /*3fa60*/  LDL.LU R11, [R1+0x79c] ;  /* 0x00079c00010b7983 */ /* 0x000ea20000300800 */
[----:B----4-:R-:W-:Y:S03]  /*3fa70*/  HMMA.16816.F32.BF16 R24, R4, R22, R24 ;  /* 0x000000160418723c */ /* 0x010fe60000041818 */
[----:B--2---:R-:W-:Y:S04]  /*3fa80*/  STL.64 [R1+0x2f38], R10 ;  /* 0x002f380a01007387 */ /* 0x004fe80000100a00 */
[----:B------:R0:W-:Y:S04]  /*3fa90*/  STL.64 [R1+0x2f30], R8 ;  /* 0x002f300801007387 */ /* 0x0001e80000100a00 */
[----:B0-----:R-:W2:Y:S04]  /*3faa0*/  LDL.LU R8, [R1+0x7a0] ;  /* 0x0007a00001087983 */ /* 0x001ea80000300800 */
[----:B------:R-:W2:Y:S04]  /*3fab0*/  LDL.LU R9, [R1+0x7a4] ;  /* 0x0007a40001097983 */ /* 0x000ea80000300800 */
[----:B------:R-:W2:Y:S04]  /*3fac0*/  LDL.LU R10, [R1+0x7a8] ;  /* 0x0007a800010a7983 */ /* 0x000ea80000300800 */
[----:B------:R-:W2:Y:S04]  /*3fad0*/  LDL.LU R11, [R1+0x7ac] ;  /* 0x0007ac00010b7983 */ /* 0x000ea80000300800 */
[----:B------:R-:W-:Y:S04]  /*3fae0*/  STL [R1+0x2d34], R12 ;  /* 0x002d340c01007387 */ /* 0x000fe80000100800 */
[----:B------:R-:W-:Y:S04]  /*3faf0*/  STL [R1+0x2d30], R13 ;  /* 0x002d300d01007387 */ /* 0x000fe80000100800 */
[----:B------:R0:W-:Y:S01]  /*3fb00*/  STL.64 [R1+0x7b0], R24 ;  /* 0x0007b01801007387 */ /* 0x0001e20000100a00 */
[----:B------:R-:W-:-:S03]  /*3fb10*/  IMAD.MOV.U32 R21, RZ, RZ, R23 ;  /* 0x000000ffff157224 */ /* 0x000fc600078e0017 */
[----:B------:R1:W-:Y:S01]  /*3fb20*/  STL.64 [R1+0x7b8], R26 ;  /* 0x0007b81a01007387 */ /* 0x0003e20000100a00 */
[----:B------:R-:W-:Y:S02]  /*3fb30*/  IMAD.MOV.U32 R3, RZ, RZ, R18 ;  /* 0x000000ffff037224 */ /* 0x000fe400078e0012 */
[----:B0-----:R-:W-:Y:S01]  /*3fb40*/  IMAD.MOV.U32 R24, RZ, RZ, R22 ;  /* 0x000000ffff187224 */ /* 0x001fe200078e0016 */
[----:B-1----:R-:W4:Y:S04]  /*3fb50*/  LDL.LU.64 R26, [R1+0x2f50] ;  /* 0x002f5000011a7983 */ /* 0x002f280000300a00 */
[----:B------:R-:W3:Y:S04]  /*3fb60*/  LDL.LU R25, [R1+0x2f48] ;  /* 0x002f480001197983 */ /* 0x000ee80000300800 */
        /* <DEDUP_REMOVED lines=11> */
[----:B------:R-:W-:Y:S04]  /*3fc20*/  STL [R1+0x2d44], R20 ;  /* 0x002d441401007387 */ /* 0x000fe80000100800 */
        /* <DEDUP_REMOVED lines=9> */
[----:B------:R-:W3:Y:S04]  /*3fcc0*/  LDL.LU.64 R18, [R1+0x2f10] ;  /* 0x002f100001127983 */ /* 0x000ee80000300a00 */
[----:B------:R-:W3:Y:S04]  /*3fcd0*/  LDL.LU.64 R16, [R1+0x2f08] ;  /* 0x002f080001107983 */ /* 0x000ee80000300a00 */
[----:B------:R-:W-:Y:S04]  /*3fce0*/  STL [R1+0x2d4c], R13 ;  /* 0x002d4c0d01007387 */ /* 0x000fe80000100800 */
[----:B------:R-:W-:Y:S01]  /*3fcf0*/  STL [R1+0x2d48], R12 ;  /* 0x002d480c01007387 */ /* 0x000fe20000100800 */
[----:B---3--:R-:W-:-:S15]  /*3fd00*/  HMMA.16816.F32.BF16 R16, R4, R14, R16 ;  /* 0x0000000e0410723c */ /* 0x008fde0000041810 */
[----:B------:R-:W-:-:S04]  /*3fd10*/  NOP ;  /* 0x0000000000007918 */ /* 0x000fc80000000000 */
[----:B------:R-:W-:Y:S04]  /*3fd20*/  STL.64 [R1+0x780], R16 ;  /* 0x0007801001007387 */ /* 0x000fe80000100a00 */
[----:B------:R0:W-:Y:S04]  /*3fd30*/  STL.64 [R1+0x788], R18 ;  /* 0x0007881201007387 */ /* 0x0001e80000100a00 */
[----:B0-----:R-:W3:Y:S04]  /*3fd40*/  LDL.LU.64 R18, [R1+0x2f00] ;  /* 0x002f000001127983 */ /* 0x001ee80000300a00 */
[----:B------:R0:W-:Y:S04]  /*3fd50*/  STL.64 [R1+0x2c68], R14 ;  /* 0x002c680e01007387 */ /* 0x0001e80000100a00 */
[----:B------:R-:W3:Y:S04]  /*3fd60*/  LDL.LU R12, [R1+0x770] ;  /* 0x00077000010c7983 */ /* 0x000ee80000300800 */
[----:B------:R-:W3:Y:S04]  /*3fd70*/  LDL.LU R13, [R1+0x774] ;  /* 0x00077400010d7983 */ /* 0x000ee80000300800 */
[----:B0-----:R-:W3:Y:S04]  /*3fd80*/  LDL.LU R14, [R1+0x778] ;  /* 0x00077800010e7983 */ /* 0x001ee80000300800 */
[----:B------:R-:W3:Y:S02]  /*3fd90*/  LDL.LU R15, [R1+0x77c] ;  /* 0x00077c00010f7983 */ /* 0x000ee40000300800 */
[----:B---3--:R-:W-:-:S15]  /*3fda0*/  HMMA.16816.F32.BF16 R12, R4, R18, R12 ;  /* 0x00000012040c723c */ /* 0x008fde000004180c */
[----:B------:R-:W-:-:S04]  /*3fdb0*/  NOP ;  /* 0x0000000000007918 */ /* 0x000fc80000000000 */
[----:B------:R-:W-:Y:S04]  /*3fdc0*/  STL.64 [R1+0x770], R12 ;  /* 0x0007700c01007387 */ /* 0x000fe80000100a00 */
[----:B------:R0:W-:Y:S02]  /*3fdd0*/  STL.64 [R1+0x778], R14 ;  /* 0x0007780e01007387 */ /* 0x0001e40000100a00 */
[----:B0-----:R-:W-:Y:S02]  /*3fde0*/  IMAD.MOV.U32 R14, RZ, RZ, R19 ;  /* 0x000000ffff0e7224 */ /* 0x001fe400078e0013 */
[----:B------:R-:W-:Y:S02]  /*3fdf0*/  IMAD.MOV.U32 R15, RZ, RZ, R18 ;  /* 0x000000ffff0f7224 */ /* 0x000fe400078e0012 */
[----:B------:R-:W3:Y:S04]  /*3fe00*/  LDL.LU.64 R18, [R1+0x2ef8] ;  /* 0x002ef80001127983 */ /* 0x000ee80000300a00 */
[----:B------:R-:W3:Y:S04]  /*3fe10*/  LDL.LU.64 R16, [R1+0x2ef0] ;  /* 0x002ef00001107983 */ /* 0x000ee80000300a00 */
[----:B------:R-:W-:Y:S04]  /*3fe20*/  STL [R1+0x2d54], R14 ;  /* 0x002d540e01007387 */ /* 0x000fe80000100800 */
[----:B------:R0:W-:Y:S04]  /*3fe30*/  STL [R1+0x2d50], R15 ;  /* 0x002d500f01007387 */ /* 0x0001e80000100800 */
[----:B0-----:R-:W3:Y:S02]  /*3fe40*/  LDL.64 R14, [R1+0x108] ;  /* 0x00010800010e7983 */ /* 0x001ee40000100a00 */
[----:B---3--:R-:W-:-:S15]  /*3fe50*/  HMMA.16816.F32.BF16 R16, R4, R14, R16 ;  /* 0x0000000e0410723c */ /* 0x008fde0000041810 */
[----:B------:R-:W-:-:S04]  /*3fe60*/  NOP ;  /* 0x0000000000007918 */ /* 0x000fc80000000000 */
[----:B------:R-:W-:Y:S04]  /*3fe70*/  STL.64 [R1+0x760], R16 ;  /* 0x0007601001007387 */ /* 0x000fe80000100a00 */
[----:B------:R0:W-:Y:S04]  /*3fe80*/  STL.64 [R1+0x768], R18 ;  /* 0x0007681201007387 */ /* 0x0001e80000100a00 */
[----:B0-----:R-:W2:Y:S01]  /*3fe90*/  LDL.LU.64 R18, [R1+0x2ee8] ;  /* 0x002ee80001127983 */ /* 0x001ea20000300a00 */
[----:B------:R-:W-:Y:S02]  /*3fea0*/  IMAD.MOV.U32 R24, RZ, RZ, R15 ;  /* 0x000000ffff187224 */ /* 0x000fe400078e000f */
[----:B------:R-:W-:-:S03]  /*3feb0*/  IMAD.MOV.U32 R21, RZ, RZ, R14 ;  /* 0x000000ffff157224 */ /* 0x000fc600078e000e */
[----:B------:R0:W-:Y:S04]  /*3fec0*/  STL [R1+0x2d5c], R24 ;  /* 0x002d5c1801007387 */ /* 0x0001e80000100800 */
[----:B----4-:R-:W-:Y:S04]  /*3fed0*/  STL.64 [R1+0x2ec8], R26 ;  /* 0x002ec81a01007387 */ /* 0x010fe80000100a00 */
[----:B------:R1:W-:Y:S04]  /*3fee0*/  STL [R1+0x2ec0], R25 ;  /* 0x002ec01901007387 */ /* 0x0003e80000100800 */
[----:B------:R-:W-:Y:S01]  /*3fef0*/  STL [R1+0x2d58], R21 ;  /* 0x002d581501007387 */ /* 0x000fe20000100800 */
[----:B--2---:R-:W-:-:S15]  /*3ff00*/  HMMA.16816.F32.BF16 R8, R4, R18, R8 ;  /* 0x000000120408723c */ /* 0x004fde0000041808 */
[----:B------:R-:W-:-:S04]  /*3ff10*/  NOP ;  /* 0x0000000000007918 */ /* 0x000fc80000000000 */
[----:B------:R-:W-:Y:S04]  /*3ff20*/  STL.64 [R1+0x750], R8 ;  /* 0x0007500801007387 */ /* 0x000fe80000100a00 */
[----:B------:R-:W-:Y:S04]  /*3ff30*/  STL.64 [R1+0x758], R10 ;  /* 0x0007580a01007387 */ /* 0x000fe80000100a00 */
[----:B0-----:R-:W2:Y:S04]  /*3ff40*/  LDL.LU R24, [R1+0x720] ;  /* 0x0007200001187983 */ /* 0x001ea80000300800 */
[----:B-1----:R-:W2:Y:S04]  /*3ff50*/  LDL.LU R25, [R1+0x724] ;  /* 0x0007240001197983 */ /* 0x002ea80000300800 */
[----:B------:R-:W3:Y:S04]  /*3ff60*/  LDL.LU R26, [R1+0x728] ;  /* 0x00072800011a7983 */ /* 0x000ee80000300800 */
[----:B------:R-:W3:Y:S04]  /*3ff70*/  LDL.LU R27, [R1+0x72c] ;  /* 0x00072c00011b7983 */ /* 0x000ee80000300800 */
[----:B------:R-:W4:Y:S04]  /*3ff80*/  LDL.LU R12, [R1+0x740] ;  /* 0x00074000010c7983 */ /* 0x000f280000300800 */
[----:B------:R-:W4:Y:S04]  /*3ff90*/  LDL.LU R13, [R1+0x744] ;  /* 0x00074400010d7983 */ /* 0x000f280000300800 */
[----:B------:R-:W4:Y:S04]  /*3ffa0*/  LDL.LU R14, [R1+0x748] ;  /* 0x00074800010e7983 */ /* 0x000f280000300800 */
[----:B------:R-:W4:Y:S04]  /*3ffb0*/  LDL.LU R15, [R1+0x74c] ;  /* 0x00074c00010f7983 */ /* 0x000f280000300800 */
[----:B---3--:R0:W-:Y:S04]  /*3ffc0*/  STL.64 [R1+0x2ed8], R26 ;  /* 0x002ed81a01007387 */ /* 0x0081e80000100a00 */
[----:B--2---:R-:W-:Y:S04]  /*3ffd0*/  STL.64 [R1+0x2ed0], R24 ;  /* 0x002ed01801007387 */ /* 0x004fe80000100a00 */
[----:B0-----:R-:W2:Y:S04]  /*3ffe0*/  LDL.64 R26, [R1+0xd8] ;  /* 0x0000d800011a7983 */ /* 0x001ea80000100a00 */
[----:B--2---:R0:W-:Y:S04]  /*3fff0*/  STL.64 [R1+0x2ee0], R26 ;  /* 0x002ee01a01007387 */ /* 0x0041e80000100a00 */
[----:B------:R-:W2:Y:S04]  /*40000*/  LDL.64 R10, [R1+0x98] ;  /* 0x00009800010a7983 */ /* 0x000ea80000100a00 */
[----:B0-----:R-:W4:Y:S04]  /*40010*/  LDL.64 R26, [R1+0xe8] ;  /* 0x0000e800011a7983 */ /* 0x001f280000100a00 */
[----:B--2---:R0:W-:Y:S04]  /*40020*/  STL.64 [R1+0x2e88], R10 ;  /* 0x002e880a01007387 */ /* 0x0041e80000100a00 */
[----:B0-----:R-:W2:Y:S04]  /*40030*/  LDL.64 R10, [R1+0xa8] ;  /* 0x0000a800010a7983 */ /* 0x001ea80000100a00 */
[----:B--2---:R0:W-:Y:S04]  /*40040*/  STL.64 [R1+0x2ea0], R10 ;  /* 0x002ea00a01007387 */ /* 0x0041e80000100a00 */
[----:B0-----:R-:W2:Y:S01]  /*40050*/  LDL.64 R10, [R1+0xb8] ;  /* 0x0000b800010a7983 */ /* 0x001ea20000100a00 */
[----:B------:R-:W-:-:S02]  /*40060*/  IMAD.MOV.U32 R20, RZ, RZ, R18 ;  /* 0x000000ffff147224 */ /* 0x000fc400078e0012 */
[----:B------:R-:W-:Y:S01]  /*40070*/  IMAD.MOV.U32 R3, RZ, RZ, R19 ;  /* 0x000000ffff037224 */ /* 0x000fe200078e0013 */
[----:B--2---:R0:W-:Y:S04]  /*40080*/  STL.64 [R1+0x2eb8], R10 ;  /* 0x002eb80a01007387 */ /* 0x0041e80000100a00 */
[----:B0-----:R-:W2:Y:S04]  /*40090*/  LDL.64 R10, [R1+0xc8] ;  /* 0x0000c800010a7983 */ /* 0x001ea80000100a00 */
[----:B------:R-:W3:Y:S04]  /*400a0*/  LDL.LU R16, [R1+0x6e0] ;  /* 0x0006e00001107983 */ /* 0x000ee80000300800 */
[----:B------:R-:W3:Y:S04]  /*400b0*/  LDL.LU R17, [R1+0x6e4] ;  /* 0x0006e40001117983 */ /* 0x000ee80000300800 */
[----:B------:R-:W2:Y:S04]  /*400c0*/  LDL.LU R18, [R1+0x6e8] ;  /* 0x0006e80001127983 */ /* 0x000ea80000300800 */
[----:B------:R-:W2:Y:S01]  /*400d0*/  LDL.LU R19, [R1+0x6ec] ;  /* 0x0006ec0001137983 */ /* 0x000ea20000300800 */
[----:B----4-:R-:W-:Y:S03]  /*400e0*/  HMMA.16816.F32.BF16 R12, R4, R26, R12 ;  /* 0x0000001a040c723c */ /* 0x010fe6000004180c */
[----:B--2---:R-:W-:Y:S04]  /*400f0*/  STL.64 [R1+0x2e98], R18 ;  /* 0x002e981201007387 */ /* 0x004fe80000100a00 */
[----:B---3--:R0:W-:Y:S04]  /*40100*/  STL.64 [R1+0x2e90], R16 ;  /* 0x002e901001007387 */ /* 0x0081e80000100a00 */
        /* <DEDUP_REMOVED lines=10> */
[----:B------:R-:W-:Y:S04]  /*401b0*/  STL [R1+0x2d64], R3 ;  /* 0x002d640301007387 */ /* 0x000fe80000100800 */
[----:B------:R-:W-:Y:S04]  /*401c0*/  STL [R1+0x2d60], R20 ;  /* 0x002d601401007387 */ /* 0x000fe80000100800 */
[----:B------:R0:W-:Y:S04]  /*401d0*/  STL.64 [R1+0x740], R12 ;  /* 0x0007400c01007387 */ /* 0x0001e80000100a00 */
[----:B------:R-:W-:Y:S01]  /*401e0*/  STL.64 [R1+0x748], R14 ;  /* 0x0007480e01007387 */ /* 0x000fe20000100a00 */
[----:B0-----:R-:W-:-:S02]  /*401f0*/  IMAD.MOV.U32 R12, RZ, RZ, R27 ;  /* 0x000000ffff0c7224 */ /* 0x001fc400078e001b */
[----:B------:R-:W-:Y:S02]  /*40200*/  IMAD.MOV.U32 R13, RZ, RZ, R26 ;  /* 0x000000ffff0d7224 */ /* 0x000fe400078e001a */
[----:B------:R-:W3:Y:S04]  /*40210*/  LDL.LU.64 R26, [R1+0x2ee0] ;  /* 0x002ee000011a7983 */ /* 0x000ee80000300a00 */
[----:B------:R0:W-:Y:S04]  /*40220*/  STL [R1+0x2d6c], R12 ;  /* 0x002d6c0c01007387 */ /* 0x0001e80000100800 */
[----:B------:R1:W-:Y:S04]  /*40230*/  STL [R1+0x2d68], R13 ;  /* 0x002d680d01007387 */ /* 0x0003e80000100800 */
[----:B0-----:R-:W3:Y:S04]  /*40240*/  LDL.LU R12, [R1+0x730] ;  /* 0x00073000010c7983 */ /* 0x001ee80000300800 */
[----:B-1----:R-:W3:Y:S04]  /*40250*/  LDL.LU R13, [R1+0x734] ;  /* 0x00073400010d7983 */ /* 0x002ee80000300800 */
[----:B------:R-:W3:Y:S04]  /*40260*/  LDL.LU R14, [R1+0x738] ;  /* 0x00073800010e7983 */ /* 0x000ee80000300800 */
        /* <DEDUP_REMOVED lines=8> */
[----:B------:R-:W3:Y:S01]  /*402f0*/  LDL.LU.64 R24, [R1+0x2ed0] ;  /* 0x002ed00001187983 */ /* 0x000ee20000300a00 */
[----:B------:R-:W-:Y:S01]  /*40300*/  IMAD.MOV.U32 R21, RZ, RZ, R11 ;  /* 0x000000ffff157224 */ /* 0x000fe200078e000b */
[----:B---3--:R-:W-:-:S15]  /*40310*/  HMMA.16816.F32.BF16 R24, R4, R10, R24 ;  /* 0x0000000a0418723c */ /* 0x008fde0000041818 */
[----:B------:R-:W-:-:S04]  /*40320*/  NOP ;  /* 0x0000000000007918 */ /* 0x000fc80000000000 */
[----:B------:R0:W-:Y:S04]  /*40330*/  STL.64 [R1+0x720], R24 ;  /* 0x0007201801007387 */ /* 0x0001e80000100a00 */
[----:B------:R1:W-:Y:S01]  /*40340*/  STL.64 [R1+0x728], R26 ;  /* 0x0007281a01007387 */ /* 0x0003e20000100a00 */
[----:B0-----:R-:W-:-:S03]  /*40350*/  IMAD.MOV.U32 R24, RZ, RZ, R10 ;  /* 0x000000ffff187224 */ /* 0x001fc600078e000a */
[----:B-1----:R-:W3:Y:S04]  /*40360*/  LDL.LU.64 R26, [R1+0x2ec8] ;  /* 0x002ec800011a7983 */ /* 0x002ee80000300a00 */
[----:B------:R-:W4:Y:S04]  /*40370*/  LDL.LU R25, [R1+0x2ec0] ;  /* 0x002ec00001197983 */ /* 0x000f280000300800 */
[----:B------:R-:W2:Y:S02]  /*40380*/  LDL.LU.64 R10, [R1+0x2eb8] ;  /* 0x002eb800010a7983 */ /* 0x000ea40000300a00 */
[----:B--2---:R-:W-:Y:S02]  /*40390*/  HMMA.16816.F32.BF16 R16, R4, R10, R16 ;  /* 0x0000000a0410723c */ /* 0x004fe40000041810 */
[----:B---3--:R-:W-:Y:S04]  /*403a0*/  STL.64 [R1+0x2e38], R26 ;  /* 0x002e381a01007387 */ /* 0x008fe80000100a00 */
[----:B------:R-:W-:Y:S01]  /*403b0*/  STL [R1+0x2e30], R24 ;  /* 0x002e301801007387 */ /* 0x000fe20000100800 */
[----:B------:R-:W-:-:S02]  /*403c0*/  IMAD.MOV.U32 R3, RZ, RZ, R10 ;  /* 0x000000ffff037224 */ /* 0x000fc400078e000a */
[----:B------:R-:W-:-:S10]  /*403d0*/  IMAD.MOV.U32 R20, RZ, RZ, R11 ;  /* 0x000000ffff147224 */ /* 0x000fd400078e000b */
[----:B------:R-:W-:Y:S04]  /*403e0*/  STL.64 [R1+0x710], R16 ;  /* 0x0007101001007387 */ /* 0x000fe80000100a00 */
[----:B------:R0:W-:Y:S04]  /*403f0*/  STL.64 [R1+0x718], R18 ;  /* 0x0007181201007387 */ /* 0x0001e80000100a00 */
[----:B0-----:R-:W2:Y:S04]  /*40400*/  LDL.LU.64 R18, [R1+0x2eb0] ;  /* 0x002eb00001127983 */ /* 0x001ea80000300a00 */
[----:B------:R-:W2:Y:S04]  /*40410*/  LDL.LU.64 R16, [R1+0x2ea8] ;  /* 0x002ea80001107983 */ /* 0x000ea80000300a00 */
[----:B------:R-:W2:Y:S02]  /*40420*/  LDL.LU.64 R10, [R1+0x2ea0] ;  /* 0x002ea000010a7983 */ /* 0x000ea40000300a00 */
        /* <DEDUP_REMOVED lines=9> */
[----:B------:R0:W-:Y:S04]  /*404c0*/  STL.64 [R1+0x2d78], R14 ;  /* 0x002d780e01007387 */ /* 0x0001e80000100a00 */
[----:B------:R-:W-:Y:S01]  /*404d0*/  STL.64 [R1+0x2d70], R12 ;  /* 0x002d700c01007387 */ /* 0x000fe20000100a00 */
[----:B0-----:R-:W-:-:S02]  /*404e0*/  IMAD.MOV.U32 R14, RZ, RZ, R2 ;  /* 0x000000ffff0e7224 */ /* 0x001fc400078e0002 */
[----:B------:R-:W-:-:S05]  /*404f0*/  IMAD.MOV.U32 R15, RZ, RZ, R0 ;  /* 0x000000ffff0f7224 */ /* 0x000fca00078e0000 */
[----:B------:R0:W-:Y:S04]  /*40500*/  STL.64 [R1+0x2d88], R14 ;  /* 0x002d880e01007387 */ /* 0x0001e80000100a00 */
[----:B0-----:R-:W2:Y:S04]  /*40510*/  LDL.64 R14, [R1+0x1d8] ;  /* 0x0001d800010e7983 */ /* 0x001ea80000100a00 */
[----:B--2---:R0:W-:Y:S04]  /*40520*/  STL.64 [R1+0x2da0], R14 ;  /* 0x002da00e01007387 */ /* 0x0041e80000100a00 */
[----:B------:R-:W3:Y:S04]  /*40530*/  LDL.LU R12, [R1+0x6f0] ;  /* 0x0006f000010c7983 */ /* 0x000ee80000300800 */
[----:B------:R-:W3:Y:S04]  /*40540*/  LDL.LU R13, [R1+0x6f4] ;  /* 0x0006f400010d7983 */ /* 0x000ee80000300800 */
[----:B0-----:R-:W3:Y:S04]  /*40550*/  LDL.LU R14, [R1+0x6f8] ;  /* 0x0006f800010e7983 */ /* 0x001ee80000300800 */
[----:B------:R-:W3:Y:S02]  /*40560*/  LDL.LU R15, [R1+0x6fc] ;  /* 0x0006fc00010f7983 */ /* 0x000ee40000300800 */
[----:B---3--:R-:W-:-:S15]  /*40570*/  HMMA.16816.F32.BF16 R12, R4, R10, R12 ;  /* 0x0000000a040c723c */ /* 0x008fde000004180c */
[----:B------:R-:W-:-:S04]  /*40580*/  NOP ;  /* 0x0000000000007918 */ /* 0x000fc80000000000 */
[----:B------:R-:W-:Y:S04]  /*40590*/  STL.64 [R1+0x6f0], R12 ;  /* 0x0006f00c01007387 */ /* 0x000fe80000100a00 */
[----:B------:R0:W-:Y:S04]  /*405a0*/  STL.64 [R1+0x6f8], R14 ;  /* 0x0006f80e01007387 */ /* 0x0001e80000100a00 */
[----:B0-----:R-:W2:Y:S01]  /*405b0*/  LDL R14, [R1+0x1e8] ;  /* 0x0001e800010e7983 */ /* 0x001ea20000100800 */
[----:B------:R-:W-:Y:S02]  /*405c0*/  IMAD.MOV.U32 R2, RZ, RZ, R10 ;  /* 0x000000ffff027224 */ /* 0x000fe400078e000a */
[----:B------:R-:W-:-:S02]  /*405d0*/  IMAD.MOV.U32 R0, RZ, RZ, R11 ;  /* 0x000000ffff007224 */ /* 0x000fc400078e000b */
[----:B------:R-:W-:Y:S01]  /*405e0*/  HMMA.16816.F32.BF16 R8, R4, R22, R16 ;  /* 0x000000160408723c */ /* 0x000fe20000041810 */
[----:B----4-:R-:W-:Y:S02]  /*405f0*/  IMAD.MOV.U32 R15, RZ, RZ, R25 ;  /* 0x000000ffff0f7224 */ /* 0x010fe400078e0019 */
[----:B------:R-:W3:Y:S04]  /*40600*/  LDL.LU R25, [R1+0x2e84] ;  /* 0x002e840001197983 */ /* 0x000ee80000300800 */
[----:B--2---:R-:W-:Y:S04]  /*40610*/  STL.64 [R1+0x2db8], R14 ;  /* 0x002db80e01007387 */ /* 0x004fe80000100a00 */
[----:B------:R-:W2:Y:S08]  /*40620*/  LDL.LU R16, [R1+0x290] ;  /* 0x0002900001107983 */ /* 0x000eb00000300800 */
[----:B------:R-:W-:Y:S04]  /*40630*/  STL.64 [R1+0x6e0], R8 ;  /* 0x0006e00801007387 */ /* 0x000fe80000100a00 */
[----:B------:R-:W-:Y:S04]  /*40640*/  STL.64 [R1+0x6e8], R10 ;  /* 0x0006e80a01007387 */ /* 0x000fe80000100a00 */
[----:B------:R-:W2:Y:S04]  /*40650*/  LDL.LU R17, [R1+0x294] ;  /* 0x0002940001117983 */ /* 0x000ea80000300800 */
[----:B------:R-:W4:Y:S04]  /*40660*/  LDL.LU R18, [R1+0x298] ;  /* 0x0002980001127983 */ /* 0x000f280000300800 */
[----:B------:R-:W4:Y:S04]  /*40670*/  LDL.LU R19, [R1+0x29c] ;  /* 0x00029c0001137983 */ /* 0x000f280000300800 */
[----:B----4-:R0:W-:Y:S04]  /*40680*/  STL.64 [R1+0x2dc8], R18 ;  /* 0x002dc81201007387 */ /* 0x0101e80000100a00 */
[----:B--2---:R-:W-:Y:S04]  /*40690*/  STL.64 [R1+0x2dc0], R16 ;  /* 0x002dc01001007387 */ /* 0x004fe80000100a00 */
[----:B0-----:R-:W2:Y:S01]  /*406a0*/  LDL R18, [R1+0x208] ;  /* 0x0002080001127983 */ /* 0x001ea20000100800 */
[----:B---3--:R-:W-:-:S03]  /*406b0*/  IMAD.MOV.U32 R19, RZ, RZ, R25 ;  /* 0x000000ffff137224 */ /* 0x008fc600078e0019 */
[----:B------:R-:W3:Y:S04]  /*406c0*/  LDL.LU R25, [R1+0x2e80] ;  /* 0x002e800001197983 */ /* 0x000ee80000300800 */
[----:B--2---:R0:W-:Y:S04]  /*406d0*/  STL.64 [R1+0x2dd8], R18 ;  /* 0x002dd81201007387 */ /* 0x0041e80000100a00 */
[----:B0-----:R-:W2:Y:S04]  /*406e0*/  LDL.64 R18, [R1+0x218] ;  /* 0x0002180001127983 */ /* 0x001ea80000100a00 */
[----:B--2---:R-:W-:Y:S04]  /*406f0*/  STL.64 [R1+0x2e00], R18 ;  /* 0x002e001201007387 */ /* 0x004fe80000100a00 */
[----:B------:R-:W2:Y:S04]  /*40700*/  LDL.64 R14, [R1+0x1f8] ;  /* 0x0001f800010e7983 */ /* 0x000ea80000100a00 */
[----:B--2---:R0:W-:Y:S04]  /*40710*/  STL.64 [R1+0x2dd0], R14 ;  /* 0x002dd00e01007387 */ /* 0x0041e80000100a00 */
[----:B------:R-:W2:Y:S04]  /*40720*/  LDL.LU R12, [R1+0x1240] ;  /* 0x00124000010c7983 */ /* 0x000ea80000300800 */
[----:B------:R-:W2:Y:S04]  /*40730*/  LDL.LU R13, [R1+0x1244] ;  /* 0x00124400010d7983 */ /* 0x000ea80000300800 */
[----:B0-----:R-:W4:Y:S04]  /*40740*/  LDL.LU R14, [R1+0x1248] ;  /* 0x00124800010e7983 */ /* 0x001f280000300800 */
[----:B------:R-:W4:Y:S04]  /*40750*/  LDL.LU R15, [R1+0x124c] ;  /* 0x00124c00010f7983 */ /* 0x000f280000300800 */
[----:B------:R-:W2:Y:S01]  /*40760*/  LDL R10, [R1+0x28] ;  /* 0x00002800010a7983 */ /* 0x000ea20000100800 */
[----:B---3--:R-:W-:-:S03]  /*40770*/  IMAD.MOV.U32 R11, RZ, RZ, R25 ;  /* 0x000000ffff0b7224 */ /* 0x008fc600078e0019 */
[----:B------:R-:W3:Y:S04]  /*40780*/  LDL.LU R25, [R1+0x2e7c] ;  /* 0x002e7c0001197983 */ /* 0x000ee80000300800 */
[----:B--2---:R0:W-:Y:S04]  /*40790*/  STL.64 [R1+0x2e08], R10 ;  /* 0x002e080a01007387 */ /* 0x0041e80000100a00 */
[----:B------:R-:W2:Y:S04]  /*407a0*/  LDL.LU R8, [R1+0x690] ;  /* 0x0006900001087983 */ /* 0x000ea80000300800 */
[----:B------:R-:W2:Y:S04]  /*407b0*/  LDL.LU R9, [R1+0x694] ;  /* 0x0006940001097983 */ /* 0x000ea80000300800 */
[----:B0-----:R-:W2:Y:S04]  /*407c0*/  LDL.LU R10, [R1+0x698] ;  /* 0x00069800010a7983 */ /* 0x001ea80000300800 */
[----:B------:R-:W2:Y:S04]  /*407d0*/  LDL.LU R11, [R1+0x69c] ;  /* 0x00069c00010b7983 */ /* 0x000ea80000300800 */
[----:B--2---:R0:W-:Y:S04]  /*407e0*/  STL.64 [R1+0x2e18], R10 ;  /* 0x002e180a01007387 */ /* 0x0041e80000100a00 */
[----:B------:R1:W-:Y:S04]  /*407f0*/  STL.64 [R1+0x2e10], R8 ;  /* 0x002e100801007387 */ /* 0x0003e80000100a00 */
[----:B0-----:R-:W2:Y:S01]  /*40800*/  LDL R10, [R1+0x48] ;  /* 0x00004800010a7983 */ /* 0x001ea20000100800 */
[----:B---3--:R-:W-:-:S03]  /*40810*/  IMAD.MOV.U32 R11, RZ, RZ, R25 ;  /* 0x000000ffff0b7224 */ /* 0x008fc600078e0019 */
[----:B------:R-:W3:Y:S04]  /*40820*/  LDL.LU R25, [R1+0x2e78] ;  /* 0x002e780001197983 */ /* 0x000ee80000300800 */
[----:B--2---:R0:W-:Y:S04]  /*40830*/  STL.64 [R1+0x2e40], R10 ;  /* 0x002e400a01007387 */ /* 0x0041e80000100a00 */
[----:B------:R-:W2:Y:S04]  /*40840*/  LDL.LU R16, [R1+0x680] ;  /* 0x0006800001107983 */ /* 0x000ea80000300800 */
[----:B------:R-:W2:Y:S04]  /*40850*/  LDL.LU R17, [R1+0x684] ;  /* 0x0006840001117983 */ /* 0x000ea80000300800 */
[----:B------:R-:W2:Y:S04]  /*40860*/  LDL.LU R18, [R1+0x688] ;  /* 0x0006880001127983 */ /* 0x000ea80000300800 */
[----:B------:R-:W2:Y:S04]  /*40870*/  LDL.LU R19, [R1+0x68c] ;  /* 0x00068c0001137983 */ /* 0x000ea80000300800 */
[----:B-1----:R-:W2:Y:S04]  /*40880*/  LDL.LU R8, [R1+0x6b0] ;  /* 0x0006b00001087983 */ /* 0x002ea80000300800 */
[----:B------:R-:W2:Y:S04]  /*40890*/  LDL.LU R9, [R1+0x6b4] ;  /* 0x0006b40001097983 */ /* 0x000ea80000300800 */
[----:B0-----:R-:W2:Y:S04]  /*408a0*/  LDL.LU R10, [R1+0x6b8] ;  /* 0x0006b800010a7983 */ /* 0x001ea80000300800 */
[----:B------:R-:W2:Y:S04]  /*408b0*/  LDL.LU R11, [R1+0x6bc] ;  /* 0x0006bc00010b7983 */ /* 0x000ea80000300800 */
[----:B--2---:R0:W-:Y:S04]  /*408c0*/  STL.64 [R1+0x2e50], R10 ;  /* 0x002e500a01007387 */ /* 0x0041e80000100a00 */
[----:B------:R-:W-:Y:S04]  /*408d0*/  STL.64 [R1+0x2e48], R8 ;  /* 0x002e480801007387 */ /* 0x000fe80000100a00 */
[----:B0-----:R-:W2:Y:S01]  /*408e0*/  LDL R10, [R1+0x68] ;  /* 0x00006800010a7983 */ /* 0x001ea20000100800 */
[----:B---3--:R-:W-:-:S05]  /*408f0*/  IMAD.MOV.U32 R11, RZ, RZ, R25 ;  /* 0x000000ffff0b7224 */ /* 0x008fca00078e0019 */
[----:B--2---:R-:W-:Y:S04]  /*40900*/  STL.64 [R1+0x2e60], R10 ;  /* 0x002e600a01007387 */ /* 0x004fe80000100a00 */
[----:B------:R-:W2:Y:S04]  /*40910*/  LDL.64 R26, [R1+0x58] ;  /* 0x00005800011a7983 */ /* 0x000ea80000100a00 */
[----:B--2---:R0:W-:Y:S04]  /*40920*/  STL.64 [R1+0x2e58], R26 ;  /* 0x002e581a01007387 */ /* 0x0041e80000100a00 */
[----:B------:R-:W2:Y:S04]  /*40930*/  LDL.LU R24, [R1+0x6c0] ;  /* 0x0006c00001187983 */ /* 0x000ea80000300800 */
[----:B------:R-:W2:Y:S04]  /*40940*/  LDL.LU R25, [R1+0x6c4] ;  /* 0x0006c40001197983 */ /* 0x000ea80000300800 */
[----:B0-----:R-:W3:Y:S04]  /*40950*/  LDL.LU R26, [R1+0x6c8] ;  /* 0x0006c800011a7983 */ /* 0x001ee80000300800 */
[----:B------:R-:W3:Y:S04]  /*40960*/  LDL.LU R27, [R1+0x6cc] ;  /* 0x0006cc00011b7983 */ /* 0x000ee80000300800 */
[----:B---3--:R-:W-:Y:S04]  /*40970*/  STL.64 [R1+0x2e70], R26 ;  /* 0x002e701a01007387 */ /* 0x008fe80000100a00 */
[----:B--2---:R0:W-:Y:S04]  /*40980*/  STL.64 [R1+0x2e68], R24 ;  /* 0x002e681801007387 */ /* 0x0041e80000100a00 */
[----:B------:R-:W2:Y:S04]  /*40990*/  LDL R10, [R1+0x78] ;  /* 0x00007800010a7983 */ /* 0x000ea80000100800 */
[----:B------:R-:W2:Y:S04]  /*409a0*/  LDL R11, [R1+0x7c] ;  /* 0x00007c00010b7983 */ /* 0x000ea80000100800 */
        /* <DEDUP_REMOVED lines=8> */
[----:B------:R-:W3:Y:S04]  /*40a30*/  LDL.LU R18, [R1+0x6a8] ;  /* 0x0006a80001127983 */ /* 0x000ee80000300800 */
[----:B------:R-:W3:Y:S04]  /*40a40*/  LDL.LU R19, [R1+0x6ac] ;  /* 0x0006ac0001137983 */ /* 0x000ee80000300800 */
[----:B----4-:R-:W-:Y:S04]  /*40a50*/  STL.64 [R1+0x2de8], R14 ;  /* 0x002de80e01007387 */ /* 0x010fe80000100a00 */
[----:B------:R0:W-:Y:S04]  /*40a60*/  STL.64 [R1+0x2de0], R12 ;  /* 0x002de00c01007387 */ /* 0x0001e80000100a00 */
[----:B0-----:R-:W4:Y:S04]  /*40a70*/  LDL.LU R12, [R1+0x13a0] ;  /* 0x0013a000010c7983 */ /* 0x001f280000300800 */
[----:B------:R-:W4:Y:S04]  /*40a80*/  LDL.LU R13, [R1+0x13a4] ;  /* 0x0013a400010d7983 */ /* 0x000f280000300800 */
[----:B------:R-:W4:Y:S04]  /*40a90*/  LDL.LU R14, [R1+0x13a8] ;  /* 0x0013a800010e7983 */ /* 0x000f280000300800 */
[----:B------:R-:W4:Y:S04]  /*40aa0*/  LDL.LU R15, [R1+0x13ac] ;  /* 0x0013ac00010f7983 */ /* 0x000f280000300800 */
[----:B------:R-:W-:Y:S04]  /*40ab0*/  STL.64 [R1+0x2b90], R22 ;  /* 0x002b901601007387 */ /* 0x000fe80000100a00 */
        /* <DEDUP_REMOVED lines=11> */
[C---:B------:R-:W-:Y:S03]  /*40b70*/  HMMA.16816.F32.BF16 R8, R4.reuse, R10, R24 ;  /* 0x0000000a0408723c */ /* 0x040fe60000041818 */
[----:B--2---:R-:W-:Y:S04]  /*40b80*/  STL.64 [R1+0x2db0], R22 ;  /* 0x002db01601007387 */ /* 0x004fe80000100a00 */
[----:B------:R0:W-:Y:S04]  /*40b90*/  STL.64 [R1+0x2da8], R20 ;  /* 0x002da81401007387 */ /* 0x0001e80000100a00 */
[----:B0-----:R-:W2:Y:S04]  /*40ba0*/  LDL.LU R20, [R1+0x280] ;  /* 0x0002800001147983 */ /* 0x001ea80000300800 */
[----:B------:R-:W2:Y:S04]  /*40bb0*/  LDL.LU R21, [R1+0x284] ;  /* 0x0002840001157983 */ /* 0x000ea80000300800 */
[----:B------:R-:W2:Y:S04]  /*40bc0*/  LDL.LU R22, [R1+0x288] ;  /* 0x0002880001167983 */ /* 0x000ea80000300800 */
[----:B------:R-:W2:Y:S04]  /*40bd0*/  LDL.LU R23, [R1+0x28c] ;  /* 0x00028c0001177983 */ /* 0x000ea80000300800 */
[----:B------:R-:W2:Y:S04]  /*40be0*/  LDL.LU.64 R26, [R1+0x2e70] ;  /* 0x002e7000011a7983 */ /* 0x000ea80000300a00 */
[----:B------:R-:W2:Y:S04]  /*40bf0*/  LDL.LU.64 R24, [R1+0x2e68] ;  /* 0x002e680001187983 */ /* 0x000ea80000300a00 */
        /* <DEDUP_REMOVED lines=12> */
[----:B------:R-:W-:Y:S04]  /*40cc0*/  STL.64 [R1+0x6b0], R8 ;  /* 0x0006b00801007387 */ /* 0x000fe80000100a00 */
[----:B------:R0:W-:Y:S04]  /*40cd0*/  STL.64 [R1+0x6b8], R10 ;  /* 0x0006b80a01007387 */ /* 0x0001e80000100a00 */
[----:B0-----:R-:W3:Y:S01]  /*40ce0*/  LDL.LU.64 R10, [R1+0x2e40] ;  /* 0x002e4000010a7983 */ /* 0x001ee20000300a00 */
[----:B------:R-:W-:-:S03]  /*40cf0*/  IMAD.MOV.U32 R25, RZ, RZ, R27 ;  /* 0x000000ffff197224 */ /* 0x000fc600078e001b */
[----:B------:R-:W2:Y:S04]  /*40d00*/  LDL.LU.64 R26, [R1+0x2e38] ;  /* 0x002e3800011a7983 */ /* 0x000ea80000300a00 */
[----:B------:R-:W2:Y:S01]  /*40d10*/  LDL.LU R24, [R1+0x2e30] ;  /* 0x002e300001187983 */ /* 0x000ea20000300800 */
[----:B---3--:R-:W-:Y:S03]  /*40d20*/  HMMA.16816.F32.BF16 R8, R4, R10, R16 ;  /* 0x0000000a0408723c */ /* 0x008fe60000041810 */
[----:B------:R-:W3:Y:S04]  /*40d30*/  LDL.LU.64 R18, [R1+0x2e28] ;  /* 0x002e280001127983 */ /* 0x000ee80000300a00 */
[----:B------:R-:W3:-:S12]  /*40d40*/  LDL.LU.64 R16, [R1+0x2e20] ;  /* 0x002e200001107983 */ /* 0x000ed80000300a00 */
        /* <DEDUP_REMOVED lines=8> */
[----:B0-----:R-:W3:Y:S04]  /*40dd0*/  LDL.LU.64 R10, [R1+0x2e08] ;  /* 0x002e0800010a7983 */ /* 0x001ee80000300a00 */
[----:B------:R-:W-:Y:S04]  /*40de0*/  STL.64 [R1+0x2ce8], R26 ;  /* 0x002ce81a01007387 */ /* 0x000fe80000100a00 */
[----:B------:R-:W-:Y:S01]  /*40df0*/  STL [R1+0x2ce0], R25 ;  /* 0x002ce01901007387 */ /* 0x000fe20000100800 */
[----:B---3--:R-:W-:Y:S03]  /*40e00*/  HMMA.16816.F32.BF16 R4, R4, R10, R16 ;  /* 0x0000000a0404723c */ /* 0x008fe60000041810 */
[----:B------:R-:W4:Y:S04]  /*40e10*/  LDL.LU.64 R18, [R1+0x2e00] ;  /* 0x002e000001127983 */ /* 0x000f280000300a00 */
[----:B------:R-:W4:Y:S04]  /*40e20*/  LDL.LU.64 R10, [R1+0x2df8] ;  /* 0x002df800010a7983 */ /* 0x000f280000300a00 */
[----:B------:R-:W4:Y:S08]  /*40e30*/  LDL.LU.64 R8, [R1+0x2df0] ;  /* 0x002df00001087983 */ /* 0x000f300000300a00 */
[----:B------:R-:W-:Y:S04]  /*40e40*/  STL.64 [R1+0x680], R4 ;  /* 0x0006800401007387 */ /* 0x000fe80000100a00 */
[----:B------:R0:W-:Y:S04]  /*40e50*/  STL.64 [R1+0x688], R6 ;  /* 0x0006880601007387 */ /* 0x0001e80000100a00 */
[----:B0-----:R-:W2:Y:S01]  /*40e60*/  LDL R6, [R1+0x1b8] ;  /* 0x0001b80001067983 */ /* 0x001ea20000100800 */
[----:B------:R-:W-:Y:S01]  /*40e70*/  IMAD.MOV.U32 R7, RZ, RZ, R28 ;  /* 0x000000ffff077224 */ /* 0x000fe200078e001c */
[----:B----4-:R-:W-:Y:S01]  /*40e80*/  HMMA.16816.F32.BF16 R12, R8, R18, R12 ;  /* 0x00000012080c723c */ /* 0x010fe2000004180c */
[----:B------:R-:W-:-:S15]  /*40e90*/  IMAD.MOV.U32 R28, RZ, RZ, R19 ;  /* 0x000000ffff1c7224 */ /* 0x000fde00078e0013 */
[----:B------:R-:W-:-:S03]  /*40ea0*/  NOP ;  /* 0x0000000000007918 */ /* 0x000fc60000000000 */
[----:B------:R-:W-:Y:S04]  /*40eb0*/  STL.64 [R1+0x670], R12 ;  /* 0x0006700c01007387 */ /* 0x000fe80000100a00 */
[----:B------:R0:W-:Y:S04]  /*40ec0*/  STL.64 [R1+0x678], R14 ;  /* 0x0006780e01007387 */ /* 0x0001e80000100a00 */
[----:B0-----:R-:W3:Y:S04]  /*40ed0*/  LDL.LU.64 R14, [R1+0x2de8] ;  /* 0x002de800010e7983 */ /* 0x001ee80000300a00 */
[----:B------:R-:W3:Y:S04]  /*40ee0*/  LDL.LU.64 R12, [R1+0x2de0] ;  /* 0x002de000010c7983 */ /* 0x000ee80000300a00 */
[----:B------:R-:W3:Y:S02]  /*40ef0*/  LDL.LU.64 R18, [R1+0x2dd8] ;  /* 0x002dd80001127983 */ /* 0x000ee40000300a00 */
[----:B---3--:R-:W-:Y:S02]  /*40f00*/  HMMA.16816.F32.BF16 R16, R8, R18, R12 ;  /* 0x000000120810723c */ /* 0x008fe4000004180c */
[----:B------:R-:W3:-:S15]  /*40f10*/  LDL.LU.64 R14, [R1+0x2dd0] ;  /* 0x002dd000010e7983 */ /* 0x000ede0000300a00 */
[----:B------:R-:W-:Y:S02]  /*40f20*/  NOP ;  /* 0x0000000000007918 */ /* 0x000fe40000000000 */
[----:B------:R-:W-:Y:S04]  /*40f30*/  STL.64 [R1+0x660], R16 ;  /* 0x0006601001007387 */ /* 0x000fe80000100a00 */
[----:B------:R0:W-:Y:S04]  /*40f40*/  STL.64 [R1+0x668], R18 ;  /* 0x0006681201007387 */ /* 0x0001e80000100a00 */
[----:B0-----:R-:W3:Y:S04]  /*40f50*/  LDL.LU.64 R18, [R1+0x2dc8] ;  /* 0x002dc80001127983 */ /* 0x001ee80000300a00 */
[----:B------:R-:W3:Y:S02]  /*40f60*/  LDL.LU.64 R16, [R1+0x2dc0] ;  /* 0x002dc00001107983 */ /* 0x000ee40000300a00 */
[----:B---3--:R-:W-:-:S15]  /*40f70*/  HMMA.16816.F32.BF16 R16, R8, R14, R16 ;  /* 0x0000000e0810723c */ /* 0x008fde0000041810 */
[----:B------:R-:W-:-:S04]  /*40f80*/  NOP ;  /* 0x0000000000007918 */ /* 0x000fc80000000000 */
[----:B------:R0:W-:Y:S04]  /*40f90*/  STL.64 [R1+0xe10], R16 ;  /* 0x000e101001007387 */ /* 0x0001e80000100a00 */
[----:B------:R-:W-:Y:S01]  /*40fa0*/  STL.64 [R1+0xe18], R18 ;  /* 0x000e181201007387 */ /* 0x000fe20000100a00 */
[----:B0-----:R-:W-:Y:S02]  /*40fb0*/  IMAD.MOV.U32 R17, RZ, RZ, R14 ;  /* 0x000000ffff117224 */ /* 0x001fe400078e000e */
[----:B------:R-:W-:Y:S02]  /*40fc0*/  IMAD.MOV.U32 R16, RZ, RZ, R15 ;  /* 0x000000ffff107224 */ /* 0x000fe400078e000f */
[----:B------:R-:W3:Y:S02]  /*40fd0*/  LDL.LU.64 R14, [R1+0x2db8] ;  /* 0x002db800010e7983 */ /* 0x000ee40000300a00 */
        /* <DEDUP_REMOVED lines=14> */
[----:B------:R-:W3:Y:S04]  /*410c0*/  LDL.LU.64 R14, [R1+0x2d88] ;  /* 0x002d8800010e7983 */ /* 0x000ee80000300a00 */
[----:B------:R-:W-:Y:S04]  /*410d0*/  STL.64 [R1+0x2ba0], R18 ;  /* 0x002ba01201007387 */ /* 0x000fe80000100a00 */
[----:B------:R0:W-:Y:S04]  /*410e0*/  STL.64 [R1+0x2b98], R16 ;  /* 0x002b981001007387 */ /* 0x0001e80000100a00 */
[----:B0-----:R-:W2:Y:S04]  /*410f0*/  LDL.LU R16, [R1] ;  /* 0x0000000001107983 */ /* 0x001ea80000300800 */
[----:B------:R-:W2:Y:S04]  /*41100*/  LDL.LU R17, [R1+0x4] ;  /* 0x0000040001117983 */ /* 0x000ea80000300800 */
[----:B------:R-:W2:Y:S04]  /*41110*/  LDL.LU R18, [R1+0x8] ;  /* 0x0000080001127983 */ /* 0x000ea80000300800 */
[----:B------:R-:W2:Y:S02]  /*41120*/  LDL.LU R19, [R1+0xc] ;  /* 0x00000c0001137983 */ /* 0x000ea40000300800 */
[C---:B--2---:R-:W-:Y:S02]  /*41130*/  HMMA.16816.F32.BF16 R16, R8.reuse, R6, R16 ;  /* 0x000000060810723c */ /* 0x044fe40000041810 */
[----:B------:R-:W0:Y:S06]  /*41140*/  LDSM.16.MT88.4 R4, [R29+UR6+0x9000] ;  /* 0x009000061d04783b */ /* 0x000e2c0008004200 */
[----:B---3--:R-:W-:Y:S01]  /*41150*/  HMMA.16816.F32.BF16 R12, R8, R14, R20 ;  /* 0x0000000e080c723c */ /* 0x008fe20000041814 */
[----:B------:R-:W2:-:S15]  /*41160*/  LDL.LU.64 R20, [R1+0x2d80] ;  /* 0x002d800001147983 */ /* 0x000e9e0000300a00 */
[----:B------:R-:W-:-:S03]  /*41170*/  NOP ;  /* 0x0000000000007918 */ /* 0x000fc60000000000 */
[----:B------:R-:W-:Y:S04]  /*41180*/  STL.64 [R1+0xde0], R12 ;  /* 0x000de00c01007387 */ /* 0x000fe80000100a00 */
[----:B------:R1:W-:Y:S04]  /*41190*/  STL.64 [R1+0xde8], R14 ;  /* 0x000de80e01007387 */ /* 0x0003e80000100a00 */
[----:B-1----:R-:W3:Y:S04]  /*411a0*/  LDL.LU.64 R14, [R1+0x2d78] ;  /* 0x002d7800010e7983 */ /* 0x002ee80000300a00 */
[----:B------:R-:W4:Y:S04]  /*411b0*/  LDL.LU.64 R12, [R1+0x2d70] ;  /* 0x002d7000010c7983 */ /* 0x000f280000300a00 */
[----:B0-----:R-:W-:Y:S04]  /*411c0*/  STL.64 [R1+0x2b18], R6 ;  /* 0x002b180601007387 */ /* 0x001fe80000100a00 */
[----:B------:R-:W-:Y:S04]  /*411d0*/  STL.64 [R1+0xdd0], R16 ;  /* 0x000dd01001007387 */ /* 0x000fe80000100a00 */
[----:B------:R-:W-:Y:S04]  /*411e0*/  STL.64 [R1+0xdd8], R18 ;  /* 0x000dd81201007387 */ /* 0x000fe80000100a00 */
[----:B------:R0:W-:Y:S04]  /*411f0*/  STL.64 [R1+0x2b10], R4 ;  /* 0x002b100401007387 */ /* 0x0001e80000100a00 */
[----:B0-----:R-:W2:Y:S04]  /*41200*/  LDL.LU R4, [R1+0x470] ;  /* 0x0004700001047983 */ /* 0x001ea80000300800 */
[----:B------:R-:W2:Y:S04]  /*41210*/  LDL.LU R5, [R1+0x474] ;  /* 0x0004740001057983 */ /* 0x000ea80000300800 */
[----:B------:R-:W2:Y:S04]  /*41220*/  LDL.LU R6, [R1+0x478] ;  /* 0x0004780001067983 */ /* 0x000ea80000300800 */
[----:B------:R-:W2:Y:S01]  /*41230*/  LDL.LU R7, [R1+0x47c] ;  /* 0x00047c0001077983 */ /* 0x000ea20000300800 */
[----:B----4-:R-:W-:-:S02]  /*41240*/  IMAD.MOV.U32 R18, RZ, RZ, R12 ;  /* 0x000000ffff127224 */ /* 0x010fc400078e000c */
[----:B------:R-:W-:Y:S01]  /*41250*/  IMAD.MOV.U32 R19, RZ, RZ, R13 ;  /* 0x000000ffff137224 */ /* 0x000fe200078e000d */
[----:B--2---:R-:W-:Y:S04]  /*41260*/  STL.64 [R1+0x2bb0], R6 ;  /* 0x002bb00601007387 */ /* 0x004fe80000100a00 */
[----:B------:R0:W-:Y:S04]  /*41270*/  STL.64 [R1+0x2ba8], R4 ;  /* 0x002ba80401007387 */ /* 0x0001e80000100a00 */
[----:B------:R-:W2:Y:S04]  /*41280*/  LDL.LU R12, [R1+0x2d6c] ;  /* 0x002d6c00010c7983 */ /* 0x000ea80000300800 */
[----:B------:R-:W4:Y:S04]  /*41290*/  LDL.LU R13, [R1+0x2d68] ;  /* 0x002d6800010d7983 */ /* 0x000f280000300800 */
[----:B------:R1:W-:Y:S04]  /*412a0*/  STL.64 [R1+0x2bb8], R18 ;  /* 0x002bb81201007387 */ /* 0x0003e80000100a00 */
[----:B0-----:R-:W2:Y:S04]  /*412b0*/  LDL.LU R4, [R1+0x490] ;  /* 0x0004900001047983 */ /* 0x001ea80000300800 */
[----:B------:R-:W2:Y:S04]  /*412c0*/  LDL.LU R5, [R1+0x494] ;  /* 0x0004940001057983 */ /* 0x000ea80000300800 */
[----:B------:R-:W2:Y:S04]  /*412d0*/  LDL.LU R6, [R1+0x498] ;  /* 0x0004980001067983 */ /* 0x000ea80000300800 */
[----:B------:R-:W2:Y:S01]  /*412e0*/  LDL.LU R7, [R1+0x49c] ;  /* 0x00049c0001077983 */ /* 0x000ea20000300800 */
[----:B-1----:R-:W-:-:S02]  /*412f0*/  IMAD.MOV.U32 R18, RZ, RZ, R3 ;  /* 0x000000ffff127224 */ /* 0x002fc400078e0003 */
        /* <DEDUP_REMOVED lines=21> */
[----:B---3--:R-:W-:-:S02]  /*41450*/  IMAD.MOV.U32 R18, RZ, RZ, R14 ;  /* 0x000000ffff127224 */ /* 0x008fc400078e000e */
[----:B------:R-:W-:Y:S01]  /*41460*/  IMAD.MOV.U32 R19, RZ, RZ, R15 ;  /* 0x000000ffff137224 */ /* 0x000fe200078e000f */
[----:B--2---:R-:W-:Y:S04]  /*41470*/  STL.64 [R1+0x2bf8], R6 ;  /* 0x002bf80601007387 */ /* 0x004fe80000100a00 */
[----:B------:R-:W-:Y:S04]  /*41480*/  STL.64 [R1+0x2bf0], R4 ;  /* 0x002bf00401007387 */ /* 0x000fe80000100a00 */
[----:B------:R-:W2:Y:S04]  /*41490*/  LDL.LU R14, [R1+0x2d54] ;  /* 0x002d5400010e7983 */ /* 0x000ea80000300800 */
[----:B------:R-:W3:Y:S04]  /*414a0*/  LDL.LU R15, [R1+0x2d50] ;  /* 0x002d5000010f7983 */ /* 0x000ee80000300800 */
[----:B------:R4:W-:Y:S02]  /*414b0*/  STL.64 [R1+0x2c00], R18 ;  /* 0x002c001201007387 */ /* 0x0009e40000100a00 */
[----:B----4-:R-:W-:-:S02]  /*414c0*/  IMAD.MOV.U32 R18, RZ, RZ, R13 ;  /* 0x000000ffff127224 */ /* 0x010fc400078e000d */
[----:B------:R-:W-:Y:S01]  /*414d0*/  IMAD.MOV.U32 R19, RZ, RZ, R12 ;  /* 0x000000ffff137224 */ /* 0x000fe200078e000c */
[----:B------:R-:W4:Y:S04]  /*414e0*/  LDL.LU R13, [R1+0x2d4c] ;  /* 0x002d4c00010d7983 */ /* 0x000f280000300800 */
[----:B------:R-:W2:Y:S04]  /*414f0*/  LDL.LU R12, [R1+0x2d48] ;  /* 0x002d4800010c7983 */ /* 0x000ea80000300800 */
[----:B------:R0:W-:Y:S04]  /*41500*/  STL.64 [R1+0x2c18], R18 ;  /* 0x002c181201007387 */ /* 0x0001e80000100a00 */
[----:B------:R-:W2:Y:S04]  /*41510*/  LDL.LU R4, [R1+0x4c0] ;  /* 0x0004c00001047983 */ /* 0x000ea80000300800 */
[----:B------:R-:W2:Y:S04]  /*41520*/  LDL.LU R5, [R1+0x4c4] ;  /* 0x0004c40001057983 */ /* 0x000ea80000300800 */
[----:B------:R-:W2:Y:S04]  /*41530*/  LDL.LU R6, [R1+0x4c8] ;  /* 0x0004c80001067983 */ /* 0x000ea80000300800 */
[----:B------:R-:W2:Y:S01]  /*41540*/  LDL.LU R7, [R1+0x4cc] ;  /* 0x0004cc0001077983 */ /* 0x000ea20000300800 */
[----:B0-----:R-:W-:-:S02]  /*41550*/  IMAD.MOV.U32 R18, RZ, RZ, R20 ;  /* 0x000000ffff127224 */ /* 0x001fc400078e0014 */
[----:B------:R-:W-:Y:S01]  /*41560*/  IMAD.MOV.U32 R19, RZ, RZ, R3 ;  /* 0x000000ffff137224 */ /* 0x000fe200078e0003 */
[----:B------:R-:W3:Y:S04]  /*41570*/  LDL.LU R20, [R1+0x2d44] ;  /* 0x002d440001147983 */ /* 0x000ee80000300800 */
[----:B------:R-:W3:Y:S04]  /*41580*/  LDL.LU R3, [R1+0x2d40] ;  /* 0x002d400001037983 */ /* 0x000ee80000300800 */
[----:B------:R-:W-:Y:S04]  /*41590*/  STL.64 [R1+0x2c30], R18 ;  /* 0x002c301201007387 */ /* 0x000fe80000100a00 */
[----:B--2---:R-:W-:Y:S04]  /*415a0*/  STL.64 [R1+0x2c10], R6 ;  /* 0x002c100601007387 */ /* 0x004fe80000100a00 */
[----:B------:R0:W-:Y:S04]  /*415b0*/  STL.64 [R1+0x2c08], R4 ;  /* 0x002c080401007387 */ /* 0x0001e80000100a00 */
[----:B0-----:R-:W2:Y:S04]  /*415c0*/  LDL.LU R4, [R1+0x4d0] ;  /* 0x0004d00001047983 */ /* 0x001ea80000300800 */
[----:B------:R-:W2:Y:S04]  /*415d0*/  LDL.LU R5, [R1+0x4d4] ;  /* 0x0004d40001057983 */ /* 0x000ea80000300800 */
[----:B------:R-:W2:Y:S04]  /*415e0*/  LDL.LU R6, [R1+0x4d8] ;  /* 0x0004d80001067983 */ /* 0x000ea80000300800 */
[----:B------:R-:W2:Y:S01]  /*415f0*/  LDL.LU R7, [R1+0x4dc] ;  /* 0x0004dc0001077983 */ /* 0x000ea20000300800 */
[----:B------:R-:W-:-:S02]  /*41600*/  IMAD.MOV.U32 R18, RZ, RZ, R21 ;  /* 0x000000ffff127224 */ /* 0x000fc400078e0015 */
[----:B------:R-:W-:Y:S01]  /*41610*/  IMAD.MOV.U32 R19, RZ, RZ, R24 ;  /* 0x000000ffff137224 */ /* 0x000fe200078e0018 */
[----:B------:R-:W4:Y:S04]  /*41620*/  LDL.LU R21, [R1+0x2d3c] ;  /* 0x002d3c0001157983 */ /* 0x000f280000300800 */
[----:B------:R-:W4:Y:S04]  /*41630*/  LDL.LU R24, [R1+0x2d38] ;  /* 0x002d380001187983 */ /* 0x000f280000300800 */
[----:B------:R3:W-:Y:S02]  /*41640*/  STL.64 [R1+0x2c48], R18 ;  /* 0x002c481201007387 */ /* 0x0007e40000100a00 */
[----:B---3--:R-:W-:-:S02]  /*41650*/  IMAD.MOV.U32 R18, RZ, RZ, R15 ;  /* 0x000000ffff127224 */ /* 0x008fc400078e000f */
[----:B------:R-:W-:Y:S01]  /*41660*/  IMAD.MOV.U32 R19, RZ, RZ, R14 ;  /* 0x000000ffff137224 */ /* 0x000fe200078e000e */
[----:B--2---:R-:W-:Y:S04]  /*41670*/  STL.64 [R1+0x2c28], R6 ;  /* 0x002c280601007387 */ /* 0x004fe80000100a00 */
[----:B------:R0:W-:Y:S04]  /*41680*/  STL.64 [R1+0x2c20], R4 ;  /* 0x002c200401007387 */ /* 0x0001e80000100a00 */
[----:B0-----:R-:W2:Y:S04]  /*41690*/  LDL.LU R4, [R1+0x4e0] ;  /* 0x0004e00001047983 */ /* 0x001ea80000300800 */
[----:B------:R-:W2:Y:S04]  /*416a0*/  LDL.LU R5, [R1+0x4e4] ;  /* 0x0004e40001057983 */ /* 0x000ea80000300800 */
[----:B------:R-:W3:Y:S04]  /*416b0*/  LDL.LU R6, [R1+0x4e8] ;  /* 0x0004e80001067983 */ /* 0x000ee80000300800 */
[----:B------:R-:W3:Y:S04]  /*416c0*/  LDL.LU R7, [R1+0x4ec] ;  /* 0x0004ec0001077983 */ /* 0x000ee80000300800 */
[----:B------:R0:W-:Y:S04]  /*416d0*/  STL.64 [R1+0x2c60], R18 ;  /* 0x002c601201007387 */ /* 0x0001e80000100a00 */
[----:B------:R-:W2:Y:S04]  /*416e0*/  LDL.LU R16, [R1+0x510] ;  /* 0x0005100001107983 */ /* 0x000ea80000300800 */
[----:B------:R-:W2:Y:S04]  /*416f0*/  LDL.LU R17, [R1+0x514] ;  /* 0x0005140001117983 */ /* 0x000ea80000300800 */
[----:B0-----:R-:W2:Y:S04]  /*41700*/  LDL.LU R18, [R1+0x518] ;  /* 0x0005180001127983 */ /* 0x001ea80000300800 */
[----:B------:R-:W2:Y:S01]  /*41710*/  LDL.LU R19, [R1+0x51c] ;  /* 0x00051c0001137983 */ /* 0x000ea20000300800 */
[----:B------:R-:W-:-:S02]  /*41720*/  IMAD.MOV.U32 R14, RZ, RZ, R12 ;  /* 0x000000ffff0e7224 */ /* 0x000fc400078e000c */
[----:B----4-:R-:W-:Y:S01]  /*41730*/  IMAD.MOV.U32 R15, RZ, RZ, R13 ;  /* 0x000000ffff0f7224 */ /* 0x010fe200078e000d */
        /* <DEDUP_REMOVED lines=24> */
[----:B------:R4:W-:Y:S04]  /*418c0*/  STL.64 [R1+0x2cb0], R14 ;  /* 0x002cb00e01007387 */ /* 0x0009e80000100a00 */
[----:B0-----:R-:W2:Y:S04]  /*418d0*/  LDL.LU R16, [R1+0x540] ;  /* 0x0005400001107983 */ /* 0x001ea80000300800 */
[----:B------:R-:W2:Y:S04]  /*418e0*/  LDL.LU R17, [R1+0x544] ;  /* 0x0005440001117983 */ /* 0x000ea80000300800 */
[----:B------:R-:W2:Y:S04]  /*418f0*/  LDL.LU R18, [R1+0x548] ;  /* 0x0005480001127983 */ /* 0x000ea80000300800 */
[----:B------:R-:W2:Y:S04]  /*41900*/  LDL.LU R19, [R1+0x54c] ;  /* 0x00054c0001137983 */ /* 0x000ea80000300800 */
[----:B--2---:R-:W-:Y:S04]  /*41910*/  STL.64 [R1+0x2cc0], R18 ;  /* 0x002cc01201007387 */ /* 0x004fe80000100a00 */
[----:B------:R-:W-:Y:S04]  /*41920*/  STL.64 [R1+0x2cb8], R16 ;  /* 0x002cb81001007387 */ /* 0x000fe80000100a00 */
[----:B------:R-:W2:Y:S01]  /*41930*/  LDL.64 R26, [R1+0x188] ;  /* 0x00018800011a7983 */ /* 0x000ea20000100a00 */
[----:B----4-:R-:W-:-:S02]  /*41940*/  IMAD.MOV.U32 R14, RZ, RZ, R13 ;  /* 0x000000ffff0e7224 */ /* 0x010fc400078e000d */
[----:B------:R-:W-:Y:S01]  /*41950*/  IMAD.MOV.U32 R15, RZ, RZ, R12 ;  /* 0x000000ffff0f7224 */ /* 0x000fe200078e000c */
[----:B--2---:R0:W-:Y:S04]  /*41960*/  STL.64 [R1+0x2cf8], R26 ;  /* 0x002cf81a01007387 */ /* 0x0041e80000100a00 */
[----:B0-----:R-:W2:Y:S04]  /*41970*/  LDL.64 R26, [R1+0x198] ;  /* 0x00019800011a7983 */ /* 0x001ea80000100a00 */
[----:B--2---:R-:W-:Y:S04]  /*41980*/  STL.64 [R1+0x2d10], R26 ;  /* 0x002d101a01007387 */ /* 0x004fe80000100a00 */
[----:B------:R0:W-:Y:S04]  /*41990*/  STL.64 [R1+0x2cc8], R14 ;  /* 0x002cc80e01007387 */ /* 0x0001e80000100a00 */
[----:B0-----:R-:W2:Y:S04]  /*419a0*/  LDL.64 R14, [R1+0x178] ;  /* 0x00017800010e7983 */ /* 0x001ea80000100a00 */
[----:B--2---:R0:W-:Y:S04]  /*419b0*/  STL.64 [R1+0x2cf0], R14 ;  /* 0x002cf00e01007387 */ /* 0x0041e80000100a00 */
[----:B------:R-:W2:Y:S04]  /*419c0*/  LDL.LU R12, [R1+0x570] ;  /* 0x00057000010c7983 */ /* 0x000ea80000300800 */
[----:B------:R-:W2:Y:S04]  /*419d0*/  LDL.LU R13, [R1+0x574] ;  /* 0x00057400010d7983 */ /* 0x000ea80000300800 */
[----:B0-----:R-:W4:Y:S04]  /*419e0*/  LDL.LU R14, [R1+0x578] ;  /* 0x00057800010e7983 */ /* 0x001f280000300800 */
[----:B------:R-:W4:Y:S04]  /*419f0*/  LDL.LU R15, [R1+0x57c] ;  /* 0x00057c00010f7983 */ /* 0x000f280000300800 */
[----:B----4-:R-:W-:Y:S04]  /*41a00*/  STL.64 [R1+0x2d08], R14 ;  /* 0x002d080e01007387 */ /* 0x010fe80000100a00 */
[----:B--2---:R0:W-:Y:S04]  /*41a10*/  STL.64 [R1+0x2d00], R12 ;  /* 0x002d000c01007387 */ /* 0x0041e80000100a00 */
        /* <DEDUP_REMOVED lines=8> */
[----:B------:R-:W2:Y:S04]  /*41aa0*/  LDL.LU R14, [R1+0x598] ;  /* 0x00059800010e7983 */ /* 0x000ea80000300800 */
[----:B------:R-:W2:Y:S04]  /*41ab0*/  LDL.LU R15, [R1+0x59c] ;  /* 0x00059c00010f7983 */ /* 0x000ea80000300800 */
[----:B------:R-:W4:Y:S04]  /*41ac0*/  LDL.LU R16, [R1+0x550] ;  /* 0x0005500001107983 */ /* 0x000f280000300800 */
[----:B------:R-:W4:Y:S04]  /*41ad0*/  LDL.LU R17, [R1+0x554] ;  /* 0x0005540001117983 */ /* 0x000f280000300800 */
[----:B------:R-:W2:Y:S04]  /*41ae0*/  LDL.LU R18, [R1+0x558] ;  /* 0x0005580001127983 */ /* 0x000ea80000300800 */
[----:B------:R-:W2:Y:S01]  /*41af0*/  LDL.LU R19, [R1+0x55c] ;  /* 0x00055c0001137983 */ /* 0x000ea20000300800 */
[----:B------:R-:W-:-:S02]  /*41b00*/  IMAD.MOV.U32 R26, RZ, RZ, R20 ;  /* 0x000000ffff1a7224 */ /* 0x000fc400078e0014 */
[----:B------:R-:W-:Y:S01]  /*41b10*/  IMAD.MOV.U32 R27, RZ, RZ, R3 ;  /* 0x000000ffff1b7224 */ /* 0x000fe200078e0003 */
        /* <DEDUP_REMOVED lines=12> */
[C---:B------:R-:W-:Y:S03]  /*41be0*/  HMMA.16816.F32.BF16 R24, R8.reuse, R26, R12 ;  /* 0x0000001a0818723c */ /* 0x040fe6000004180c */
[----:B----4-:R-:W-:Y:S04]  /*41bf0*/  STL.64 [R1+0x2c58], R6 ;  /* 0x002c580601007387 */ /* 0x010fe80000100a00 */
[----:B---3--:R0:W-:Y:S04]  /*41c00*/  STL.64 [R1+0x2c50], R4 ;  /* 0x002c500401007387 */ /* 0x0081e80000100a00 */
[----:B0-----:R-:W3:Y:S04]  /*41c10*/  LDL.LU R4, [R1+0x500] ;  /* 0x0005000001047983 */ /* 0x001ee80000300800 */
[----:B------:R-:W3:Y:S04]  /*41c20*/  LDL.LU R5, [R1+0x504] ;  /* 0x0005040001057983 */ /* 0x000ee80000300800 */
[----:B------:R-:W3:Y:S04]  /*41c30*/  LDL.LU R6, [R1+0x508] ;  /* 0x0005080001067983 */ /* 0x000ee80000300800 */
[----:B------:R-:W3:Y:S04]  /*41c40*/  LDL.LU R7, [R1+0x50c] ;  /* 0x00050c0001077983 */ /* 0x000ee80000300800 */
[----:B------:R-:W4:Y:S04]  /*41c50*/  LDL.LU R20, [R1+0x480] ;  /* 0x0004800001147983 */ /* 0x000f280000300800 */
[----:B------:R-:W4:Y:S04]  /*41c60*/  LDL.LU R21, [R1+0x484] ;  /* 0x0004840001157983 */ /* 0x000f280000300800 */
[----:B------:R-:W4:Y:S04]  /*41c70*/  LDL.LU R22, [R1+0x488] ;  /* 0x0004880001167983 */ /* 0x000f280000300800 */
[----:B------:R-:W4:Y:S04]  /*41c80*/  LDL.LU R23, [R1+0x48c] ;  /* 0x00048c0001177983 */ /* 0x000f280000300800 */
        /* <DEDUP_REMOVED lines=18> */
[----:B------:R-:W-:-:S15]  /*41db0*/  IMAD.MOV.U32 R24, RZ, RZ, R27 ;  /* 0x000000ffff187224 */ /* 0x000fde00078e001b */
[----:B------:R-:W-:-:S03]  /*41dc0*/  NOP ;  /* 0x0000000000007918 */ /* 0x000fc60000000000 */
[----:B------:R-:W-:Y:S04]  /*41dd0*/  STL.64 [R1+0xda0], R12 ;  /* 0x000da00c01007387 */ /* 0x000fe80000100a00 */
[----:B------:R0:W-:Y:S04]  /*41de0*/  STL.64 [R1+0xda8], R14 ;  /* 0x000da80e01007387 */ /* 0x0001e80000100a00 */
[----:B0-----:R-:W2:Y:S04]  /*41df0*/  LDL.LU.64 R14, [R1+0x2cf0] ;  /* 0x002cf000010e7983 */ /* 0x001ea80000300a00 */
[----:B------:R-:W3:Y:S04]  /*41e00*/  LDL.LU.64 R26, [R1+0x2ce8] ;  /* 0x002ce800011a7983 */ /* 0x000ee80000300a00 */
[----:B------:R-:W4:Y:S01]  /*41e10*/  LDL.LU R25, [R1+0x2ce0] ;  /* 0x002ce00001197983 */ /* 0x000f220000300800 */
[----:B--2---:R-:W-:Y:S03]  /*41e20*/  HMMA.16816.F32.BF16 R16, R8, R14, R16 ;  /* 0x0000000e0810723c */ /* 0x004fe60000041810 */
[----:B---3--:R-:W-:Y:S04]  /*41e30*/  STL.64 [R1+0x2b68], R26 ;  /* 0x002b681a01007387 */ /* 0x008fe80000100a00 */
[----:B------:R-:W-:Y:S01]  /*41e40*/  STL [R1+0x2b60], R24 ;  /* 0x002b601801007387 */ /* 0x000fe20000100800 */
[----:B------:R-:W-:-:S02]  /*41e50*/  IMAD.MOV.U32 R3, RZ, RZ, R14 ;  /* 0x000000ffff037224 */ /* 0x000fc400078e000e */
[----:B------:R-:W-:-:S09]  /*41e60*/  IMAD.MOV.U32 R29, RZ, RZ, R15 ;  /* 0x000000ffff1d7224 */ /* 0x000fd200078e000f */
        /* <DEDUP_REMOVED lines=29> */
[----:B--2---:R-:W-:-:S15]  /*42040*/  HMMA.16816.F32.BF16 R16, R8, R14, R16 ;  /* 0x0000000e0810723c */ /* 0x004fde0000041810 */
[----:B------:R-:W-:-:S04]  /*42050*/  NOP ;  /* 0x0000000000007918 */ /* 0x000fc80000000000 */
[----:B------:R-:W-:Y:S04]  /*42060*/  STL.64 [R1+0xd40], R16 ;  /* 0x000d401001007387 */ /* 0x000fe80000100a00 */
[----:B------:R0:W-:Y:S04]  /*42070*/  STL.64 [R1+0xd48], R18 ;  /* 0x000d481201007387 */ /* 0x0001e80000100a00 */
[----:B0-----:R-:W2:Y:S04]  /*42080*/  LDL.LU.64 R18, [R1+0x2c60] ;  /* 0x002c600001127983 */ /* 0x001ea80000300a00 */
[----:B------:R-:W-:Y:S01]  /*42090*/  STL.64 [R1+0x29e0], R14 ;  /* 0x0029e00e01007387 */ /* 0x000fe20000100a00 */
        /* <DEDUP_REMOVED lines=41> */
[----:B0-----:R-:W2:Y:S01]  /*42330*/  LDL.LU.64 R18, [R1+0x2bb8] ;  /* 0x002bb80001127983 */ /* 0x001ea20000300a00 */
[----:B------:R-:W-:Y:S02]  /*42340*/  IMAD.MOV.U32 R14, RZ, RZ, R2 ;  /* 0x000000ffff0e7224 */ /* 0x000fe400078e0002 */
[----:B------:R-:W-:-:S07]  /*42350*/  IMAD.MOV.U32 R15, RZ, RZ, R0 ;  /* 0x000000ffff0f7224 */ /* 0x000fce00078e0000 */
[C---:B----4-:R-:W-:Y:S08]  /*42360*/  HMMA.16816.F32.BF16 R12, R8.reuse, R14, R20 ;  /* 0x0000000e080c723c */ /* 0x050ff00000041814 */
[----:B--2---:R-:W-:Y:S01]  /*42370*/  HMMA.16816.F32.BF16 R16, R8, R18, R4 ;  /* 0x000000120810723c */ /* 0x004fe20000041804 */
[----:B------:R-:W2:Y:S04]  /*42380*/  LDL.LU.64 R6, [R1+0x2bb0] ;  /* 0x002bb00001067983 */ /* 0x000ea80000300a00 */
[----:B------:R-:W2:-:S14]  /*42390*/  LDL.LU.64 R4, [R1+0x2ba8] ;  /* 0x002ba80001047983 */ /* 0x000e9c0000300a00 */
[----:B------:R-:W-:Y:S04]  /*423a0*/  STL.64 [R1+0xcc0], R16 ;  /* 0x000cc01001007387 */ /* 0x000fe80000100a00 */
[----:B------:R0:W-:Y:S04]  /*423b0*/  STL.64 [R1+0xcc8], R18 ;  /* 0x000cc81201007387 */ /* 0x0001e80000100a00 */
[----:B0-----:R-:W3:Y:S04]  /*423c0*/  LDL.LU.64 R18, [R1+0x2ba0] ;  /* 0x002ba00001127983 */ /* 0x001ee80000300a00 */
[----:B------:R-:W4:Y:S04]  /*423d0*/  LDL.LU.64 R16, [R1+0x2b98] ;  /* 0x002b980001107983 */ /* 0x000f280000300a00 */
[----:B------:R-:W2:Y:S04]  /*423e0*/  LDL.LU.64 R22, [R1+0x2b90] ;  /* 0x002b900001167983 */ /* 0x000ea80000300a00 */
[----:B------:R0:W-:Y:S04]  /*423f0*/  STL.64 [R1+0xcb0], R12 ;  /* 0x000cb00c01007387 */ /* 0x0001e80000100a00 */
[----:B------:R1:W-:Y:S01]  /*42400*/  STL.64 [R1+0xcb8], R14 ;  /* 0x000cb80e01007387 */ /* 0x0003e20000100a00 */
[----:B--2---:R-:W-:-:S15]  /*42410*/  HMMA.16816.F32.BF16 R4, R8, R22, R4 ;  /* 0x000000160804723c */ /* 0x004fde0000041804 */
[----:B------:R-:W-:-:S04]  /*42420*/  NOP ;  /* 0x0000000000007918 */ /* 0x000fc80000000000 */
[----:B------:R-:W-:Y:S04]  /*42430*/  STL.64 [R1+0xca0], R4 ;  /* 0x000ca00401007387 */ /* 0x000fe80000100a00 */
[----:B------:R-:W-:Y:S04]  /*42440*/  STL.64 [R1+0xca8], R6 ;  /* 0x000ca80601007387 */ /* 0x000fe80000100a00 */
[----:B0-----:R-:W2:Y:S04]  /*42450*/  LDL.LU R12, [R1+0x5f0] ;  /* 0x0005f000010c7983 */ /* 0x001ea80000300800 */
[----:B------:R-:W2:Y:S04]  /*42460*/  LDL.LU R13, [R1+0x5f4] ;  /* 0x0005f400010d7983 */ /* 0x000ea80000300800 */
[----:B-1----:R-:W2:Y:S04]  /*42470*/  LDL.LU R14, [R1+0x5f8] ;  /* 0x0005f800010e7983 */ /* 0x002ea80000300800 */
[----:B------:R-:W2:Y:S04]  /*42480*/  LDL.LU R15, [R1+0x5fc] ;  /* 0x0005fc00010f7983 */ /* 0x000ea80000300800 */
        /* <DEDUP_REMOVED lines=8> */
[----:B--2---:R3:W-:Y:S04]  /*42510*/  STL.64 [R1+0x2ab0], R14 ;  /* 0x002ab00e01007387 */ /* 0x0047e80000100a00 */
[----:B------:R-:W-:Y:S04]  /*42520*/  STL.64 [R1+0x2aa8], R12 ;  /* 0x002aa80c01007387 */ /* 0x000fe80000100a00 */
[----:B------:R-:W2:Y:S04]  /*42530*/  LDL.LU R20, [R1+0x620] ;  /* 0x0006200001147983 */ /* 0x000ea80000300800 */
[----:B------:R-:W2:Y:S04]  /*42540*/  LDL.LU R21, [R1+0x624] ;  /* 0x0006240001157983 */ /* 0x000ea80000300800 */
[----:B------:R-:W2:Y:S04]  /*42550*/  LDL.LU R22, [R1+0x628] ;  /* 0x0006280001167983 */ /* 0x000ea80000300800 */
[----:B------:R-:W2:Y:S01]  /*42560*/  LDL.LU R23, [R1+0x62c] ;  /* 0x00062c0001177983 */ /* 0x000ea20000300800 */
[----:B---3--:R-:W-:-:S02]  /*42570*/  IMAD.MOV.U32 R15, RZ, RZ, R18 ;  /* 0x000000ffff0f7224 */ /* 0x008fc400078e0012 */
[----:B------:R-:W-:Y:S01]  /*42580*/  IMAD.MOV.U32 R14, RZ, RZ, R19 ;  /* 0x000000ffff0e7224 */ /* 0x000fe200078e0013 */
[----:B--2---:R4:W-:Y:S04]  /*42590*/  STL.64 [R1+0x2ad0], R22 ;  /* 0x002ad01601007387 */ /* 0x0049e80000100a00 */
[----:B------:R-:W-:Y:S01]  /*425a0*/  STL.64 [R1+0x2ac8], R20 ;  /* 0x002ac81401007387 */ /* 0x000fe20000100a00 */
[----:B----4-:R-:W-:Y:S02]  /*425b0*/  IMAD.MOV.U32 R23, RZ, RZ, R16 ;  /* 0x000000ffff177224 */ /* 0x010fe400078e0010 */
[----:B------:R-:W-:Y:S01]  /*425c0*/  IMAD.MOV.U32 R22, RZ, RZ, R17 ;  /* 0x000000ffff167224 */ /* 0x000fe200078e0011 */
[----:B------:R-:W2:Y:S04]  /*425d0*/  LDL.LU R16, [R1+0x420] ;  /* 0x0004200001107983 */ /* 0x000ea80000300800 */
[----:B------:R-:W2:Y:S04]  /*425e0*/  LDL.LU R17, [R1+0x424] ;  /* 0x0004240001117983 */ /* 0x000ea80000300800 */
[----:B------:R-:W3:Y:S04]  /*425f0*/  LDL.LU R18, [R1+0x428] ;  /* 0x0004280001127983 */ /* 0x000ee80000300800 */
[----:B------:R-:W3:Y:S04]  /*42600*/  LDL.LU R19, [R1+0x42c] ;  /* 0x00042c0001137983 */ /* 0x000ee80000300800 */
[----:B---3--:R0:W-:Y:S04]  /*42610*/  STL.64 [R1+0x2b38], R18 ;  /* 0x002b381201007387 */ /* 0x0081e80000100a00 */
[----:B--2---:R-:W-:Y:S04]  /*42620*/  STL.64 [R1+0x2b30], R16 ;  /* 0x002b301001007387 */ /* 0x004fe80000100a00 */
[----:B0-----:R-:W2:Y:S04]  /*42630*/  LDL R18, [R1+0x48] ;  /* 0x0000480001127983 */ /* 0x001ea80000100800 */
[----:B------:R-:W2:Y:S04]  /*42640*/  LDL R19, [R1+0x4c] ;  /* 0x00004c0001137983 */ /* 0x000ea80000100800 */
[----:B--2---:R0:W-:Y:S04]  /*42650*/  STL.64 [R1+0x2b48], R18 ;  /* 0x002b481201007387 */ /* 0x0041e80000100a00 */
[----:B0-----:R-:W2:Y:S01]  /*42660*/  LDL R18, [R1+0x58] ;  /* 0x0000580001127983 */ /* 0x001ea20000100800 */
[----:B------:R-:W-:-:S05]  /*42670*/  IMAD.MOV.U32 R19, RZ, RZ, R25 ;  /* 0x000000ffff137224 */ /* 0x000fca00078e0019 */
[----:B--2---:R-:W-:Y:S04]  /*42680*/  STL.64 [R1+0x2b70], R18 ;  /* 0x002b701201007387 */ /* 0x004fe80000100a00 */
[----:B------:R0:W-:Y:S04]  /*42690*/  STL.64 [R1+0x2ae0], R22 ;  /* 0x002ae01601007387 */ /* 0x0001e80000100a00 */
[----:B0-----:R-:W2:Y:S04]  /*426a0*/  LDL.64 R22, [R1+0x208] ;  /* 0x0002080001167983 */ /* 0x001ea80000100a00 */
[----:B--2---:R-:W-:Y:S04]  /*426b0*/  STL.64 [R1+0x2af8], R22 ;  /* 0x002af81601007387 */ /* 0x004fe80000100a00 */
[----:B------:R0:W-:Y:S04]  /*426c0*/  STL.64 [R1+0x2ac0], R14 ;  /* 0x002ac00e01007387 */ /* 0x0001e80000100a00 */
[----:B0-----:R-:W2:Y:S04]  /*426d0*/  LDL.64 R14, [R1+0x1e8] ;  /* 0x0001e800010e7983 */ /* 0x001ea80000100a00 */
[----:B--2---:R0:W-:Y:S04]  /*426e0*/  STL.64 [R1+0x2ad8], R14 ;  /* 0x002ad80e01007387 */ /* 0x0041e80000100a00 */
[----:B------:R-:W2:Y:S04]  /*426f0*/  LDL.LU R12, [R1+0x630] ;  /* 0x00063000010c7983 */ /* 0x000ea80000300800 */
[----:B------:R-:W2:Y:S04]  /*42700*/  LDL.LU R13, [R1+0x634] ;  /* 0x00063400010d7983 */ /* 0x000ea80000300800 */
[----:B0-----:R-:W3:Y:S04]  /*42710*/  LDL.LU R14, [R1+0x638] ;  /* 0x00063800010e7983 */ /* 0x001ee80000300800 */
[----:B------:R-:W3:Y:S04]  /*42720*/  LDL.LU R15, [R1+0x63c] ;  /* 0x00063c00010f7983 */ /* 0x000ee80000300800 */
[----:B------:R-:W4:Y:S04]  /*42730*/  LDL.LU R16, [R1+0x450] ;  /* 0x0004500001107983 */ /* 0x000f280000300800 */
[----:B------:R-:W4:Y:S04]  /*42740*/  LDL.LU R17, [R1+0x454] ;  /* 0x0004540001117983 */ /* 0x000f280000300800 */
[----:B------:R-:W2:Y:S04]  /*42750*/  LDL.LU R18, [R1+0x458] ;  /* 0x0004580001127983 */ /* 0x000ea80000300800 */
[----:B------:R-:W2:Y:S04]  /*42760*/  LDL.LU R19, [R1+0x45c] ;  /* 0x00045c0001137983 */ /* 0x000ea80000300800 */
[----:B--2---:R0:W-:Y:S04]  /*42770*/  STL.64 [R1+0x2b80], R18 ;  /* 0x002b801201007387 */ /* 0x0041e80000100a00 */
[----:B----4-:R-:W-:Y:S04]  /*42780*/  STL.64 [R1+0x2b78], R16 ;  /* 0x002b781001007387 */ /* 0x010fe80000100a00 */
[----:B------:R-:W2:Y:S04]  /*42790*/  LDL.64 R26, [R1+0x68] ;  /* 0x00006800011a7983 */ /* 0x000ea80000100a00 */
[----:B0-----:R-:W4:Y:S04]  /*427a0*/  LDL.64 R18, [R1+0x78] ;  /* 0x0000780001127983 */ /* 0x001f280000100a00 */
[----:B--2---:R0:W-:Y:S04]  /*427b0*/  STL.64 [R1+0x2b88], R26 ;  /* 0x002b881a01007387 */ /* 0x0041e80000100a00 */
[----:B------:R-:W4:Y:S04]  /*427c0*/  LDL.LU R24, [R1+0x460] ;  /* 0x0004600001187983 */ /* 0x000f280000300800 */
[----:B------:R-:W4:Y:S04]  /*427d0*/  LDL.LU R25, [R1+0x464] ;  /* 0x0004640001197983 */ /* 0x000f280000300800 */
[----:B0-----:R-:W4:Y:S04]  /*427e0*/  LDL.LU R26, [R1+0x468] ;  /* 0x00046800011a7983 */ /* 0x001f280000300800 */
[----:B------:R-:W4:Y:S04]  /*427f0*/  LDL.LU R27, [R1+0x46c] ;  /* 0x00046c00011b7983 */ /* 0x000f280000300800 */
[----:B------:R-:W2:Y:S01]  /*42800*/  LDL R22, [R1+0x218] ;  /* 0x0002180001167983 */ /* 0x000ea20000100800 */
[----:B------:R-:W-:-:S05]  /*42810*/  IMAD.MOV.U32 R23, RZ, RZ, R28 ;  /* 0x000000ffff177224 */ /* 0x000fca00078e001c */
[----:B--2---:R0:W-:Y:S04]  /*42820*/  STL.64 [R1+0x2b40], R22 ;  /* 0x002b401601007387 */ /* 0x0041e80000100a00 */
[----:B------:R-:W2:Y:S04]  /*42830*/  LDL.LU R20, [R1+0x430] ;  /* 0x0004300001147983 */ /* 0x000ea80000300800 */
[----:B------:R-:W2:Y:S04]  /*42840*/  LDL.LU R21, [R1+0x434] ;  /* 0x0004340001157983 */ /* 0x000ea80000300800 */
[----:B0-----:R-:W2:Y:S04]  /*42850*/  LDL.LU R22, [R1+0x438] ;  /* 0x0004380001167983 */ /* 0x001ea80000300800 */
        /* <DEDUP_REMOVED lines=8> */
[----:B---3--:R-:W-:Y:S04]  /*428e0*/  STL.64 [R1+0x2af0], R14 ;  /* 0x002af00e01007387 */ /* 0x008fe80000100a00 */
[----:B------:R0:W-:Y:S04]  /*428f0*/  STL.64 [R1+0x2ae8], R12 ;  /* 0x002ae80c01007387 */ /* 0x0001e80000100a00 */
[----:B0-----:R-:W3:Y:S04]  /*42900*/  LDL.LU R12, [R1+0x1410] ;  /* 0x00141000010c7983 */ /* 0x001ee80000300800 */
[----:B------:R-:W3:Y:S04]  /*42910*/  LDL.LU R13, [R1+0x1414] ;  /* 0x00141400010d7983 */ /* 0x000ee80000300800 */
[----:B------:R-:W2:Y:S04]  /*42920*/  LDL.LU R14, [R1+0x1418] ;  /* 0x00141800010e7983 */ /* 0x000ea80000300800 */
[----:B------:R-:W2:Y:S01]  /*42930*/  LDL.LU R15, [R1+0x141c] ;  /* 0x00141c00010f7983 */ /* 0x000ea20000300800 */
[----:B----4-:R-:W-:Y:S01]  /*42940*/  HMMA.16816.F32.BF16 R24, R8, R18, R24 ;  /* 0x000000120818723c */ /* 0x010fe20000041818 */
[----:B------:R-:W-:-:S02]  /*42950*/  IMAD.MOV.U32 R28, RZ, RZ, R19 ;  /* 0x000000ffff1c7224 */ /* 0x000fc400078e0013 */
[----:B--2---:R-:W-:Y:S04]  /*42960*/  STL.64 [R1+0x2b08], R14 ;  /* 0x002b080e01007387 */ /* 0x004fe80000100a00 */
[----:B---3--:R0:W-:Y:S04]  /*42970*/  STL.64 [R1+0x2b00], R12 ;  /* 0x002b000c01007387 */ /* 0x0081e80000100a00 */
[----:B0-----:R-:W2:Y:S04]  /*42980*/  LDL.LU R12, [R1+0x15d0] ;  /* 0x0015d000010c7983 */ /* 0x001ea80000300800 */
[----:B------:R-:W2:Y:S04]  /*42990*/  LDL.LU R13, [R1+0x15d4] ;  /* 0x0015d400010d7983 */ /* 0x000ea80000300800 */
[----:B------:R-:W2:Y:S04]  /*429a0*/  LDL.LU R14, [R1+0x15d8] ;  /* 0x0015d800010e7983 */ /* 0x000ea80000300800 */
[----:B------:R-:W2:Y:S04]  /*429b0*/  LDL.LU R15, [R1+0x15dc] ;  /* 0x0015dc00010f7983 */ /* 0x000ea80000300800 */
[----:B------:R-:W-:Y:S04]  /*429c0*/  STL [R1+0x2934], R0 ;  /* 0x0029340001007387 */ /* 0x000fe80000100800 */
[----:B------:R-:W-:Y:S04]  /*429d0*/  STL [R1+0x2930], R2 ;  /* 0x0029300201007387 */ /* 0x000fe80000100800 */
[----:B------:R-:W-:Y:S04]  /*429e0*/  STL.64 [R1+0xc90], R24 ;  /* 0x000c901801007387 */ /* 0x000fe80000100a00 */
[----:B------:R0:W-:Y:S04]  /*429f0*/  STL.64 [R1+0xc98], R26 ;  /* 0x000c981a01007387 */ /* 0x0001e80000100a00 */
[----:B0-----:R-:W3:Y:S04]  /*42a00*/  LDL.LU.64 R26, [R1+0x2b88] ;  /* 0x002b8800011a7983 */ /* 0x001ee80000300a00 */
[----:B------:R-:W3:Y:S04]  /*42a10*/  LDL.LU.64 R18, [R1+0x2b80] ;  /* 0x002b800001127983 */ /* 0x000ee80000300a00 */
[----:B------:R-:W3:Y:S04]  /*42a20*/  LDL.LU.64 R16, [R1+0x2b78] ;  /* 0x002b780001107983 */ /* 0x000ee80000300a00 */
[----:B------:R-:W-:Y:S01]  /*42a30*/  STL [R1+0x2938], R28 ;  /* 0x0029381c01007387 */ /* 0x000fe20000100800 */
[----:B---3--:R-:W-:-:S15]  /*42a40*/  HMMA.16816.F32.BF16 R16, R8, R26, R16 ;  /* 0x0000001a0810723c */ /* 0x008fde0000041810 */
[----:B------:R-:W-:-:S04]  /*42a50*/  NOP ;  /* 0x0000000000007918 */ /* 0x000fc80000000000 */
[----:B------:R-:W-:Y:S04]  /*42a60*/  STL.64 [R1+0xc80], R16 ;  /* 0x000c801001007387 */ /* 0x000fe80000100a00 */
[----:B------:R0:W-:Y:S04]  /*42a70*/  STL.64 [R1+0xc88], R18 ;  /* 0x000c881201007387 */ /* 0x0001e80000100a00 */
[----:B0-----:R-:W3:Y:S01]  /*42a80*/  LDL.LU.64 R18, [R1+0x2b70] ;  /* 0x002b700001127983 */ /* 0x001ee20000300a00 */
[----:B------:R-:W-:Y:S02]  /*42a90*/  IMAD.MOV.U32 R2, RZ, RZ, R26 ;  /* 0x000000ffff027224 */ /* 0x000fe400078e001a */
[----:B------:R-:W-:-:S02]  /*42aa0*/  IMAD.MOV.U32 R25, RZ, RZ, R27 ;  /* 0x000000ffff197224 */ /* 0x000fc400078e001b */
[----:B------:R-:W4:Y:S04]  /*42ab0*/  LDL.LU.64 R26, [R1+0x2b68] ;  /* 0x002b6800011a7983 */ /* 0x000f280000300a00 */
[----:B------:R-:W2:Y:S01]  /*42ac0*/  LDL.LU R24, [R1+0x2b60] ;  /* 0x002b600001187983 */ /* 0x000ea20000300800 */
[----:B---3--:R-:W-:Y:S03]  /*42ad0*/  HMMA.16816.F32.BF16 R16, R8, R18, R20 ;  /* 0x000000120810723c */ /* 0x008fe60000041814 */
[----:B------:R-:W3:Y:S04]  /*42ae0*/  LDL.LU.64 R22, [R1+0x2b58] ;  /* 0x002b580001167983 */ /* 0x000ee80000300a00 */
[----:B------:R-:W3:-:S12]  /*42af0*/  LDL.LU.64 R20, [R1+0x2b50] ;  /* 0x002b500001147983 */ /* 0x000ed80000300a00 */
[----:B------:R-:W-:Y:S04]  /*42b00*/  STL.64 [R1+0xc70], R16 ;  /* 0x000c701001007387 */ /* 0x000fe80000100a00 */
[----:B------:R0:W-:Y:S04]  /*42b10*/  STL.64 [R1+0xc78], R18 ;  /* 0x000c781201007387 */ /* 0x0001e80000100a00 */
[----:B0-----:R-:W3:Y:S02]  /*42b20*/  LDL.LU.64 R18, [R1+0x2b48] ;  /* 0x002b480001127983 */ /* 0x001ee40000300a00 */
[----:B---3--:R-:W-:Y:S02]  /*42b30*/  HMMA.16816.F32.BF16 R16, R8, R18, R20 ;  /* 0x000000120810723c */ /* 0x008fe40000041814 */
[----:B------:R-:W3:-:S15]  /*42b40*/  LDL.LU.64 R22, [R1+0x2b40] ;  /* 0x002b400001167983 */ /* 0x000ede0000300a00 */
[----:B------:R-:W-:Y:S02]  /*42b50*/  NOP ;  /* 0x0000000000007918 */ /* 0x000fe40000000000 */
        /* <DEDUP_REMOVED lines=9> */
[----:B------:R-:W4:Y:S04]  /*42bf0*/  LDL.LU.64 R16, [R1+0x2b20] ;  /* 0x002b200001107983 */ /* 0x000f280000300a00 */
[----:B------:R-:W-:Y:S04]  /*42c00*/  STL.64 [R1+0x2a18], R26 ;  /* 0x002a181a01007387 */ /* 0x000fe80000100a00 */
[----:B------:R-:W-:Y:S04]  /*42c10*/  STL [R1+0x2a10], R25 ;  /* 0x002a101901007387 */ /* 0x000fe80000100800 */
[----:B--2---:R0:W-:Y:S04]  /*42c20*/  STL [R1+0x2ab8], R24 ;  /* 0x002ab81801007387 */ /* 0x0041e80000100800 */
[----:B0-----:R-:W2:Y:S04]  /*42c30*/  LDL.LU R24, [R1+0x610] ;  /* 0x0006100001187983 */ /* 0x001ea80000300800 */
[----:B------:R-:W2:Y:S04]  /*42c40*/  LDL.LU R25, [R1+0x614] ;  /* 0x0006140001197983 */ /* 0x000ea80000300800 */
[----:B------:R-:W2:Y:S04]  /*42c50*/  LDL.LU R26, [R1+0x618] ;  /* 0x00061800011a7983 */ /* 0x000ea80000300800 */
[----:B------:R-:W2:Y:S01]  /*42c60*/  LDL.LU R27, [R1+0x61c] ;  /* 0x00061c00011b7983 */ /* 0x000ea20000300800 */
[----:B----4-:R-:W-:Y:S01]  /*42c70*/  HMMA.16816.F32.BF16 R8, R8, R6, R16 ;  /* 0x000000060808723c */ /* 0x010fe20000041810 */
[----:B------:R-:W-:-:S02]  /*42c80*/  IMAD.MOV.U32 R17, RZ, RZ, R6 ;  /* 0x000000ffff117224 */ /* 0x000fc400078e0006 */
[----:B------:R-:W-:-:S15]  /*42c90*/  IMAD.MOV.U32 R16, RZ, RZ, R7 ;  /* 0x000000ffff107224 */ /* 0x000fde00078e0007 */
[----:B------:R-:W-:Y:S01]  /*42ca0*/  NOP ;  /* 0x0000000000007918 */ /* 0x000fe20000000000 */
[----:B------:R-:W-:Y:S04]  /*42cb0*/  STL.64 [R1+0xc40], R8 ;  /* 0x000c400801007387 */ /* 0x000fe80000100a00 */
[----:B------:R0:W-:Y:S04]  /*42cc0*/  STL.64 [R1+0xc48], R10 ;  /* 0x000c480a01007387 */ /* 0x0001e80000100a00 */
[----:B------:R-:W3:Y:S04]  /*42cd0*/  LDL.LU.64 R6, [R1+0x2b18] ;  /* 0x002b180001067983 */ /* 0x000ee80000300a00 */
[----:B------:R-:W3:Y:S04]  /*42ce0*/  LDL.LU.64 R4, [R1+0x2b10] ;  /* 0x002b100001047983 */ /* 0x000ee80000300a00 */
[----:B------:R-:W4:Y:S04]  /*42cf0*/  LDL R18, [R1+0x1b8] ;  /* 0x0001b80001127983 */ /* 0x000f280000100800 */
[----:B------:R-:W4:Y:S04]  /*42d00*/  LDL R19, [R1+0x1bc] ;  /* 0x0001bc0001137983 */ /* 0x000f280000100800 */
[----:B0-----:R-:W2:Y:S01]  /*42d10*/  LDL.64 R10, [R1+0x1c8] ;  /* 0x0001c800010a7983 */ /* 0x001ea20000100a00 */
[----:B---3--:R-:W-:Y:S03]  /*42d20*/  HMMA.16816.F32.BF16 R20, R4, R22, R12 ;  /* 0x000000160414723c */ /* 0x008fe6000004180c */
[----:B------:R-:W3:Y:S04]  /*42d30*/  LDL.LU.64 R14, [R1+0x2b08] ;  /* 0x002b0800010e7983 */ /* 0x000ee80000300a00 */
[----:B------:R-:W3:-:S12]  /*42d40*/  LDL.LU.64 R12, [R1+0x2b00] ;  /* 0x002b0000010c7983 */ /* 0x000ed80000300a00 */
        /* <DEDUP_REMOVED lines=25> */
[----:B------:R-:W2:Y:S02]  /*42ee0*/  LDL.LU.64 R14, [R1+0x2ac0] ;  /* 0x002ac000010e7983 */ /* 0x000ea40000300a00 */
[----:B--2---:R-:W-:Y:S02]  /*42ef0*/  HMMA.16816.F32.BF16 R12, R4, R14, R24 ;  /* 0x0000000e040c723c */ /* 0x004fe40000041818 */
[----:B------:R-:W2:-:S15]  /*42f00*/  LDL.LU R24, [R1+0x2ab8] ;  /* 0x002ab80001187983 */ /* 0x000e9e0000300800 */
[----:B------:R-:W-:Y:S02]  /*42f10*/  NOP ;  /* 0x0000000000007918 */ /* 0x000fe40000000000 */
        /* <DEDUP_REMOVED lines=8> */
[----:B0-----:R-:W4:Y:S04]  /*42fa0*/  LDL.LU.64 R14, [R1+0x2aa0] ;  /* 0x002aa000010e7983 */ /* 0x001f280000300a00 */
[----:B------:R-:W4:Y:S01]  /*42fb0*/  LDL.LU.64 R12, [R1+0x2a98] ;  /* 0x002a9800010c7983 */ /* 0x000f220000300a00 */
[----:B------:R-:W-:-:S02]  /*42fc0*/  IMAD.MOV.U32 R22, RZ, RZ, R10 ;  /* 0x000000ffff167224 */ /* 0x000fc400078e000a */
[----:B------:R-:W-:-:S05]  /*42fd0*/  IMAD.MOV.U32 R23, RZ, RZ, R11 ;  /* 0x000000ffff177224 */ /* 0x000fca00078e000b */
[----:B------:R-:W-:Y:S04]  /*42fe0*/  STL.64 [R1+0x2840], R22 ;  /* 0x0028401601007387 */ /* 0x000fe80000100a00 */
[----:B------:R-:W-:Y:S01]  /*42ff0*/  STL.64 [R1+0x2940], R20 ;  /* 0x0029401401007387 */ /* 0x000fe20000100a00 */
[----:B----4-:R-:W-:Y:S03]  /*43000*/  HMMA.16816.F32.BF16 R8, R4, R18, R12 ;  /* 0x000000120408723c */ /* 0x010fe6000004180c */
[----:B------:R-:W3:Y:S04]  /*43010*/  LDL.64 R14, [R1+0x148] ;  /* 0x00014800010e7983 */ /* 0x000ee80000100a00 */
[----:B---3--:R0:W-:-:S12]  /*43020*/  STL.64 [R1+0x29f8], R14 ;  /* 0x0029f80e01007387 */ /* 0x0081d80000100a00 */
[----:B------:R-:W-:Y:S04]  /*43030*/  STL.64 [R1+0x5f0], R8 ;  /* 0x0005f00801007387 */ /* 0x000fe80000100a00 */
[----:B------:R-:W-:Y:S04]  /*43040*/  STL.64 [R1+0x5f8], R10 ;  /* 0x0005f80a01007387 */ /* 0x000fe80000100a00 */
[----:B0-----:R-:W3:Y:S04]  /*43050*/  LDL.64 R14, [R1+0x158] ;  /* 0x00015800010e7983 */ /* 0x001ee80000100a00 */
[----:B---3--:R0:W-:Y:S04]  /*43060*/  STL.64 [R1+0x2a20], R14 ;  /* 0x002a200e01007387 */ /* 0x0081e80000100a00 */
[----:B------:R-:W3:Y:S04]  /*43070*/  LDL.LU R20, [R1+0x1340] ;  /* 0x0013400001147983 */ /* 0x000ee80000300800 */
[----:B------:R-:W3:Y:S04]  /*43080*/  LDL.LU R21, [R1+0x1344] ;  /* 0x0013440001157983 */ /* 0x000ee80000300800 */
[----:B------:R-:W4:Y:S04]  /*43090*/  LDL.LU R22, [R1+0x1348] ;  /* 0x0013480001167983 */ /* 0x000f280000300800 */
[----:B------:R-:W4:Y:S04]  /*430a0*/  LDL.LU R23, [R1+0x134c] ;  /* 0x00134c0001177983 */ /* 0x000f280000300800 */
[----:B------:R-:W2:Y:S04]  /*430b0*/  LDL.LU R12, [R1+0x5a0] ;  /* 0x0005a000010c7983 */ /* 0x000ea80000300800 */
[----:B------:R-:W2:Y:S04]  /*430c0*/  LDL.LU R13, [R1+0x5a4] ;  /* 0x0005a400010d7983 */ /* 0x000ea80000300800 */
[----:B0-----:R-:W2:Y:S04]  /*430d0*/  LDL.LU R14, [R1+0x5a8] ;  /* 0x0005a800010e7983 */ /* 0x001ea80000300800 */
[----:B------:R-:W2:Y:S04]  /*430e0*/  LDL.LU R15, [R1+0x5ac] ;  /* 0x0005ac00010f7983 */ /* 0x000ea80000300800 */
[----:B--2---:R0:W-:Y:S04]  /*430f0*/  STL.64 [R1+0x2a30], R14 ;  /* 0x002a300e01007387 */ /* 0x0041e80000100a00 */
[----:B------:R-:W-:Y:S01]  /*43100*/  STL.64 [R1+0x2a28], R12 ;  /* 0x002a280c01007387 */ /* 0x000fe20000100a00 */
[----:B0-----:R-:W-:-:S02]  /*43110*/  IMAD.MOV.U32 R14, RZ, RZ, R3 ;  /* 0x000000ffff0e7224 */ /* 0x001fc400078e0003 */
[----:B------:R-:W-:Y:S01]  /*43120*/  IMAD.MOV.U32 R15, RZ, RZ, R29 ;  /* 0x000000ffff0f7224 */ /* 0x000fe200078e001d */
[----:B------:R-:W2:Y:S04]  /*43130*/  LDL.LU R3, [R1+0x2a90] ;  /* 0x002a900001037983 */ /* 0x000ea80000300800 */
[----:B------:R-:W2:Y:S04]  /*43140*/  LDL.LU R29, [R1+0x2a8c] ;  /* 0x002a8c00011d7983 */ /* 0x000ea80000300800 */
[----:B------:R0:W-:Y:S04]  /*43150*/  STL.64 [R1+0x2a40], R14 ;  /* 0x002a400e01007387 */ /* 0x0001e80000100a00 */
[----:B0-----:R-:W2:Y:S01]  /*43160*/  LDL R14, [R1+0x188] ;  /* 0x00018800010e7983 */ /* 0x001ea20000100800 */
[----:B------:R-:W-:-:S05]  /*43170*/  IMAD.MOV.U32 R15, RZ, RZ, R24 ;  /* 0x000000ffff0f7224 */ /* 0x000fca00078e0018 */
[----:B--2---:R-:W-:Y:S04]  /*43180*/  STL.64 [R1+0x2a58], R14 ;  /* 0x002a580e01007387 */ /* 0x004fe80000100a00 */
[----:B------:R-:W2:Y:S04]  /*43190*/  LDL.64 R26, [R1+0x168] ;  /* 0x00016800011a7983 */ /* 0x000ea80000100a00 */
        /* <DEDUP_REMOVED lines=8> */
[----:B------:R0:W-:Y:S04]  /*43220*/  STL.64 [R1+0x2a70], R14 ;  /* 0x002a700e01007387 */ /* 0x0001e80000100a00 */
[----:B0-----:R-:W4:Y:S04]  /*43230*/  LDL.64 R14, [R1+0x1a8] ;  /* 0x0001a800010e7983 */ /* 0x001f280000100a00 */
[----:B--2---:R-:W-:Y:S04]  /*43240*/  STL.64 [R1+0x2a50], R26 ;  /* 0x002a501a01007387 */ /* 0x004fe80000100a00 */
[----:B------:R0:W-:Y:S04]  /*43250*/  STL.64 [R1+0x2a48], R24 ;  /* 0x002a481801007387 */ /* 0x0001e80000100a00 */
[----:B---3--:R-:W1:Y:S04]  /*43260*/  LDSM.16.MT88.4 R8, [R29+UR6+0x9080] ;  /* 0x009080061d08783b */ /* 0x008e680008004200 */
        /* <DEDUP_REMOVED lines=16> */
[----:B----4-:R-:W-:Y:S04]  /*43370*/  STL.64 [R1+0x29f0], R22 ;  /* 0x0029f01601007387 */ /* 0x010fe80000100a00 */
[----:B------:R0:W-:Y:S04]  /*43380*/  STL.64 [R1+0x29e8], R20 ;  /* 0x0029e81401007387 */ /* 0x0001e80000100a00 */
[----:B0-----:R-:W3:Y:S04]  /*43390*/  LDL.LU R20, [R1+0x1360] ;  /* 0x0013600001147983 */ /* 0x001ee80000300800 */
[----:B------:R-:W3:Y:S04]  /*433a0*/  LDL.LU R21, [R1+0x1364] ;  /* 0x0013640001157983 */ /* 0x000ee80000300800 */
[----:B------:R-:W4:Y:S04]  /*433b0*/  LDL.LU R22, [R1+0x1368] ;  /* 0x0013680001167983 */ /* 0x000f280000300800 */
[----:B------:R-:W4:Y:S01]  /*433c0*/  LDL.LU R23, [R1+0x136c] ;  /* 0x00136c0001177983 */ /* 0x000f220000300800 */
[----:B------:R-:W-:Y:S01]  /*433d0*/  IMAD.MOV.U32 R3, RZ, RZ, R15 ;  /* 0x000000ffff037224 */ /* 0x000fe200078e000f */
[C---:B--2---:R-:W-:Y:S02]  /*433e0*/  HMMA.16816.F32.BF16 R24, R4.reuse, R14, R24 ;  /* 0x0000000e0418723c */ /* 0x044fe40000041818 */
[----:B----4-:R-:W-:Y:S04]  /*433f0*/  STL.64 [R1+0x2a08], R22 ;  /* 0x002a081601007387 */ /* 0x010fe80000100a00 */
[----:B---3--:R0:W-:Y:S04]  /*43400*/  STL.64 [R1+0x2a00], R20 ;  /* 0x002a001401007387 */ /* 0x0081e80000100a00 */
[----:B0-----:R-:W2:Y:S04]  /*43410*/  LDL.LU R20, [R1+0x1370] ;  /* 0x0013700001147983 */ /* 0x001ea80000300800 */
[----:B------:R-:W2:Y:S04]  /*43420*/  LDL.LU R21, [R1+0x1374] ;  /* 0x0013740001157983 */ /* 0x000ea80000300800 */
[----:B------:R-:W2:Y:S04]  /*43430*/  LDL.LU R22, [R1+0x1378] ;  /* 0x0013780001167983 */ /* 0x000ea80000300800 */
[----:B------:R-:W2:Y:S04]  /*43440*/  LDL.LU R23, [R1+0x137c] ;  /* 0x00137c0001177983 */ /* 0x000ea80000300800 */
[----:B------:R0:W-:Y:S04]  /*43450*/  STL.64 [R1+0x28a8], R18 ;  /* 0x0028a81201007387 */ /* 0x0001e80000100a00 */
[----:B------:R-:W-:Y:S04]  /*43460*/  STL.64 [R1+0x2948], R16 ;  /* 0x0029481001007387 */ /* 0x000fe80000100a00 */
[----:B0-----:R-:W3:Y:S04]  /*43470*/  LDL.64 R18, [R1+0x138] ;  /* 0x0001380001127983 */ /* 0x001ee80000100a00 */
[----:B-1----:R-:W-:Y:S04]  /*43480*/  STL.64 [R1+0x2880], R10 ;  /* 0x0028800a01007387 */ /* 0x002fe80000100a00 */
[----:B------:R0:W-:Y:S04]  /*43490*/  STL.64 [R1+0x2878], R8 ;  /* 0x0028780801007387 */ /* 0x0001e80000100a00 */
        /* <DEDUP_REMOVED lines=10> */
[----:B----4-:R-:W-:Y:S03]  /*43540*/  HMMA.16816.F32.BF16 R12, R4, R14, R24 ;  /* 0x0000000e040c723c */ /* 0x010fe60000041818 */
[----:B------:R-:W4:Y:S04]  /*43550*/  LDL.LU.64 R26, [R1+0x2a68] ;  /* 0x002a6800011a7983 */ /* 0x000f280000300a00 */
[----:B------:R-:W4:-:S12]  /*43560*/  LDL.LU.64 R24, [R1+0x2a60] ;  /* 0x002a600001187983 */ /* 0x000f180000300a00 */
[----:B------:R-:W-:Y:S04]  /*43570*/  STL.64 [R1+0x5d0], R12 ;  /* 0x0005d00c01007387 */ /* 0x000fe80000100a00 */
[----:B------:R0:W-:Y:S04]  /*43580*/  STL.64 [R1+0x5d8], R14 ;  /* 0x0005d80e01007387 */ /* 0x0001e80000100a00 */
[----:B0-----:R-:W4:Y:S04]  /*43590*/  LDL.LU.64 R14, [R1+0x2a58] ;  /* 0x002a5800010e7983 */ /* 0x001f280000300a00 */
[----:B------:R-:W2:Y:S01]  /*435a0*/  LDL R29, [R1+0x2044] ;  /* 0x00204400011d7983 */ /* 0x000ea20000100800 */
[C---:B----4-:R-:W-:Y:S03]  /*435b0*/  HMMA.16816.F32.BF16 R12, R4.reuse, R14, R24 ;  /* 0x0000000e040c723c */ /* 0x050fe60000041818 */
[----:B--2---:R-:W-:Y:S04]  /*435c0*/  STL [R1+0x27c4], R29 ;  /* 0x0027c41d01007387 */ /* 0x004fe80000100800 */
[----:B------:R-:W2:Y:S04]  /*435d0*/  LDL.LU.64 R26, [R1+0x2a50] ;  /* 0x002a5000011a7983 */ /* 0x000ea80000300a00 */
[----:B------:R-:W2:Y:S08]  /*435e0*/  LDL.LU.64 R24, [R1+0x2a48] ;  /* 0x002a480001187983 */ /* 0x000eb00000300a00 */
        /* <DEDUP_REMOVED lines=14> */
[----:B0-----:R-:W2:Y:S01]  /*436d0*/  LDL.LU.64 R14, [R1+0x2a20] ;  /* 0x002a2000010e7983 */ /* 0x001ea20000300a00 */
[----:B------:R-:W-:Y:S02]  /*436e0*/  IMAD.MOV.U32 R24, RZ, RZ, R27 ;  /* 0x000000ffff187224 */ /* 0x000fe400078e001b */
[----:B------:R-:W-:-:S02]  /*436f0*/  IMAD.MOV.U32 R3, RZ, RZ, R26 ;  /* 0x000000ffff037224 */ /* 0x000fc400078e001a */
[----:B------:R-:W4:Y:S04]  /*43700*/  LDL.LU.64 R26, [R1+0x2a18] ;  /* 0x002a1800011a7983 */ /* 0x000f280000300a00 */
[----:B------:R-:W3:Y:S04]  /*43710*/  LDL.LU R25, [R1+0x2a10] ;  /* 0x002a100001197983 */ /* 0x000ee80000300800 */
        /* <DEDUP_REMOVED lines=19> */
[----:B------:R-:W2:Y:S01]  /*43850*/  LDL.LU.64 R14, [R1+0x29e0] ;  /* 0x0029e000010e7983 */ /* 0x000ea20000300a00 */
[----:B---3--:R-:W-:Y:S01]  /*43860*/  HMMA.16816.F32.BF16 R8, R4, R18, R8 ;  /* 0x000000120408723c */ /* 0x008fe20000041808 */
[----:B------:R-:W-:-:S02]  /*43870*/  IMAD.MOV.U32 R29, RZ, RZ, R19 ;  /* 0x000000ffff1d7224 */ /* 0x000fc400078e0013 */
[----:B------:R-:W-:Y:S04]  /*43880*/  STL [R1+0x27d8], R3 ;  /* 0x0027d80301007387 */ /* 0x000fe80000100800 */
[----:B------:R-:W-:Y:S04]  /*43890*/  STL [R1+0x27d4], R24 ;  /* 0x0027d41801007387 */ /* 0x000fe80000100800 */
[----:B----4-:R-:W-:Y:S04]  /*438a0*/  STL.64 [R1+0x29d0], R26 ;  /* 0x0029d01a01007387 */ /* 0x010fe80000100a00 */
[----:B------:R-:W-:Y:S04]  /*438b0*/  STL [R1+0x29c8], R25 ;  /* 0x0029c81901007387 */ /* 0x000fe80000100800 */
[----:B------:R-:W-:Y:S04]  /*438c0*/  STL [R1+0x27dc], R29 ;  /* 0x0027dc1d01007387 */ /* 0x000fe80000100800 */
[----:B------:R-:W-:Y:S04]  /*438d0*/  STL.64 [R1+0x570], R8 ;  /* 0x0005700801007387 */ /* 0x000fe80000100a00 */
[----:B------:R2:W-:Y:S04]  /*438e0*/  STL.64 [R1+0x578], R10 ;  /* 0x0005780a01007387 */ /* 0x0005e80000100a00 */
[----:B------:R-:W3:Y:S01]  /*438f0*/  LDL.LU R16, [R1+0x12d0] ;  /* 0x0012d00001107983 */ /* 0x000ee20000300800 */
[----:B--2---:R-:W-:-:S15]  /*43900*/  HMMA.16816.F32.BF16 R8, R4, R14, R20 ;  /* 0x0000000e0408723c */ /* 0x004fde0000041814 */
[----:B------:R-:W-:-:S04]  /*43910*/  NOP ;  /* 0x0000000000007918 */ /* 0x000fc80000000000 */
[----:B------:R-:W-:Y:S04]  /*43920*/  STL.64 [R1+0x560], R8 ;  /* 0x0005600801007387 */ /* 0x000fe80000100a00 */
[----:B------:R-:W-:Y:S04]  /*43930*/  STL.64 [R1+0x568], R10 ;  /* 0x0005680a01007387 */ /* 0x000fe80000100a00 */
[----:B------:R-:W3:Y:S04]  /*43940*/  LDL.LU R17, [R1+0x12d4] ;  /* 0x0012d40001117983 */ /* 0x000ee80000300800 */
[----:B------:R-:W2:Y:S04]  /*43950*/  LDL.LU R18, [R1+0x12d8] ;  /* 0x0012d80001127983 */ /* 0x000ea80000300800 */
[----:B------:R-:W2:Y:S04]  /*43960*/  LDL.LU R19, [R1+0x12dc] ;  /* 0x0012dc0001137983 */ /* 0x000ea80000300800 */
[----:B--2---:R0:W-:Y:S04]  /*43970*/  STL.64 [R1+0x2958], R18 ;  /* 0x0029581201007387 */ /* 0x0041e80000100a00 */
[----:B---3--:R-:W-:Y:S04]  /*43980*/  STL.64 [R1+0x2950], R16 ;  /* 0x0029501001007387 */ /* 0x008fe80000100a00 */
[----:B0-----:R-:W2:Y:S04]  /*43990*/  LDL.64 R18, [R1+0xc8] ;  /* 0x0000c80001127983 */ /* 0x001ea80000100a00 */
[----:B--2---:R0:W-:Y:S04]  /*439a0*/  STL.64 [R1+0x2968], R18 ;  /* 0x0029681201007387 */ /* 0x0041e80000100a00 */
[----:B0-----:R-:W2:Y:S04]  /*439b0*/  LDL.64 R18, [R1+0xd8] ;  /* 0x0000d80001127983 */ /* 0x001ea80000100a00 */
[----:B--2---:R0:W-:Y:S04]  /*439c0*/  STL.64 [R1+0x2980], R18 ;  /* 0x0029801201007387 */ /* 0x0041e80000100a00 */
[----:B0-----:R-:W2:Y:S04]  /*439d0*/  LDL.64 R18, [R1+0xe8] ;  /* 0x0000e80001127983 */ /* 0x001ea80000100a00 */
[----:B--2---:R0:W-:Y:S04]  /*439e0*/  STL.64 [R1+0x2998], R18 ;  /* 0x0029981201007387 */ /* 0x0041e80000100a00 */
[----:B0-----:R-:W2:Y:S04]  /*439f0*/  LDL.64 R18, [R1+0xf8] ;  /* 0x0000f80001127983 */ /* 0x001ea80000100a00 */
[----:B--2---:R0:W-:Y:S04]  /*43a00*/  STL.64 [R1+0x29b0], R18 ;  /* 0x0029b01201007387 */ /* 0x0041e80000100a00 */
[----:B0-----:R-:W2:Y:S04]  /*43a10*/  LDL.64 R18, [R1+0x108] ;  /* 0x0001080001127983 */ /* 0x001ea80000100a00 */
[----:B--2---:R-:W-:Y:S04]  /*43a20*/  STL.64 [R1+0x29d8], R18 ;  /* 0x0029d81201007387 */ /* 0x004fe80000100a00 */
[----:B------:R-:W2:Y:S04]  /*43a30*/  LDL.64 R22, [R1+0xb8] ;  /* 0x0000b80001167983 */ /* 0x000ea80000100a00 */
[----:B--2---:R0:W-:Y:S04]  /*43a40*/  STL.64 [R1+0x2960], R22 ;  /* 0x0029601601007387 */ /* 0x0041e80000100a00 */
[----:B------:R-:W2:Y:S04]  /*43a50*/  LDL.LU R20, [R1+0x12e0] ;  /* 0x0012e00001147983 */ /* 0x000ea80000300800 */
[----:B------:R-:W2:Y:S04]  /*43a60*/  LDL.LU R21, [R1+0x12e4] ;  /* 0x0012e40001157983 */ /* 0x000ea80000300800 */
[----:B0-----:R-:W3:Y:S04]  /*43a70*/  LDL.LU R22, [R1+0x12e8] ;  /* 0x0012e80001167983 */ /* 0x001ee80000300800 */
[----:B------:R-:W3:Y:S04]  /*43a80*/  LDL.LU R23, [R1+0x12ec] ;  /* 0x0012ec0001177983 */ /* 0x000ee80000300800 */
[----:B------:R-:W4:Y:S04]  /*43a90*/  LDL.LU R16, [R1+0x1330] ;  /* 0x0013300001107983 */ /* 0x000f280000300800 */
[----:B------:R-:W4:Y:S04]  /*43aa0*/  LDL.LU R17, [R1+0x1334] ;  /* 0x0013340001117983 */ /* 0x000f280000300800 */
[----:B------:R-:W4:Y:S04]  /*43ab0*/  LDL.LU R18, [R1+0x1338] ;  /* 0x0013380001127983 */ /* 0x000f280000300800 */
[----:B------:R-:W4:Y:S04]  /*43ac0*/  LDL.LU R19, [R1+0x133c] ;  /* 0x00133c0001137983 */ /* 0x000f280000300800 */
[----:B------:R-:W4:Y:S04]  /*43ad0*/  LDL.64 R26, [R1+0x118] ;  /* 0x00011800011a7983 */ /* 0x000f280000100a00 */
        /* <DEDUP_REMOVED lines=11> */
[----:B------:R-:W3:Y:S01]  /*43b90*/  LDL.LU R23, [R1+0x130c] ;  /* 0x00130c0001177983 */ /* 0x000ee20000300800 */
[----:B----4-:R-:W-:Y:S03]  /*43ba0*/  HMMA.16816.F32.BF16 R16, R4, R26, R16 ;  /* 0x0000001a0410723c */ /* 0x010fe60000041810 */
        /* <DEDUP_REMOVED lines=12> */
[----:B------:R-:W3:Y:S04]  /*43c70*/  LDL.64 R10, [R1+0xa8] ;  /* 0x0000a800010a7983 */ /* 0x000ee80000100a00 */
[----:B------:R0:W-:Y:S04]  /*43c80*/  STL.64 [R1+0x2818], R14 ;  /* 0x0028180e01007387 */ /* 0x0001e80000100a00 */
[----:B------:R-:W3:Y:S04]  /*43c90*/  LDL.LU R12, [R1+0x12c0] ;  /* 0x0012c000010c7983 */ /* 0x000ee80000300800 */
[----:B------:R-:W3:Y:S04]  /*43ca0*/  LDL.LU R13, [R1+0x12c4] ;  /* 0x0012c400010d7983 */ /* 0x000ee80000300800 */
[----:B0-----:R-:W3:Y:S04]  /*43cb0*/  LDL.LU R14, [R1+0x12c8] ;  /* 0x0012c800010e7983 */ /* 0x001ee80000300800 */
[----:B------:R-:W3:Y:S04]  /*43cc0*/  LDL.LU R15, [R1+0x12cc] ;  /* 0x0012cc00010f7983 */ /* 0x000ee80000300800 */
[----:B------:R-:W-:Y:S04]  /*43cd0*/  STL.64 [R1+0x550], R16 ;  /* 0x0005501001007387 */ /* 0x000fe80000100a00 */
[----:B------:R0:W-:Y:S04]  /*43ce0*/  STL.64 [R1+0x558], R18 ;  /* 0x0005581201007387 */ /* 0x0001e80000100a00 */
[----:B0-----:R-:W2:Y:S01]  /*43cf0*/  LDL.LU.64 R18, [R1+0x29d8] ;  /* 0x0029d80001127983 */ /* 0x001ea20000300a00 */
[----:B------:R-:W-:-:S02]  /*43d00*/  IMAD.MOV.U32 R24, RZ, RZ, R27 ;  /* 0x000000ffff187224 */ /* 0x000fc400078e001b */
[----:B------:R-:W-:Y:S02]  /*43d10*/  IMAD.MOV.U32 R3, RZ, RZ, R26 ;  /* 0x000000ffff037224 */ /* 0x000fe400078e001a */
        /* <DEDUP_REMOVED lines=51> */
[----:B------:R-:W2:Y:S01]  /*44050*/  LDL.LU.64 R16, [R1+0x2950] ;  /* 0x0029500001107983 */ /* 0x000ea20000300a00 */
[C---:B---3--:R-:W-:Y:S03]  /*44060*/  HMMA.16816.F32.BF16 R12, R4.reuse, R10, R12 ;  /* 0x0000000a040c723c */ /* 0x048fe6000004180c */
[----:B------:R-:W-:Y:S05]  /*44070*/  STL [R1+0x2800], R29 ;  /* 0x0028001d01007387 */ /* 0x000fea0000100800 */
[----:B--2---:R-:W-:Y:S01]  /*44080*/  HMMA.16816.F32.BF16 R16, R4, R22, R16 ;  /* 0x000000160410723c */ /* 0x004fe20000041810 */
[----:B------:R-:W-:-:S15]  /*44090*/  IMAD.MOV.U32 R24, RZ, RZ, R22 ;  /* 0x000000ffff187224 */ /* 0x000fde00078e0016 */
[----:B------:R-:W-:-:S03]  /*440a0*/  NOP ;  /* 0x0000000000007918 */ /* 0x000fc60000000000 */
[----:B------:R0:W-:Y:S04]  /*440b0*/  STL.64 [R1+0x4f0], R16 ;  /* 0x0004f01001007387 */ /* 0x0001e80000100a00 */
[----:B------:R-:W-:Y:S04]  /*440c0*/  STL.64 [R1+0x4f8], R18 ;  /* 0x0004f81201007387 */ /* 0x000fe80000100a00 */
[----:B0-----:R-:W2:Y:S04]  /*440d0*/  LDL.LU.64 R16, [R1+0x2948] ;  /* 0x0029480001107983 */ /* 0x001ea80000300a00 */
[----:B------:R-:W3:Y:S04]  /*440e0*/  LDL.LU.64 R20, [R1+0x2940] ;  /* 0x0029400001147983 */ /* 0x000ee80000300a00 */
[----:B----4-:R-:W-:Y:S04]  /*440f0*/  STL.64 [R1+0x28b8], R26 ;  /* 0x0028b81a01007387 */ /* 0x010fe80000100a00 */
[----:B------:R-:W-:Y:S04]  /*44100*/  STL [R1+0x28b0], R24 ;  /* 0x0028b01801007387 */ /* 0x000fe80000100800 */
[----:B------:R0:W-:Y:S04]  /*44110*/  STL.64 [R1+0x4e0], R12 ;  /* 0x0004e00c01007387 */ /* 0x0001e80000100a00 */
[----:B------:R1:W-:Y:S04]  /*44120*/  STL.64 [R1+0x4e8], R14 ;  /* 0x0004e80e01007387 */ /* 0x0003e80000100a00 */
[----:B0-----:R-:W4:Y:S04]  /*44130*/  LDL.LU R12, [R1+0x8a0] ;  /* 0x0008a000010c7983 */ /* 0x001f280000300800 */
[----:B------:R-:W4:Y:S04]  /*44140*/  LDL.LU R13, [R1+0x8a4] ;  /* 0x0008a400010d7983 */ /* 0x000f280000300800 */
[----:B-1----:R-:W2:Y:S04]  /*44150*/  LDL.LU R14, [R1+0x8a8] ;  /* 0x0008a800010e7983 */ /* 0x002ea80000300800 */
[----:B------:R-:W2:Y:S01]  /*44160*/  LDL.LU R15, [R1+0x8ac] ;  /* 0x0008ac00010f7983 */ /* 0x000ea20000300800 */
[----:B------:R-:W-:-:S03]  /*44170*/  IMAD.MOV.U32 R3, RZ, RZ, R23 ;  /* 0x000000ffff037224 */ /* 0x000fc600078e0017 */
[----:B--2---:R3:W-:Y:S04]  /*44180*/  STL.64 [R1+0x2828], R14 ;  /* 0x0028280e01007387 */ /* 0x0047e80000100a00 */
[----:B----4-:R-:W-:Y:S01]  /*44190*/  STL.64 [R1+0x2820], R12 ;  /* 0x0028200c01007387 */ /* 0x010fe20000100a00 */
[----:B---3--:R-:W-:Y:S02]  /*441a0*/  IMAD.MOV.U32 R15, RZ, RZ, R20 ;  /* 0x000000ffff0f7224 */ /* 0x008fe400078e0014 */
[----:B------:R-:W-:Y:S01]  /*441b0*/  IMAD.MOV.U32 R14, RZ, RZ, R21 ;  /* 0x000000ffff0e7224 */ /* 0x000fe200078e0015 */
[----:B------:R-:W2:Y:S04]  /*441c0*/  LDL.LU R20, [R1+0x8c0] ;  /* 0x0008c00001147983 */ /* 0x000ea80000300800 */
[----:B------:R-:W2:Y:S04]  /*441d0*/  LDL.LU R21, [R1+0x8c4] ;  /* 0x0008c40001157983 */ /* 0x000ea80000300800 */
[----:B------:R-:W3:Y:S04]  /*441e0*/  LDL.LU R22, [R1+0x8c8] ;  /* 0x0008c80001167983 */ /* 0x000ee80000300800 */
[----:B------:R-:W3:Y:S01]  /*441f0*/  LDL.LU R23, [R1+0x8cc] ;  /* 0x0008cc0001177983 */ /* 0x000ee20000300800 */
[----:B------:R-:W-:-:S02]  /*44200*/  IMAD.MOV.U32 R29, RZ, RZ, R11 ;  /* 0x000000ffff1d7224 */ /* 0x000fc400078e000b */
[----:B------:R-:W-:Y:S02]  /*44210*/  IMAD.MOV.U32 R11, RZ, RZ, R16 ;  /* 0x000000ffff0b7224 */ /* 0x000fe400078e0010 */
[----:B------:R-:W-:Y:S01]  /*44220*/  IMAD.MOV.U32 R10, RZ, RZ, R17 ;  /* 0x000000ffff0a7224 */ /* 0x000fe200078e0011 */
[----:B---3--:R0:W-:Y:S04]  /*44230*/  STL.64 [R1+0x2850], R22 ;  /* 0x0028501601007387 */ /* 0x0081e80000100a00 */
[----:B--2---:R-:W-:Y:S01]  /*44240*/  STL.64 [R1+0x2848], R20 ;  /* 0x0028481401007387 */ /* 0x004fe20000100a00 */
[----:B0-----:R-:W-:Y:S02]  /*44250*/  IMAD.MOV.U32 R22, RZ, RZ, R28 ;  /* 0x000000ffff167224 */ /* 0x001fe400078e001c */
[----:B------:R-:W-:Y:S01]  /*44260*/  IMAD.MOV.U32 R23, RZ, RZ, R0 ;  /* 0x000000ffff177224 */ /* 0x000fe200078e0000 */
[----:B------:R-:W2:Y:S04]  /*44270*/  LDL.LU R28, [R1+0x2938] ;  /* 0x00293800011c7983 */ /* 0x000ea80000300800 */
[----:B------:R-:W3:Y:S04]  /*44280*/  LDL.LU R0, [R1+0x2934] ;  /* 0x0029340001007983 */ /* 0x000ee80000300800 */
[----:B------:R-:W4:Y:S04]  /*44290*/  LDL.LU R16, [R1+0x1260] ;  /* 0x0012600001107983 */ /* 0x000f280000300800 */
[----:B------:R-:W4:Y:S04]  /*442a0*/  LDL.LU R17, [R1+0x1264] ;  /* 0x0012640001117983 */ /* 0x000f280000300800 */
[----:B------:R-:W2:Y:S04]  /*442b0*/  LDL.LU R18, [R1+0x1268] ;  /* 0x0012680001127983 */ /* 0x000ea80000300800 */
[----:B------:R-:W2:Y:S04]  /*442c0*/  LDL.LU R19, [R1+0x126c] ;  /* 0x00126c0001137983 */ /* 0x000ea80000300800 */
[----:B--2---:R-:W-:Y:S04]  /*442d0*/  STL.64 [R1+0x28c8], R18 ;  /* 0x0028c81201007387 */ /* 0x004fe80000100a00 */
[----:B----4-:R0:W-:Y:S04]  /*442e0*/  STL.64 [R1+0x28c0], R16 ;  /* 0x0028c01001007387 */ /* 0x0101e80000100a00 */
[----:B0-----:R-:W2:Y:S04]  /*442f0*/  LDL.LU R16, [R1+0x1270] ;  /* 0x0012700001107983 */ /* 0x001ea80000300800 */
[----:B------:R-:W2:Y:S04]  /*44300*/  LDL.LU R17, [R1+0x1274] ;  /* 0x0012740001117983 */ /* 0x000ea80000300800 */
[----:B------:R-:W4:Y:S04]  /*44310*/  LDL.LU R18, [R1+0x1278] ;  /* 0x0012780001127983 */ /* 0x000f280000300800 */
[----:B------:R-:W4:Y:S04]  /*44320*/  LDL.LU R19, [R1+0x127c] ;  /* 0x00127c0001137983 */ /* 0x000f280000300800 */
[----:B----4-:R0:W-:Y:S04]  /*44330*/  STL.64 [R1+0x28d8], R18 ;  /* 0x0028d81201007387 */ /* 0x0101e80000100a00 */
[----:B--2---:R-:W-:Y:S01]  /*44340*/  STL.64 [R1+0x28d0], R16 ;  /* 0x0028d01001007387 */ /* 0x004fe20000100a00 */
[----:B0-----:R-:W-:-:S02]  /*44350*/  IMAD.MOV.U32 R18, RZ, RZ, R2 ;  /* 0x000000ffff127224 */ /* 0x001fc400078e0002 */
[----:B------:R-:W-:Y:S01]  /*44360*/  IMAD.MOV.U32 R19, RZ, RZ, R25 ;  /* 0x000000ffff137224 */ /* 0x000fe200078e0019 */
[----:B------:R-:W2:Y:S04]  /*44370*/  LDL.LU R2, [R1+0x2930] ;  /* 0x0029300001027983 */ /* 0x000ea80000300800 */
[----:B------:R-:W-:Y:S04]  /*44380*/  STL.64 [R1+0x28e8], R18 ;  /* 0x0028e81201007387 */ /* 0x000fe80000100a00 */
[----:B------:R-:W4:Y:S04]  /*44390*/  LDL.64 R26, [R1+0x58] ;  /* 0x00005800011a7983 */ /* 0x000f280000100a00 */
[----:B----4-:R0:W-:Y:S04]  /*443a0*/  STL.64 [R1+0x28e0], R26 ;  /* 0x0028e01a01007387 */ /* 0x0101e80000100a00 */
[----:B------:R-:W4:Y:S04]  /*443b0*/  LDL.LU R24, [R1+0x1280] ;  /* 0x0012800001187983 */ /* 0x000f280000300800 */
[----:B------:R-:W4:Y:S04]  /*443c0*/  LDL.LU R25, [R1+0x1284] ;  /* 0x0012840001197983 */ /* 0x000f280000300800 */
[----:B0-----:R-:W2:Y:S04]  /*443d0*/  LDL.LU R26, [R1+0x1288] ;  /* 0x00128800011a7983 */ /* 0x001ea80000300800 */
[----:B------:R-:W2:Y:S01]  /*443e0*/  LDL.LU R27, [R1+0x128c] ;  /* 0x00128c00011b7983 */ /* 0x000ea20000300800 */
[----:B------:R-:W-:-:S03]  /*443f0*/  IMAD.MOV.U32 R19, RZ, RZ, R28 ;  /* 0x000000ffff137224 */ /* 0x000fc600078e001c */
[----:B--2---:R-:W-:Y:S04]  /*44400*/  STL.64 [R1+0x28f8], R26 ;  /* 0x0028f81a01007387 */ /* 0x004fe80000100a00 */
[----:B----4-:R0:W-:Y:S04]  /*44410*/  STL.64 [R1+0x28f0], R24 ;  /* 0x0028f01801007387 */ /* 0x0101e80000100a00 */
[----:B------:R-:W2:Y:S04]  /*44420*/  LDL R18, [R1+0x78] ;  /* 0x0000780001127983 */ /* 0x000ea80000100800 */
[----:B--2---:R1:W-:Y:S04]  /*44430*/  STL.64 [R1+0x2900], R18 ;  /* 0x0029001201007387 */ /* 0x0043e80000100a00 */
[----:B0-----:R-:W2:Y:S04]  /*44440*/  LDL.LU R24, [R1+0x1290] ;  /* 0x0012900001187983 */ /* 0x001ea80000300800 */
[----:B------:R-:W2:Y:S04]  /*44450*/  LDL.LU R25, [R1+0x1294] ;  /* 0x0012940001197983 */ /* 0x000ea80000300800 */
[----:B------:R-:W4:Y:S04]  /*44460*/  LDL.LU R26, [R1+0x1298] ;  /* 0x00129800011a7983 */ /* 0x000f280000300800 */
[----:B------:R-:W4:Y:S01]  /*44470*/  LDL.LU R27, [R1+0x129c] ;  /* 0x00129c00011b7983 */ /* 0x000f220000300800 */
[----:B-1----:R-:W-:-:S02]  /*44480*/  IMAD.MOV.U32 R18, RZ, RZ, R2 ;  /* 0x000000ffff127224 */ /* 0x002fc400078e0002 */
[----:B---3--:R-:W-:Y:S01]  /*44490*/  IMAD.MOV.U32 R19, RZ, RZ, R0 ;  /* 0x000000ffff137224 */ /* 0x008fe200078e0000 */
[----:B----4-:R-:W-:Y:S04]  /*444a0*/  STL.64 [R1+0x2910], R26 ;  /* 0x0029101a01007387 */ /* 0x010fe80000100a00 */
[----:B--2---:R-:W-:Y:S04]  /*444b0*/  STL.64 [R1+0x2908], R24 ;  /* 0x0029081801007387 */ /* 0x004fe80000100a00 */
[----:B------:R0:W-:Y:S04]  /*444c0*/  STL.64 [R1+0x2918], R18 ;  /* 0x0029181201007387 */ /* 0x0001e80000100a00 */
[----:B0-----:R-:W2:Y:S04]  /*444d0*/  LDL.64 R18, [R1+0x98] ;  /* 0x0000980001127983 */ /* 0x001ea80000100a00 */
[----:B------:R-:W3:Y:S04]  /*444e0*/  LDL.LU R24, [R1+0x12a0] ;  /* 0x0012a00001187983 */ /* 0x000ee80000300800 */
[----:B------:R-:W3:Y:S04]  /*444f0*/  LDL.LU R25, [R1+0x12a4] ;  /* 0x0012a40001197983 */ /* 0x000ee80000300800 */
[----:B------:R-:W4:Y:S04]  /*44500*/  LDL.LU R26, [R1+0x12a8] ;  /* 0x0012a800011a7983 */ /* 0x000f280000300800 */
[----:B------:R-:W4:Y:S04]  /*44510*/  LDL.LU R27, [R1+0x12ac] ;  /* 0x0012ac00011b7983 */ /* 0x000f280000300800 */
[----:B----4-:R-:W-:Y:S04]  /*44520*/  STL.64 [R1+0x2928], R26 ;  /* 0x0029281a01007387 */ /* 0x010fe80000100a00 */
[----:B---3--:R0:W-:Y:S04]  /*44530*/  STL.64 [R1+0x2920], R24 ;  /* 0x0029201801007387 */ /* 0x0081e80000100a00 */
[----:B0-----:R-:W2:Y:S04]  /*44540*/  LDL.LU R24, [R1+0x12b0] ;  /* 0x0012b00001187983 */ /* 0x001ea80000300800 */
[----:B------:R-:W2:Y:S04]  /*44550*/  LDL.LU R25, [R1+0x12b4] ;  /* 0x0012b40001197983 */ /* 0x000ea80000300800 */
[----:B------:R-:W2:Y:S04]  /*44560*/  LDL.LU R26, [R1+0x12b8] ;  /* 0x0012b800011a7983 */ /* 0x000ea80000300800 */
[----:B------:R-:W2:Y:S04]  /*44570*/  LDL.LU R27, [R1+0x12bc] ;  /* 0x0012bc00011b7983 */ /* 0x000ea80000300800 */
[----:B------:R-:W-:Y:S04]  /*44580*/  STL.64 [R1+0x2890], R10 ;  /* 0x0028900a01007387 */ /* 0x000fe80000100a00 */
[----:B------:R0:W-:Y:S04]  /*44590*/  STL.64 [R1+0x2860], R22 ;  /* 0x0028601601007387 */ /* 0x0001e80000100a00 */
[----:B0-----:R-:W3:Y:S04]  /*445a0*/  LDL.64 R22, [R1+0x218] ;  /* 0x0002180001167983 */ /* 0x001ee80000100a00 */
[----:B---3--:R0:W-:Y:S04]  /*445b0*/  STL.64 [R1+0x2888], R22 ;  /* 0x0028881601007387 */ /* 0x0081e80000100a00 */
[----:B------:R-:W3:Y:S04]  /*445c0*/  LDL.LU R20, [R1+0x1230] ;  /* 0x0012300001147983 */ /* 0x000ee80000300800 */
[----:B------:R-:W3:Y:S04]  /*445d0*/  LDL.LU R21, [R1+0x1234] ;  /* 0x0012340001157983 */ /* 0x000ee80000300800 */
[----:B0-----:R-:W4:Y:S04]  /*445e0*/  LDL.LU R22, [R1+0x1238] ;  /* 0x0012380001167983 */ /* 0x001f280000300800 */
[----:B------:R-:W4:Y:S04]  /*445f0*/  LDL.LU R23, [R1+0x123c] ;  /* 0x00123c0001177983 */ /* 0x000f280000300800 */
[----:B----4-:R0:W-:Y:S04]  /*44600*/  STL.64 [R1+0x28a0], R22 ;  /* 0x0028a01601007387 */ /* 0x0101e80000100a00 */
[----:B---3--:R-:W-:Y:S04]  /*44610*/  STL.64 [R1+0x2898], R20 ;  /* 0x0028981401007387 */ /* 0x008fe80000100a00 */
[----:B0-----:R-:W3:Y:S04]  /*44620*/  LDL.64 R22, [R1+0x48] ;  /* 0x0000480001167983 */ /* 0x001ee80000100a00 */
[----:B------:R-:W4:Y:S04]  /*44630*/  LDL.LU R8, [R1+0x1250] ;  /* 0x0012500001087983 */ /* 0x000f280000300800 */
[----:B------:R-:W4:Y:S04]  /*44640*/  LDL.LU R9, [R1+0x1254] ;  /* 0x0012540001097983 */ /* 0x000f280000300800 */
[----:B------:R-:W4:Y:S04]  /*44650*/  LDL.LU R10, [R1+0x1258] ;  /* 0x00125800010a7983 */ /* 0x000f280000300800 */
[----:B------:R-:W4:Y:S04]  /*44660*/  LDL.LU R11, [R1+0x125c] ;  /* 0x00125c00010b7983 */ /* 0x000f280000300800 */
[----:B------:R0:W-:Y:S04]  /*44670*/  STL.64 [R1+0x2838], R14 ;  /* 0x0028380e01007387 */ /* 0x0001e80000100a00 */
[----:B0-----:R-:W3:Y:S01]  /*44680*/  LDL.64 R14, [R1+0x1f8] ;  /* 0x0001f800010e7983 */ /* 0x001ee20000100a00 */
[----:B--2---:R-:W-:Y:S03]  /*44690*/  HMMA.16816.F32.BF16 R24, R4, R18, R24 ;  /* 0x000000120418723c */ /* 0x004fe60000041818 */
[----:B---3--:R0:W-:Y:S04]  /*446a0*/  STL.64 [R1+0x2858], R14 ;  /* 0x0028580e01007387 */ /* 0x0081e80000100a00 */
        /* <DEDUP_REMOVED lines=12> */
[----:B------:R-:W-:Y:S04]  /*44770*/  STL.64 [R1+0x4d0], R24 ;  /* 0x0004d01801007387 */ /* 0x000fe80000100a00 */
[----:B------:R0:W-:Y:S04]  /*44780*/  STL.64 [R1+0x4d8], R26 ;  /* 0x0004d81a01007387 */ /* 0x0001e80000100a00 */
[----:B0-----:R-:W3:Y:S04]  /*44790*/  LDL.LU.64 R26, [R1+0x2928] ;  /* 0x00292800011a7983 */ /* 0x001ee80000300a00 */
[----:B------:R-:W3:Y:S04]  /*447a0*/  LDL.LU.64 R24, [R1+0x2920] ;  /* 0x0029200001187983 */ /* 0x000ee80000300a00 */
[----:B------:R-:W3:Y:S02]  /*447b0*/  LDL.LU.64 R18, [R1+0x2918] ;  /* 0x0029180001127983 */ /* 0x000ee40000300a00 */
[----:B---3--:R-:W-:Y:S02]  /*447c0*/  HMMA.16816.F32.BF16 R16, R4, R18, R24 ;  /* 0x000000120410723c */ /* 0x008fe40000041818 */
[----:B------:R-:W3:Y:S04]  /*447d0*/  LDL.LU.64 R26, [R1+0x2910] ;  /* 0x00291000011a7983 */ /* 0x000ee80000300a00 */
[----:B------:R-:W3:-:S13]  /*447e0*/  LDL.LU.64 R24, [R1+0x2908] ;  /* 0x0029080001187983 */ /* 0x000eda0000300a00 */
        /* <DEDUP_REMOVED lines=20> */
[----:B0-----:R-:W3:Y:S04]  /*44930*/  LDL.LU.64 R18, [R1+0x28c8] ;  /* 0x0028c80001127983 */ /* 0x001ee80000300a00 */
[----:B------:R-:W3:Y:S01]  /*44940*/  LDL.LU.64 R16, [R1+0x28c0] ;  /* 0x0028c00001107983 */ /* 0x000ee20000300a00 */
[----:B------:R-:W-:-:S03]  /*44950*/  IMAD.MOV.U32 R25, RZ, RZ, R27 ;  /* 0x000000ffff197224 */ /* 0x000fc600078e001b */
[----:B------:R-:W4:Y:S04]  /*44960*/  LDL.LU.64 R26, [R1+0x28b8] ;  /* 0x0028b800011a7983 */ /* 0x000f280000300a00 */
[----:B------:R-:W2:Y:S01]  /*44970*/  LDL.LU R24, [R1+0x28b0] ;  /* 0x0028b00001187983 */ /* 0x000ea20000300800 */
[----:B---3--:R-:W-:-:S15]  /*44980*/  HMMA.16816.F32.BF16 R16, R4, R22, R16 ;  /* 0x000000160410723c */ /* 0x008fde0000041810 */
[----:B------:R-:W-:-:S04]  /*44990*/  NOP ;  /* 0x0000000000007918 */ /* 0x000fc80000000000 */
[----:B------:R-:W-:Y:S04]  /*449a0*/  STL.64 [R1+0x480], R16 ;  /* 0x0004801001007387 */ /* 0x000fe80000100a00 */
[----:B------:R0:W-:Y:S04]  /*449b0*/  STL.64 [R1+0x488], R18 ;  /* 0x0004881201007387 */ /* 0x0001e80000100a00 */
[----:B0-----:R-:W3:Y:S01]  /*449c0*/  LDL.LU.64 R18, [R1+0x28a8] ;  /* 0x0028a80001127983 */ /* 0x001ee20000300a00 */
[----:B------:R-:W-:Y:S02]  /*449d0*/  IMAD.MOV.U32 R17, RZ, RZ, R22 ;  /* 0x000000ffff117224 */ /* 0x000fe400078e0016 */
[----:B------:R-:W-:-:S02]  /*449e0*/  IMAD.MOV.U32 R16, RZ, RZ, R23 ;  /* 0x000000ffff107224 */ /* 0x000fc400078e0017 */
[----:B------:R-:W2:Y:S04]  /*449f0*/  LDL.LU.64 R22, [R1+0x28a0] ;  /* 0x0028a00001167983 */ /* 0x000ea80000300a00 */
[----:B------:R-:W2:Y:S01]  /*44a00*/  LDL.LU.64 R20, [R1+0x2898] ;  /* 0x0028980001147983 */ /* 0x000ea20000300a00 */
[C---:B----4-:R-:W-:Y:S03]  /*44a10*/  HMMA.16816.F32.BF16 R8, R4.reuse, R26, R8 ;  /* 0x0000001a0408723c */ /* 0x050fe60000041808 */
[----:B---3--:R0:W-:Y:S04]  /*44a20*/  STL.64 [R1+0x2810], R18 ;  /* 0x0028101201007387 */ /* 0x0081e80000100a00 */
[----:B------:R1:W-:Y:S04]  /*44a30*/  STL.64 [R1+0x2808], R16 ;  /* 0x0028081001007387 */ /* 0x0003e80000100a00 */
[----:B0-----:R-:W3:Y:S04]  /*44a40*/  LDL.64 R18, [R1+0x1d8] ;  /* 0x0001d80001127983 */ /* 0x001ee80000100a00 */
[----:B---3--:R0:W-:Y:S04]  /*44a50*/  STL.64 [R1+0x2830], R18 ;  /* 0x0028301201007387 */ /* 0x0081e80000100a00 */
[----:B-1----:R-:W3:Y:S04]  /*44a60*/  LDL.LU R16, [R1+0x8b0] ;  /* 0x0008b00001107983 */ /* 0x002ee80000300800 */
[----:B------:R-:W3:Y:S04]  /*44a70*/  LDL.LU R17, [R1+0x8b4] ;  /* 0x0008b40001117983 */ /* 0x000ee80000300800 */
[----:B0-----:R-:W3:Y:S04]  /*44a80*/  LDL.LU R18, [R1+0x8b8] ;  /* 0x0008b80001127983 */ /* 0x001ee80000300800 */
[----:B------:R-:W3:Y:S04]  /*44a90*/  LDL.LU R19, [R1+0x8bc] ;  /* 0x0008bc0001137983 */ /* 0x000ee80000300800 */
        /* <DEDUP_REMOVED lines=9> */
[----:B------:R0:W-:Y:S04]  /*44b30*/  STL.64 [R1+0x460], R4 ;  /* 0x0004600401007387 */ /* 0x0001e80000100a00 */
[----:B------:R1:W-:Y:S04]  /*44b40*/  STL.64 [R1+0x468], R6 ;  /* 0x0004680601007387 */ /* 0x0003e80000100a00 */
[----:B0-----:R-:W4:Y:S04]  /*44b50*/  LDL.LU R4, [R1+0x880] ;  /* 0x0008800001047983 */ /* 0x001f280000300800 */
[----:B------:R-:W4:Y:S04]  /*44b60*/  LDL.LU R5, [R1+0x884] ;  /* 0x0008840001057983 */ /* 0x000f280000300800 */
[----:B-1----:R-:W4:Y:S04]  /*44b70*/  LDL.LU R6, [R1+0x888] ;  /* 0x0008880001067983 */ /* 0x002f280000300800 */
[----:B------:R-:W4:Y:S01]  /*44b80*/  LDL.LU R7, [R1+0x88c] ;  /* 0x00088c0001077983 */ /* 0x000f220000300800 */
[----:B--2---:R-:W-:Y:S01]  /*44b90*/  HMMA.16816.F32.BF16 R12, R8, R22, R12 ;  /* 0x00000016080c723c */ /* 0x004fe2000004180c */
[----:B------:R-:W-:-:S15]  /*44ba0*/  IMAD.MOV.U32 R28, RZ, RZ, R23 ;  /* 0x000000ffff1c7224 */ /* 0x000fde00078e0017 */
[----:B------:R-:W-:-:S03]  /*44bb0*/  NOP ;  /* 0x0000000000007918 */ /* 0x000fc60000000000 */
[----:B------:R-:W-:Y:S04]  /*44bc0*/  STL.64 [R1+0x450], R12 ;  /* 0x0004500c01007387 */ /* 0x000fe80000100a00 */
[----:B------:R0:W-:Y:S04]  /*44bd0*/  STL.64 [R1+0x458], R14 ;  /* 0x0004580e01007387 */ /* 0x0001e80000100a00 */
[----:B0-----:R-:W2:Y:S04]  /*44be0*/  LDL.LU.64 R14, [R1+0x2870] ;  /* 0x00287000010e7983 */ /* 0x001ea80000300a00 */
[----:B------:R-:W2:Y:S04]  /*44bf0*/  LDL.LU.64 R12, [R1+0x2868] ;  /* 0x00286800010c7983 */ /* 0x000ea80000300a00 */
[----:B------:R-:W2:Y:S02]  /*44c00*/  LDL.LU.64 R22, [R1+0x2860] ;  /* 0x0028600001167983 */ /* 0x000ea40000300a00 */
        /* <DEDUP_REMOVED lines=14> */
[----:B------:R-:W3:Y:S04]  /*44cf0*/  LDL.LU.64 R14, [R1+0x2838] ;  /* 0x00283800010e7983 */ /* 0x000ee80000300a00 */
[----:B------:R-:W-:Y:S01]  /*44d00*/  STL.64 [R1+0x2628], R20 ;  /* 0x0026281401007387 */ /* 0x000fe20000100a00 */
[----:B---3--:R-:W-:Y:S03]  /*44d10*/  HMMA.16816.F32.BF16 R12, R8, R14, R16 ;  /* 0x0000000e080c723c */ /* 0x008fe60000041810 */
[----:B------:R-:W3:-:S15]  /*44d20*/  LDL.LU.64 R18, [R1+0x2830] ;  /* 0x0028300001127983 */ /* 0x000ede0000300a00 */
[----:B------:R-:W-:Y:S01]  /*44d30*/  NOP ;  /* 0x0000000000007918 */ /* 0x000fe20000000000 */
        /* <DEDUP_REMOVED lines=12> */
[----:B------:R-:W2:Y:S04]  /*44e00*/  LDL.LU.64 R16, [R1+0x2808] ;  /* 0x0028080001107983 */ /* 0x000ea80000300a00 */
[----:B---3--:R-:W-:Y:S04]  /*44e10*/  STL.64 [R1+0x2700], R14 ;  /* 0x0027000e01007387 */ /* 0x008fe80000100a00 */
[----:B------:R0:W-:Y:S04]  /*44e20*/  STL.64 [R1+0x26f8], R12 ;  /* 0x0026f80c01007387 */ /* 0x0001e80000100a00 */
[----:B0-----:R-:W2:Y:S04]  /*44e30*/  LDL.LU R12, [R1+0x890] ;  /* 0x00089000010c7983 */ /* 0x001ea80000300800 */
[----:B------:R-:W2:Y:S04]  /*44e40*/  LDL.LU R13, [R1+0x894] ;  /* 0x00089400010d7983 */ /* 0x000ea80000300800 */
[----:B------:R-:W2:Y:S04]  /*44e50*/  LDL.LU R14, [R1+0x898] ;  /* 0x00089800010e7983 */ /* 0x000ea80000300800 */
[----:B------:R-:W2:Y:S01]  /*44e60*/  LDL.LU R15, [R1+0x89c] ;  /* 0x00089c00010f7983 */ /* 0x000ea20000300800 */
[C---:B----4-:R-:W-:Y:S03]  /*44e70*/  HMMA.16816.F32.BF16 R4, R8.reuse, R18, R4 ;  /* 0x000000120804723c */ /* 0x050fe60000041804 */
[----:B------:R-:W3:Y:S05]  /*44e80*/  LDL.LU R20, [R1+0x930] ;  /* 0x0009300001147983 */ /* 0x000eea0000300800 */
[----:B--2---:R-:W-:-:S15]  /*44e90*/  HMMA.16816.F32.BF16 R12, R8, R22, R12 ;  /* 0x00000016080c723c */ /* 0x004fde000004180c */
[----:B------:R-:W-:-:S04]  /*44ea0*/  NOP ;  /* 0x0000000000007918 */ /* 0x000fc80000000000 */
[----:B------:R-:W-:Y:S04]  /*44eb0*/  STL.64 [R1+0x890], R12 ;  /* 0x0008900c01007387 */ /* 0x000fe80000100a00 */
[----:B------:R-:W-:Y:S04]  /*44ec0*/  STL.64 [R1+0x898], R14 ;  /* 0x0008980e01007387 */ /* 0x000fe80000100a00 */
[----:B------:R-:W-:Y:S04]  /*44ed0*/  STL.64 [R1+0x880], R4 ;  /* 0x0008800401007387 */ /* 0x000fe80000100a00 */
[----:B------:R-:W-:Y:S04]  /*44ee0*/  STL.64 [R1+0x888], R6 ;  /* 0x0008880601007387 */ /* 0x000fe80000100a00 */
[----:B------:R-:W3:Y:S04]  /*44ef0*/  LDL.LU R21, [R1+0x934] ;  /* 0x0009340001157983 */ /* 0x000ee80000300800 */
[----:B------:R-:W2:Y:S04]  /*44f00*/  LDL.LU R22, [R1+0x938] ;  /* 0x0009380001167983 */ /* 0x000ea80000300800 */
[----:B------:R-:W2:Y:S04]  /*44f10*/  LDL.LU R23, [R1+0x93c] ;  /* 0x00093c0001177983 */ /* 0x000ea80000300800 */
[----:B--2---:R0:W-:Y:S04]  /*44f20*/  STL.64 [R1+0x2638], R22 ;  /* 0x0026381601007387 */ /* 0x0041e80000100a00 */
[----:B---3--:R-:W-:Y:S04]  /*44f30*/  STL.64 [R1+0x2630], R20 ;  /* 0x0026301401007387 */ /* 0x008fe80000100a00 */
[----:B0-----:R-:W2:Y:S01]  /*44f40*/  LDL R22, [R1+0xa8] ;  /* 0x0000a80001167983 */ /* 0x001ea20000100800 */
[----:B------:R-:W-:-:S03]  /*44f50*/  IMAD.MOV.U32 R23, RZ, RZ, R29 ;  /* 0x000000ffff177224 */ /* 0x000fc600078e001d */
[----:B------:R-:W3:Y:S04]  /*44f60*/  LDL.LU R29, [R1+0x2800] ;  /* 0x00280000011d7983 */ /* 0x000ee80000300800 */
[----:B--2---:R0:W-:Y:S02]  /*44f70*/  STL.64 [R1+0x2648], R22 ;  /* 0x0026481601007387 */ /* 0x0041e40000100a00 */
[----:B0-----:R-:W-:Y:S02]  /*44f80*/  IMAD.MOV.U32 R22, RZ, RZ, R24 ;  /* 0x000000ffff167224 */ /* 0x001fe400078e0018 */
[----:B------:R-:W-:Y:S01]  /*44f90*/  IMAD.MOV.U32 R23, RZ, RZ, R3 ;  /* 0x000000ffff177224 */ /* 0x000fe200078e0003 */
[----:B------:R-:W2:Y:S04]  /*44fa0*/  LDL.LU R24, [R1+0x27fc] ;  /* 0x0027fc0001187983 */ /* 0x000ea80000300800 */
[----:B------:R-:W4:Y:S04]  /*44fb0*/  LDL.LU R3, [R1+0x27f8] ;  /* 0x0027f80001037983 */ /* 0x000f280000300800 */
[----:B------:R-:W-:Y:S04]  /*44fc0*/  STL.64 [R1+0x2660], R22 ;  /* 0x0026601601007387 */ /* 0x000fe80000100a00 */
[----:B------:R-:W-:Y:S04]  /*44fd0*/  STL.64 [R1+0x2520], R18 ;  /* 0x0025201201007387 */ /* 0x000fe80000100a00 */
[----:B------:R0:W-:Y:S04]  /*44fe0*/  STL.64 [R1+0x2640], R16 ;  /* 0x0026401001007387 */ /* 0x0001e80000100a00 */
[----:B0-----:R-:W2:Y:S04]  /*44ff0*/  LDL.LU R16, [R1+0x940] ;  /* 0x0009400001107983 */ /* 0x001ea80000300800 */
[----:B------:R-:W2:Y:S04]  /*45000*/  LDL.LU R17, [R1+0x944] ;  /* 0x0009440001117983 */ /* 0x000ea80000300800 */
[----:B------:R-:W2:Y:S04]  /*45010*/  LDL.LU R18, [R1+0x948] ;  /* 0x0009480001127983 */ /* 0x000ea80000300800 */
[----:B------:R-:W2:Y:S04]  /*45020*/  LDL.LU R19, [R1+0x94c] ;  /* 0x00094c0001137983 */ /* 0x000ea80000300800 */
[----:B------:R-:W2:Y:S01]  /*45030*/  LDL R22, [R1+0xc8] ;  /* 0x0000c80001167983 */ /* 0x000ea20000100800 */
[----:B---3--:R-:W-:-:S03]  /*45040*/  IMAD.MOV.U32 R23, RZ, RZ, R29 ;  /* 0x000000ffff177224 */ /* 0x008fc600078e001d */
[----:B------:R-:W3:Y:S04]  /*45050*/  LDL.LU R29, [R1+0x27f4] ;  /* 0x0027f400011d7983 */ /* 0x000ee80000300800 */
[----:B--2---:R-:W-:Y:S04]  /*45060*/  STL.64 [R1+0x2678], R22 ;  /* 0x0026781601007387 */ /* 0x004fe80000100a00 */
        /* <DEDUP_REMOVED lines=8> */
[----:B------:R-:W4:Y:S04]  /*450f0*/  LDL.LU R3, [R1+0x27f0] ;  /* 0x0027f00001037983 */ /* 0x000f280000300800 */
[----:B------:R-:W3:Y:S04]  /*45100*/  LDL.LU R24, [R1+0x27ec] ;  /* 0x0027ec0001187983 */ /* 0x000ee80000300800 */
[----:B------:R-:W-:Y:S04]  /*45110*/  STL.64 [R1+0x2690], R22 ;  /* 0x0026901601007387 */ /* 0x000fe80000100a00 */
[----:B--2---:R-:W-:Y:S04]  /*45120*/  STL.64 [R1+0x2670], R18 ;  /* 0x0026701201007387 */ /* 0x004fe80000100a00 */
        /* <DEDUP_REMOVED lines=8> */
[----:B--2---:R0:W-:Y:S02]  /*451b0*/  STL.64 [R1+0x26a8], R22 ;  /* 0x0026a81601007387 */ /* 0x0041e40000100a00 */
[----:B0-----:R-:W-:Y:S02]  /*451c0*/  IMAD.MOV.U32 R22, RZ, RZ, R24 ;  /* 0x000000ffff167224 */ /* 0x001fe400078e0018 */
[----:B----4-:R-:W-:Y:S01]  /*451d0*/  IMAD.MOV.U32 R23, RZ, RZ, R3 ;  /* 0x000000ffff177224 */ /* 0x010fe200078e0003 */
        /* <DEDUP_REMOVED lines=30> */
[----:B------:R-:W2:Y:S04]  /*453c0*/  LDL.LU R20, [R1+0x9c0] ;  /* 0x0009c00001147983 */ /* 0x000ea80000300800 */
[----:B------:R-:W2:Y:S04]  /*453d0*/  LDL.LU R21, [R1+0x9c4] ;  /* 0x0009c40001157983 */ /* 0x000ea80000300800 */
[----:B------:R-:W2:Y:S04]  /*453e0*/  LDL.LU R22, [R1+0x9c8] ;  /* 0x0009c80001167983 */ /* 0x000ea80000300800 */
[----:B------:R-:W2:Y:S01]  /*453f0*/  LDL.LU R23, [R1+0x9cc] ;  /* 0x0009cc0001177983 */ /* 0x000ea20000300800 */
[----:B---3--:R-:W-:-:S03]  /*45400*/  IMAD.MOV.U32 R15, RZ, RZ, R29 ;  /* 0x000000ffff0f7224 */ /* 0x008fc600078e001d */
[----:B--2---:R-:W-:Y:S04]  /*45410*/  STL.64 [R1+0x2710], R22 ;  /* 0x0027101601007387 */ /* 0x004fe80000100a00 */
[----:B------:R-:W-:Y:S04]  /*45420*/  STL.64 [R1+0x2708], R20 ;  /* 0x0027081401007387 */ /* 0x000fe80000100a00 */
[----:B------:R-:W2:Y:S04]  /*45430*/  LDL R14, [R1+0x138] ;  /* 0x00013800010e7983 */ /* 0x000ea80000100800 */
[----:B------:R-:W3:Y:S04]  /*45440*/  LDL.LU R29, [R1+0x27d0] ;  /* 0x0027d000011d7983 */ /* 0x000ee80000300800 */
[----:B--2---:R0:W-:Y:S02]  /*45450*/  STL.64 [R1+0x2718], R14 ;  /* 0x0027180e01007387 */ /* 0x0041e40000100a00 */
[----:B0-----:R-:W-:-:S02]  /*45460*/  IMAD.MOV.U32 R14, RZ, RZ, R24 ;  /* 0x000000ffff0e7224 */ /* 0x001fc400078e0018 */
[----:B----4-:R-:W-:Y:S01]  /*45470*/  IMAD.MOV.U32 R15, RZ, RZ, R3 ;  /* 0x000000ffff0f7224 */ /* 0x010fe200078e0003 */
[----:B------:R-:W2:Y:S04]  /*45480*/  LDL.LU R24, [R1+0x27cc] ;  /* 0x0027cc0001187983 */ /* 0x000ea80000300800 */
[----:B------:R-:W4:Y:S04]  /*45490*/  LDL.LU R3, [R1+0x27c8] ;  /* 0x0027c80001037983 */ /* 0x000f280000300800 */
[----:B------:R0:W-:Y:S04]  /*454a0*/  STL.64 [R1+0x2730], R14 ;  /* 0x0027300e01007387 */ /* 0x0001e80000100a00 */
[----:B------:R-:W2:Y:S04]  /*454b0*/  LDL.LU R20, [R1+0x9d0] ;  /* 0x0009d00001147983 */ /* 0x000ea80000300800 */
[----:B------:R-:W2:Y:S04]  /*454c0*/  LDL.LU R21, [R1+0x9d4] ;  /* 0x0009d40001157983 */ /* 0x000ea80000300800 */
[----:B------:R-:W2:Y:S04]  /*454d0*/  LDL.LU R22, [R1+0x9d8] ;  /* 0x0009d80001167983 */ /* 0x000ea80000300800 */
[----:B------:R-:W2:Y:S04]  /*454e0*/  LDL.LU R23, [R1+0x9dc] ;  /* 0x0009dc0001177983 */ /* 0x000ea80000300800 */
[----:B0-----:R-:W2:Y:S01]  /*454f0*/  LDL R14, [R1+0x158] ;  /* 0x00015800010e7983 */ /* 0x001ea20000100800 */
[----:B---3--:R-:W-:-:S03]  /*45500*/  IMAD.MOV.U32 R15, RZ, RZ, R29 ;  /* 0x000000ffff0f7224 */ /* 0x008fc600078e001d */
[----:B------:R-:W3:Y:S04]  /*45510*/  LDL.LU R29, [R1+0x27c4] ;  /* 0x0027c400011d7983 */ /* 0x000ee80000300800 */
[----:B--2---:R-:W-:Y:S04]  /*45520*/  STL.64 [R1+0x2748], R14 ;  /* 0x0027480e01007387 */ /* 0x004fe80000100a00 */
[----:B------:R-:W-:Y:S04]  /*45530*/  STL.64 [R1+0x2728], R22 ;  /* 0x0027281601007387 */ /* 0x000fe80000100a00 */
[----:B------:R0:W-:Y:S04]  /*45540*/  STL.64 [R1+0x2720], R20 ;  /* 0x0027201401007387 */ /* 0x0001e80000100a00 */
[----:B---3--:R-:W1:Y:S04]  /*45550*/  LDSM.16.MT88.4 R4, [R29+UR6+0x9000] ;  /* 0x009000061d04783b */ /* 0x008e680008004200 */
[----:B0-----:R-:W2:Y:S04]  /*45560*/  LDL.LU R20, [R1+0x9e0] ;  /* 0x0009e00001147983 */ /* 0x001ea80000300800 */
[----:B------:R-:W2:Y:S04]  /*45570*/  LDL.LU R21, [R1+0x9e4] ;  /* 0x0009e40001157983 */ /* 0x000ea80000300800 */
[----:B------:R-:W3:Y:S04]  /*45580*/  LDL.LU R22, [R1+0x9e8] ;  /* 0x0009e80001167983 */ /* 0x000ee80000300800 */
[----:B------:R-:W3:Y:S01]  /*45590*/  LDL.LU R23, [R1+0x9ec] ;  /* 0x0009ec0001177983 */ /* 0x000ee20000300800 */
[----:B----4-:R-:W-:-:S02]  /*455a0*/  IMAD.MOV.U32 R14, RZ, RZ, R3 ;  /* 0x000000ffff0e7224 */ /* 0x010fc400078e0003 */
[----:B------:R-:W-:Y:S01]  /*455b0*/  IMAD.MOV.U32 R15, RZ, RZ, R24 ;  /* 0x000000ffff0f7224 */ /* 0x000fe200078e0018 */
[----:B------:R-:W4:Y:S04]  /*455c0*/  LDL.LU R3, [R1+0x27c0] ;  /* 0x0027c00001037983 */ /* 0x000f280000300800 */
[----:B------:R-:W2:Y:S04]  /*455d0*/  LDL.LU R24, [R1+0xa10] ;  /* 0x000a100001187983 */ /* 0x000ea80000300800 */
[----:B------:R-:W2:Y:S04]  /*455e0*/  LDL.LU R25, [R1+0xa14] ;  /* 0x000a140001197983 */ /* 0x000ea80000300800 */
[----:B------:R-:W2:Y:S04]  /*455f0*/  LDL.LU R26, [R1+0xa18] ;  /* 0x000a1800011a7983 */ /* 0x000ea80000300800 */
[----:B------:R-:W2:Y:S04]  /*45600*/  LDL.LU R27, [R1+0xa1c] ;  /* 0x000a1c00011b7983 */ /* 0x000ea80000300800 */
[----:B--2---:R0:W-:Y:S04]  /*45610*/  STL.64 [R1+0x2780], R26 ;  /* 0x0027801a01007387 */ /* 0x0041e80000100a00 */
[----:B------:R-:W-:Y:S04]  /*45620*/  STL.64 [R1+0x2778], R24 ;  /* 0x0027781801007387 */ /* 0x000fe80000100a00 */
[----:B0-----:R-:W2:Y:S04]  /*45630*/  LDL.64 R26, [R1+0x188] ;  /* 0x00018800011a7983 */ /* 0x001ea80000100a00 */
[----:B--2---:R-:W-:Y:S04]  /*45640*/  STL.64 [R1+0x2790], R26 ;  /* 0x0027901a01007387 */ /* 0x004fe80000100a00 */
[----:B------:R0:W-:Y:S04]  /*45650*/  STL.64 [R1+0x2760], R14 ;  /* 0x0027600e01007387 */ /* 0x0001e80000100a00 */
[----:B0-----:R-:W2:Y:S04]  /*45660*/  LDL.64 R14, [R1+0x178] ;  /* 0x00017800010e7983 */ /* 0x001ea80000100a00 */
[----:B--2---:R0:W-:Y:S04]  /*45670*/  STL.64 [R1+0x2788], R14 ;  /* 0x0027880e01007387 */ /* 0x0041e80000100a00 */
[----:B------:R-:W2:Y:S04]  /*45680*/  LDL.LU R12, [R1+0xa20] ;  /* 0x000a2000010c7983 */ /* 0x000ea80000300800 */
[----:B------:R-:W2:Y:S04]  /*45690*/  LDL.LU R13, [R1+0xa24] ;  /* 0x000a2400010d7983 */ /* 0x000ea80000300800 */
[----:B0-----:R-:W2:Y:S04]  /*456a0*/  LDL.LU R14, [R1+0xa28] ;  /* 0x000a2800010e7983 */ /* 0x001ea80000300800 */
[----:B------:R-:W2:Y:S04]  /*456b0*/  LDL.LU R15, [R1+0xa2c] ;  /* 0x000a2c00010f7983 */ /* 0x000ea80000300800 */
[----:B--2---:R-:W-:Y:S04]  /*456c0*/  STL.64 [R1+0x27a0], R14 ;  /* 0x0027a00e01007387 */ /* 0x004fe80000100a00 */
[----:B------:R-:W-:Y:S04]  /*456d0*/  STL.64 [R1+0x2798], R12 ;  /* 0x0027980c01007387 */ /* 0x000fe80000100a00 */
[----:B------:R-:W2:Y:S04]  /*456e0*/  LDL R26, [R1+0x198] ;  /* 0x00019800011a7983 */ /* 0x000ea80000100800 */
[----:B------:R-:W2:Y:S04]  /*456f0*/  LDL R27, [R1+0x19c] ;  /* 0x00019c00011b7983 */ /* 0x000ea80000100800 */
[----:B--2---:R0:W-:Y:S04]  /*45700*/  STL.64 [R1+0x27a8], R26 ;  /* 0x0027a81a01007387 */ /* 0x0041e80000100a00 */
[----:B0-----:R-:W2:Y:S04]  /*45710*/  LDL R26, [R1+0x1a8] ;  /* 0x0001a800011a7983 */ /* 0x001ea80000100800 */
[----:B------:R-:W2:Y:S04]  /*45720*/  LDL.LU R12, [R1+0xa30] ;  /* 0x000a3000010c7983 */ /* 0x000ea80000300800 */
        /* <DEDUP_REMOVED lines=13> */
[----:B------:R-:W2:Y:S04]  /*45800*/  LDL.LU R22, [R1+0x9f8] ;  /* 0x0009f80001167983 */ /* 0x000ea80000300800 */
[----:B------:R-:W2:Y:S01]  /*45810*/  LDL.LU R23, [R1+0x9fc] ;  /* 0x0009fc0001177983 */ /* 0x000ea20000300800 */
[----:B----4-:R-:W-:-:S03]  /*45820*/  IMAD.MOV.U32 R27, RZ, RZ, R3 ;  /* 0x000000ffff1b7224 */ /* 0x010fc600078e0003 */
[----:B--2---:R-:W-:Y:S04]  /*45830*/  STL.64 [R1+0x2758], R22 ;  /* 0x0027581601007387 */ /* 0x004fe80000100a00 */
[----:B---3--:R0:W-:Y:S04]  /*45840*/  STL.64 [R1+0x2750], R20 ;  /* 0x0027501401007387 */ /* 0x0081e80000100a00 */
        /* <DEDUP_REMOVED lines=17> */
[----:B-1----:R-:W-:Y:S04]  /*45960*/  STL.64 [R1+0x2598], R6 ;  /* 0x0025980601007387 */ /* 0x002fe80000100a00 */
[----:B------:R-:W-:Y:S04]  /*45970*/  STL.64 [R1+0x2590], R4 ;  /* 0x0025900401007387 */ /* 0x000fe80000100a00 */
        /* <DEDUP_REMOVED lines=10> */
[----:B0-----:R-:W4:Y:S01]  /*45a20*/  LDL.LU.64 R26, [R1+0x2790] ;  /* 0x00279000011a7983 */ /* 0x001f220000300a00 */
[----:B------:R-:W-:Y:S02]  /*45a30*/  IMAD.MOV.U32 R6, RZ, RZ, R2 ;  /* 0x000000ffff067224 */ /* 0x000fe400078e0002 */
[----:B------:R-:W-:Y:S01]  /*45a40*/  IMAD.MOV.U32 R7, RZ, RZ, R0 ;  /* 0x000000ffff077224 */ /* 0x000fe200078e0000 */
[----:B----4-:R-:W-:Y:S01]  /*45a50*/  HMMA.16816.F32.BF16 R12, R8, R26, R12 ;  /* 0x0000001a080c723c */ /* 0x010fe2000004180c */
[----:B------:R-:W-:-:S02]  /*45a60*/  IMAD.MOV.U32 R2, RZ, RZ, R26 ;  /* 0x000000ffff027224 */ /* 0x000fc400078e001a */
[----:B------:R-:W-:-:S15]  /*45a70*/  IMAD.MOV.U32 R0, RZ, RZ, R27 ;  /* 0x000000ffff007224 */ /* 0x000fde00078e001b */
[----:B------:R-:W-:Y:S01]  /*45a80*/  NOP ;  /* 0x0000000000007918 */ /* 0x000fe20000000000 */
[----:B------:R-:W-:Y:S04]  /*45a90*/  STL.64 [R1+0xa20], R12 ;  /* 0x000a200c01007387 */ /* 0x000fe80000100a00 */
[----:B------:R0:W-:Y:S04]  /*45aa0*/  STL.64 [R1+0xa28], R14 ;  /* 0x000a280e01007387 */ /* 0x0001e80000100a00 */
[----:B0-----:R-:W4:Y:S04]  /*45ab0*/  LDL.LU.64 R14, [R1+0x2788] ;  /* 0x00278800010e7983 */ /* 0x001f280000300a00 */
[----:B------:R-:W4:Y:S04]  /*45ac0*/  LDL.LU.64 R26, [R1+0x2780] ;  /* 0x00278000011a7983 */ /* 0x000f280000300a00 */
[----:B------:R-:W4:Y:S02]  /*45ad0*/  LDL.LU.64 R24, [R1+0x2778] ;  /* 0x0027780001187983 */ /* 0x000f240000300a00 */
[----:B----4-:R-:W-:Y:S01]  /*45ae0*/  HMMA.16816.F32.BF16 R24, R8, R14, R24 ;  /* 0x0000000e0818723c */ /* 0x010fe20000041818 */
[----:B------:R-:W-:-:S15]  /*45af0*/  IMAD.MOV.U32 R3, RZ, RZ, R15 ;  /* 0x000000ffff037224 */ /* 0x000fde00078e000f */
[----:B------:R-:W-:-:S03]  /*45b00*/  NOP ;  /* 0x0000000000007918 */ /* 0x000fc60000000000 */
[----:B------:R0:W-:Y:S04]  /*45b10*/  STL.64 [R1+0xa10], R24 ;  /* 0x000a101801007387 */ /* 0x0001e80000100a00 */
[----:B------:R1:W-:Y:S01]  /*45b20*/  STL.64 [R1+0xa18], R26 ;  /* 0x000a181a01007387 */ /* 0x0003e20000100a00 */
[----:B0-----:R-:W-:-:S03]  /*45b30*/  IMAD.MOV.U32 R24, RZ, RZ, R14 ;  /* 0x000000ffff187224 */ /* 0x001fc600078e000e */
[----:B-1----:R-:W4:Y:S04]  /*45b40*/  LDL.LU.64 R26, [R1+0x2770] ;  /* 0x00277000011a7983 */ /* 0x002f280000300a00 */
[----:B------:R-:W2:Y:S04]  /*45b50*/  LDL.LU R25, [R1+0x2768] ;  /* 0x0027680001197983 */ /* 0x000ea80000300800 */
[----:B------:R-:W2:Y:S02]  /*45b60*/  LDL.LU.64 R14, [R1+0x2760] ;  /* 0x00276000010e7983 */ /* 0x000ea40000300a00 */
[C---:B--2---:R-:W-:Y:S02]  /*45b70*/  HMMA.16816.F32.BF16 R12, R8.reuse, R14, R20 ;  /* 0x0000000e080c723c */ /* 0x044fe40000041814 */
[----:B----4-:R-:W-:Y:S04]  /*45b80*/  STL.64 [R1+0x25b8], R26 ;  /* 0x0025b81a01007387 */ /* 0x010fe80000100a00 */
[----:B------:R-:W-:Y:S04]  /*45b90*/  STL [R1+0x25b0], R24 ;  /* 0x0025b01801007387 */ /* 0x000fe80000100800 */
[----:B------:R-:W2:Y:S04]  /*45ba0*/  LDL.LU.64 R22, [R1+0x2758] ;  /* 0x0027580001167983 */ /* 0x000ea80000300a00 */
[----:B------:R-:W2:Y:S05]  /*45bb0*/  LDL.LU.64 R20, [R1+0x2750] ;  /* 0x0027500001147983 */ /* 0x000eaa0000300a00 */
        /* <DEDUP_REMOVED lines=27> */
[----:B------:R-:W-:Y:S01]  /*45d70*/  STL.64 [R1+0x24e8], R14 ;  /* 0x0024e80e01007387 */ /* 0x000fe20000100a00 */
[----:B---3--:R-:W-:Y:S03]  /*45d80*/  HMMA.16816.F32.BF16 R20, R8, R22, R16 ;  /* 0x000000160814723c */ /* 0x008fe60000041810 */
        /* <DEDUP_REMOVED lines=46> */
[----:B0-----:R-:W3:Y:S04]  /*46070*/  LDL.LU.64 R22, [R1+0x2638] ;  /* 0x0026380001167983 */ /* 0x001ee80000300a00 */
[----:B------:R-:W3:Y:S01]  /*46080*/  LDL.LU.64 R20, [R1+0x2630] ;  /* 0x0026300001147983 */ /* 0x000ee20000300a00 */
[----:B----4-:R-:W-:-:S02]  /*46090*/  IMAD.MOV.U32 R18, RZ, RZ, R13 ;  /* 0x000000ffff127224 */ /* 0x010fc400078e000d */
[----:B------:R-:W-:Y:S01]  /*460a0*/  IMAD.MOV.U32 R19, RZ, RZ, R12 ;  /* 0x000000ffff137224 */ /* 0x000fe200078e000c */
[----:B---3--:R-:W-:Y:S01]  /*460b0*/  HMMA.16816.F32.BF16 R4, R8, R6, R20 ;  /* 0x000000060804723c */ /* 0x008fe20000041814 */
[----:B------:R-:W3:-:S15]  /*460c0*/  LDL.LU.64 R20, [R1+0x2628] ;  /* 0x0026280001147983 */ /* 0x000ede0000300a00 */
[----:B------:R-:W-:-:S03]  /*460d0*/  NOP ;  /* 0x0000000000007918 */ /* 0x000fc60000000000 */
[----:B------:R-:W-:Y:S04]  /*460e0*/  STL.64 [R1+0x930], R4 ;  /* 0x0009300401007387 */ /* 0x000fe80000100a00 */
[----:B------:R-:W-:Y:S04]  /*460f0*/  STL.64 [R1+0x938], R6 ;  /* 0x0009380601007387 */ /* 0x000fe80000100a00 */
[----:B------:R0:W-:Y:S04]  /*46100*/  STL.64 [R1+0x2538], R18 ;  /* 0x0025381201007387 */ /* 0x0001e80000100a00 */
[----:B------:R-:W4:Y:S04]  /*46110*/  LDL.LU R12, [R1+0x13c0] ;  /* 0x0013c000010c7983 */ /* 0x000f280000300800 */
[----:B------:R-:W4:Y:S04]  /*46120*/  LDL.LU R13, [R1+0x13c4] ;  /* 0x0013c400010d7983 */ /* 0x000f280000300800 */
[----:B------:R-:W2:Y:S04]  /*46130*/  LDL.LU R14, [R1+0x13c8] ;  /* 0x0013c800010e7983 */ /* 0x000ea80000300800 */
[----:B------:R-:W2:Y:S04]  /*46140*/  LDL.LU R15, [R1+0x13cc] ;  /* 0x0013cc00010f7983 */ /* 0x000ea80000300800 */
[----:B0-----:R-:W2:Y:S04]  /*46150*/  LDL.LU.64 R18, [R1+0x1e8] ;  /* 0x0001e80001127983 */ /* 0x001ea80000300a00 */
[----:B--2---:R3:W-:Y:S02]  /*46160*/  STL.64 [R1+0x2550], R18 ;  /* 0x0025501201007387 */ /* 0x0047e40000100a00 */
[----:B---3--:R-:W-:-:S02]  /*46170*/  IMAD.MOV.U32 R18, RZ, RZ, R21 ;  /* 0x000000ffff127224 */ /* 0x008fc400078e0015 */
[----:B------:R-:W-:-:S05]  /*46180*/  IMAD.MOV.U32 R19, RZ, RZ, R20 ;  /* 0x000000ffff137224 */ /* 0x000fca00078e0014 */
[----:B------:R0:W-:Y:S04]  /*46190*/  STL.64 [R1+0x25c0], R18 ;  /* 0x0025c01201007387 */ /* 0x0001e80000100a00 */
[----:B------:R-:W2:Y:S04]  /*461a0*/  LDL.LU R20, [R1+0x8d0] ;  /* 0x0008d00001147983 */ /* 0x000ea80000300800 */
[----:B------:R-:W2:Y:S04]  /*461b0*/  LDL.LU R21, [R1+0x8d4] ;  /* 0x0008d40001157983 */ /* 0x000ea80000300800 */
[----:B------:R-:W3:Y:S04]  /*461c0*/  LDL.LU R22, [R1+0x8d8] ;  /* 0x0008d80001167983 */ /* 0x000ee80000300800 */
[----:B------:R-:W3:Y:S01]  /*461d0*/  LDL.LU R23, [R1+0x8dc] ;  /* 0x0008dc0001177983 */ /* 0x000ee20000300800 */
[----:B------:R-:W-:-:S02]  /*461e0*/  IMAD.MOV.U32 R26, RZ, RZ, R17 ;  /* 0x000000ffff1a7224 */ /* 0x000fc400078e0011 */
[----:B------:R-:W-:Y:S01]  /*461f0*/  IMAD.MOV.U32 R27, RZ, RZ, R16 ;  /* 0x000000ffff1b7224 */ /* 0x000fe200078e0010 */
[----:B---3--:R1:W-:Y:S04]  /*46200*/  STL.64 [R1+0x25d0], R22 ;  /* 0x0025d01601007387 */ /* 0x0083e80000100a00 */
[----:B--2---:R-:W-:Y:S04]  /*46210*/  STL.64 [R1+0x25c8], R20 ;  /* 0x0025c81401007387 */ /* 0x004fe80000100a00 */
[----:B------:R2:W-:Y:S04]  /*46220*/  STL.64 [R1+0x25d8], R26 ;  /* 0x0025d81a01007387 */ /* 0x0005e80000100a00 */
[----:B------:R-:W3:Y:S04]  /*46230*/  LDL.LU R16, [R1+0x8e0] ;  /* 0x0008e00001107983 */ /* 0x000ee80000300800 */
[----:B------:R-:W3:Y:S04]  /*46240*/  LDL.LU R17, [R1+0x8e4] ;  /* 0x0008e40001117983 */ /* 0x000ee80000300800 */
[----:B0-----:R-:W2:Y:S04]  /*46250*/  LDL.LU R18, [R1+0x8e8] ;  /* 0x0008e80001127983 */ /* 0x001ea80000300800 */
[----:B------:R-:W2:Y:S04]  /*46260*/  LDL.LU R19, [R1+0x8ec] ;  /* 0x0008ec0001137983 */ /* 0x000ea80000300800 */
[----:B--2---:R0:W-:Y:S04]  /*46270*/  STL.64 [R1+0x25e8], R18 ;  /* 0x0025e81201007387 */ /* 0x0041e80000100a00 */
[----:B---3--:R-:W-:Y:S04]  /*46280*/  STL.64 [R1+0x25e0], R16 ;  /* 0x0025e01001007387 */ /* 0x008fe80000100a00 */
[----:B-1----:R-:W2:Y:S01]  /*46290*/  LDL R22, [R1+0x58] ;  /* 0x0000580001167983 */ /* 0x002ea20000100800 */
[----:B------:R-:W-:-:S05]  /*462a0*/  IMAD.MOV.U32 R23, RZ, RZ, R25 ;  /* 0x000000ffff177224 */ /* 0x000fca00078e0019 */
[----:B--2---:R1:W-:Y:S04]  /*462b0*/  STL.64 [R1+0x25f0], R22 ;  /* 0x0025f01601007387 */ /* 0x0043e80000100a00 */
        /* <DEDUP_REMOVED lines=8> */
[----:B--2---:R-:W-:Y:S04]  /*46340*/  STL.64 [R1+0x2608], R18 ;  /* 0x0026081201007387 */ /* 0x004fe80000100a00 */
[----:B------:R-:W2:Y:S04]  /*46350*/  LDL.LU R20, [R1+0x900] ;  /* 0x0009000001147983 */ /* 0x000ea80000300800 */
[----:B------:R-:W2:Y:S04]  /*46360*/  LDL.LU R21, [R1+0x904] ;  /* 0x0009040001157983 */ /* 0x000ea80000300800 */
[----:B-1----:R-:W2:Y:S04]  /*46370*/  LDL.LU R22, [R1+0x908] ;  /* 0x0009080001167983 */ /* 0x002ea80000300800 */
[----:B------:R-:W2:Y:S04]  /*46380*/  LDL.LU R23, [R1+0x90c] ;  /* 0x00090c0001177983 */ /* 0x000ea80000300800 */
[----:B--2---:R0:W-:Y:S04]  /*46390*/  STL.64 [R1+0x2618], R22 ;  /* 0x0026181601007387 */ /* 0x0041e80000100a00 */
[----:B------:R-:W-:Y:S04]  /*463a0*/  STL.64 [R1+0x2610], R20 ;  /* 0x0026101401007387 */ /* 0x000fe80000100a00 */
[----:B---3--:R-:W2:Y:S04]  /*463b0*/  LDL R26, [R1+0x78] ;  /* 0x00007800011a7983 */ /* 0x008ea80000100800 */
[----:B------:R-:W2:Y:S04]  /*463c0*/  LDL R27, [R1+0x7c] ;  /* 0x00007c00011b7983 */ /* 0x000ea80000100800 */
[----:B--2---:R1:W-:Y:S04]  /*463d0*/  STL.64 [R1+0x2620], R26 ;  /* 0x0026201a01007387 */ /* 0x0043e80000100a00 */
[----:B0-----:R-:W2:Y:S04]  /*463e0*/  LDL R22, [R1+0x88] ;  /* 0x0000880001167983 */ /* 0x001ea80000100800 */
[----:B------:R-:W2:Y:S04]  /*463f0*/  LDL R23, [R1+0x8c] ;  /* 0x00008c0001177983 */ /* 0x000ea80000100800 */
[----:B------:R-:W2:Y:S04]  /*46400*/  LDL.LU R24, [R1+0x920] ;  /* 0x0009200001187983 */ /* 0x000ea80000300800 */
[----:B------:R-:W2:Y:S04]  /*46410*/  LDL.LU R25, [R1+0x924] ;  /* 0x0009240001197983 */ /* 0x000ea80000300800 */
[----:B-1----:R-:W2:Y:S04]  /*46420*/  LDL.LU R26, [R1+0x928] ;  /* 0x00092800011a7983 */ /* 0x002ea80000300800 */
[----:B------:R-:W2:Y:S04]  /*46430*/  LDL.LU R27, [R1+0x92c] ;  /* 0x00092c00011b7983 */ /* 0x000ea80000300800 */
[----:B------:R-:W3:Y:S04]  /*46440*/  LDL.LU R16, [R1+0x910] ;  /* 0x0009100001107983 */ /* 0x000ee80000300800 */
[----:B------:R-:W3:Y:S04]  /*46450*/  LDL.LU R17, [R1+0x914] ;  /* 0x0009140001117983 */ /* 0x000ee80000300800 */
[----:B------:R-:W3:Y:S04]  /*46460*/  LDL.LU R18, [R1+0x918] ;  /* 0x0009180001127983 */ /* 0x000ee80000300800 */
[----:B------:R-:W3:Y:S04]  /*46470*/  LDL.LU R19, [R1+0x91c] ;  /* 0x00091c0001137983 */ /* 0x000ee80000300800 */
[----:B------:R-:W-:Y:S04]  /*46480*/  STL.64 [R1+0x2530], R14 ;  /* 0x0025300e01007387 */ /* 0x000fe80000100a00 */
[----:B----4-:R0:W-:Y:S04]  /*46490*/  STL.64 [R1+0x2528], R12 ;  /* 0x0025280c01007387 */ /* 0x0101e80000100a00 */
[----:B0-----:R-:W4:Y:S04]  /*464a0*/  LDL.LU R12, [R1+0x13e0] ;  /* 0x0013e000010c7983 */ /* 0x001f280000300800 */
[----:B------:R-:W4:Y:S04]  /*464b0*/  LDL.LU R13, [R1+0x13e4] ;  /* 0x0013e400010d7983 */ /* 0x000f280000300800 */
[----:B------:R-:W2:Y:S04]  /*464c0*/  LDL.LU R14, [R1+0x13e8] ;  /* 0x0013e800010e7983 */ /* 0x000ea80000300800 */
[----:B------:R-:W2:Y:S04]  /*464d0*/  LDL.LU R15, [R1+0x13ec] ;  /* 0x0013ec00010f7983 */ /* 0x000ea80000300800 */
[----:B------:R-:W3:Y:S04]  /*464e0*/  LDL.LU.64 R6, [R1+0x28] ;  /* 0x0000280001067983 */ /* 0x000ee80000300a00 */
        /* <DEDUP_REMOVED lines=18> */
[C---:B------:R-:W-:Y:S03]  /*46610*/  HMMA.16816.F32.BF16 R20, R8.reuse, R22, R24 ;  /* 0x000000160814723c */ /* 0x040fe60000041818 */
[----:B----4-:R0:W-:Y:S04]  /*46620*/  STL.64 [R1+0x2580], R14 ;  /* 0x0025800e01007387 */ /* 0x0101e80000100a00 */
[----:B--2---:R-:W-:Y:S04]  /*46630*/  STL.64 [R1+0x2578], R12 ;  /* 0x0025780c01007387 */ /* 0x004fe80000100a00 */
[----:B0-----:R-:W2:Y:S04]  /*46640*/  LDL R14, [R1+0x218] ;  /* 0x00021800010e7983 */ /* 0x001ea80000100800 */
[----:B------:R-:W3:Y:S04]  /*46650*/  LDL.LU.64 R26, [R1+0x2620] ;  /* 0x00262000011a7983 */ /* 0x000ee80000300a00 */
[----:B------:R-:W-:Y:S04]  /*46660*/  STL.64 [R1+0x920], R20 ;  /* 0x0009201401007387 */ /* 0x000fe80000100a00 */
[----:B------:R0:W-:Y:S04]  /*46670*/  STL.64 [R1+0x928], R22 ;  /* 0x0009281601007387 */ /* 0x0001e80000100a00 */
[----:B0-----:R-:W4:Y:S04]  /*46680*/  LDL.LU.64 R22, [R1+0x2618] ;  /* 0x0026180001167983 */ /* 0x001f280000300a00 */
[----:B------:R-:W4:Y:S01]  /*46690*/  LDL.LU.64 R20, [R1+0x2610] ;  /* 0x0026100001147983 */ /* 0x000f220000300a00 */
[----:B---3--:R-:W-:Y:S03]  /*466a0*/  HMMA.16816.F32.BF16 R24, R8, R26, R16 ;  /* 0x0000001a0818723c */ /* 0x008fe60000041810 */
[----:B------:R-:W4:-:S15]  /*466b0*/  LDL.LU.64 R18, [R1+0x2608] ;  /* 0x0026080001127983 */ /* 0x000f1e0000300a00 */
[----:B------:R-:W-:Y:S01]  /*466c0*/  NOP ;  /* 0x0000000000007918 */ /* 0x000fe20000000000 */
[----:B------:R-:W-:Y:S04]  /*466d0*/  STL.64 [R1+0x910], R24 ;  /* 0x0009101801007387 */ /* 0x000fe80000100a00 */
[----:B------:R0:W-:Y:S04]  /*466e0*/  STL.64 [R1+0x918], R26 ;  /* 0x0009181a01007387 */ /* 0x0001e80000100a00 */
[----:B0-----:R-:W3:Y:S04]  /*466f0*/  LDL.LU.64 R26, [R1+0x2600] ;  /* 0x00260000011a7983 */ /* 0x001ee80000300a00 */
[----:B------:R-:W3:Y:S01]  /*46700*/  LDL.LU.64 R24, [R1+0x25f8] ;  /* 0x0025f80001187983 */ /* 0x000ee20000300a00 */
[----:B----4-:R-:W-:Y:S03]  /*46710*/  HMMA.16816.F32.BF16 R16, R8, R18, R20 ;  /* 0x000000120810723c */ /* 0x010fe60000041814 */
[----:B------:R-:W3:-:S15]  /*46720*/  LDL.LU.64 R22, [R1+0x25f0] ;  /* 0x0025f00001167983 */ /* 0x000ede0000300a00 */
[----:B------:R-:W-:Y:S01]  /*46730*/  NOP ;  /* 0x0000000000007918 */ /* 0x000fe20000000000 */
        /* <DEDUP_REMOVED lines=12> */
[----:B------:R-:W4:-:S15]  /*46800*/  LDL.LU.64 R18, [R1+0x25c0] ;  /* 0x0025c00001127983 */ /* 0x000f1e0000300a00 */
[----:B------:R-:W-:Y:S01]  /*46810*/  NOP ;  /* 0x0000000000007918 */ /* 0x000fe20000000000 */
[----:B------:R-:W-:Y:S04]  /*46820*/  STL.64 [R1+0x8e0], R24 ;  /* 0x0008e01801007387 */ /* 0x000fe80000100a00 */
[----:B------:R0:W-:Y:S04]  /*46830*/  STL.64 [R1+0x8e8], R26 ;  /* 0x0008e81a01007387 */ /* 0x0001e80000100a00 */
[----:B0-----:R-:W3:Y:S04]  /*46840*/  LDL.LU.64 R26, [R1+0x25b8] ;  /* 0x0025b800011a7983 */ /* 0x001ee80000300a00 */
[----:B------:R-:W2:Y:S01]  /*46850*/  LDL.LU R24, [R1+0x25b0] ;  /* 0x0025b00001187983 */ /* 0x000ea20000300800 */
[----:B---3--:R-:W-:-:S15]  /*46860*/  HMMA.16816.F32.BF16 R20, R8, R26, R20 ;  /* 0x0000001a0814723c */ /* 0x008fde0000041814 */
[----:B------:R-:W-:-:S04]  /*46870*/  NOP ;  /* 0x0000000000007918 */ /* 0x000fc80000000000 */
[----:B------:R-:W-:Y:S04]  /*46880*/  STL.64 [R1+0x8d0], R20 ;  /* 0x0008d01401007387 */ /* 0x000fe80000100a00 */
[----:B------:R0:W-:Y:S04]  /*46890*/  STL.64 [R1+0x8d8], R22 ;  /* 0x0008d81601007387 */ /* 0x0001e80000100a00 */
[----:B0-----:R-:W3:Y:S04]  /*468a0*/  LDL.LU.64 R22, [R1+0x25a8] ;  /* 0x0025a80001167983 */ /* 0x001ee80000300a00 */
[----:B------:R-:W3:Y:S04]  /*468b0*/  LDL.LU.64 R20, [R1+0x25a0] ;  /* 0x0025a00001147983 */ /* 0x000ee80000300a00 */
[----:B------:R-:W-:Y:S04]  /*468c0*/  STL [R1+0x23d4], R26 ;  /* 0x0023d41a01007387 */ /* 0x000fe80000100800 */
[----:B------:R-:W-:Y:S04]  /*468d0*/  STL [R1+0x23d0], R27 ;  /* 0x0023d01b01007387 */ /* 0x000fe80000100800 */
[----:B--2---:R0:W-:Y:S01]  /*468e0*/  STL [R1+0x2588], R24 ;  /* 0x0025881801007387 */ /* 0x0041e20000100800 */
[----:B------:R-:W-:-:S02]  /*468f0*/  IMAD.MOV.U32 R17, RZ, RZ, R6 ;  /* 0x000000ffff117224 */ /* 0x000fc400078e0006 */
[----:B------:R-:W-:Y:S01]  /*46900*/  IMAD.MOV.U32 R16, RZ, RZ, R7 ;  /* 0x000000ffff107224 */ /* 0x000fe200078e0007 */
[----:B0-----:R-:W2:Y:S04]  /*46910*/  LDL.LU R24, [R1+0x15f0] ;  /* 0x0015f00001187983 */ /* 0x001ea80000300800 */
[----:B------:R-:W2:Y:S04]  /*46920*/  LDL.LU R25, [R1+0x15f4] ;  /* 0x0015f40001197983 */ /* 0x000ea80000300800 */
[----:B------:R-:W2:Y:S04]  /*46930*/  LDL.LU R26, [R1+0x15f8] ;  /* 0x0015f800011a7983 */ /* 0x000ea80000300800 */
[----:B------:R-:W2:Y:S01]  /*46940*/  LDL.LU R27, [R1+0x15fc] ;  /* 0x0015fc00011b7983 */ /* 0x000ea20000300800 */
[----:B---3--:R-:W-:-:S15]  /*46950*/  HMMA.16816.F32.BF16 R8, R8, R6, R20 ;  /* 0x000000060808723c */ /* 0x008fde0000041814 */
[----:B------:R-:W-:-:S04]  /*46960*/  NOP ;  /* 0x0000000000007918 */ /* 0x000fc80000000000 */
[----:B------:R-:W-:Y:S04]  /*46970*/  STL.64 [R1+0xb00], R8 ;  /* 0x000b000801007387 */ /* 0x000fe80000100a00 */
[----:B------:R0:W-:Y:S04]  /*46980*/  STL.64 [R1+0xb08], R10 ;  /* 0x000b080a01007387 */ /* 0x0001e80000100a00 */
[----:B------:R-:W2:Y:S04]  /*46990*/  LDL.LU.64 R6, [R1+0x2598] ;  /* 0x0025980001067983 */ /* 0x000ea80000300a00 */
[----:B------:R-:W2:Y:S01]  /*469a0*/  LDL.LU.64 R4, [R1+0x2590] ;  /* 0x0025900001047983 */ /* 0x000ea20000300a00 */
[----:B------:R-:W-:-:S03]  /*469b0*/  IMAD.MOV.U32 R15, RZ, RZ, R28 ;  /* 0x000000ffff0f7224 */ /* 0x000fc600078e001c */
[----:B------:R-:W3:Y:S04]  /*469c0*/  LDL.LU.64 R22, [R1+0x208] ;  /* 0x0002080001167983 */ /* 0x000ee80000300a00 */
[----:B0-----:R-:W3:Y:S01]  /*469d0*/  LDL.LU.64 R10, [R1+0x1c8] ;  /* 0x0001c800010a7983 */ /* 0x001ee20000300a00 */
[----:B--2---:R-:W-:Y:S03]  /*469e0*/  HMMA.16816.F32.BF16 R12, R4, R14, R24 ;  /* 0x0000000e040c723c */ /* 0x004fe60000041818 */
[----:B------:R-:W2:-:S15]  /*469f0*/  LDL.LU R24, [R1+0x2588] ;  /* 0x0025880001187983 */ /* 0x000e9e0000300800 */
        /* <DEDUP_REMOVED lines=12> */
[----:B------:R-:W-:Y:S02]  /*46ac0*/  IMAD.MOV.U32 R27, RZ, RZ, R23 ;  /* 0x000000ffff1b7224 */ /* 0x000fe400078e0017 */
[----:B------:R-:W-:Y:S02]  /*46ad0*/  IMAD.MOV.U32 R22, RZ, RZ, R17 ;  /* 0x000000ffff167224 */ /* 0x000fe400078e0011 */
[----:B------:R-:W-:Y:S01]  /*46ae0*/  IMAD.MOV.U32 R23, RZ, RZ, R16 ;  /* 0x000000ffff177224 */ /* 0x000fe200078e0010 */
[----:B------:R-:W-:Y:S04]  /*46af0*/  STL [R1+0x23dc], R27 ;  /* 0x0023dc1b01007387 */ /* 0x000fe80000100800 */
[----:B------:R-:W-:Y:S04]  /*46b00*/  STL [R1+0x23d8], R26 ;  /* 0x0023d81a01007387 */ /* 0x000fe80000100800 */
[----:B------:R0:W-:Y:S04]  /*46b10*/  STL.64 [R1+0x24b8], R22 ;  /* 0x0024b81601007387 */ /* 0x0001e80000100a00 */
[----:B------:R-:W3:Y:S04]  /*46b20*/  LDL.LU R20, [R1+0x13d0] ;  /* 0x0013d00001147983 */ /* 0x000ee80000300800 */
[----:B------:R-:W3:Y:S04]  /*46b30*/  LDL.LU R21, [R1+0x13d4] ;  /* 0x0013d40001157983 */ /* 0x000ee80000300800 */
[----:B0-----:R-:W3:Y:S04]  /*46b40*/  LDL.LU R22, [R1+0x13d8] ;  /* 0x0013d80001167983 */ /* 0x001ee80000300800 */
[----:B------:R-:W3:Y:S01]  /*46b50*/  LDL.LU R23, [R1+0x13dc] ;  /* 0x0013dc0001177983 */ /* 0x000ee20000300800 */
[----:B----4-:R-:W-:Y:S03]  /*46b60*/  HMMA.16816.F32.BF16 R16, R4, R18, R12 ;  /* 0x000000120410723c */ /* 0x010fe6000004180c */
[----:B------:R-:W4:Y:S04]  /*46b70*/  LDL.LU.64 R14, [R1+0x2560] ;  /* 0x00256000010e7983 */ /* 0x000f280000300a00 */
[----:B------:R-:W4:-:S12]  /*46b80*/  LDL.LU.64 R12, [R1+0x2558] ;  /* 0x00255800010c7983 */ /* 0x000f180000300a00 */
[----:B------:R-:W-:Y:S04]  /*46b90*/  STL.64 [R1+0x410], R16 ;  /* 0x0004101001007387 */ /* 0x000fe80000100a00 */
[----:B------:R0:W-:Y:S04]  /*46ba0*/  STL.64 [R1+0x418], R18 ;  /* 0x0004181201007387 */ /* 0x0001e80000100a00 */
[----:B0-----:R-:W4:Y:S02]  /*46bb0*/  LDL.LU.64 R18, [R1+0x2550] ;  /* 0x0025500001127983 */ /* 0x001f240000300a00 */
        /* <DEDUP_REMOVED lines=8> */
[----:B------:R-:W4:Y:S04]  /*46c40*/  LDL.LU.64 R18, [R1+0x2538] ;  /* 0x0025380001127983 */ /* 0x000f280000300a00 */
[----:B------:R-:W-:Y:S04]  /*46c50*/  STL [R1+0x23e4], R26 ;  /* 0x0023e41a01007387 */ /* 0x000fe80000100800 */
[----:B------:R-:W-:Y:S01]  /*46c60*/  STL [R1+0x23e0], R27 ;  /* 0x0023e01b01007387 */ /* 0x000fe20000100800 */
[----:B----4-:R-:W-:Y:S03]  /*46c70*/  HMMA.16816.F32.BF16 R16, R4, R18, R12 ;  /* 0x000000120410723c */ /* 0x010fe6000004180c */
[----:B------:R-:W4:Y:S04]  /*46c80*/  LDL.LU.64 R14, [R1+0x2530] ;  /* 0x00253000010e7983 */ /* 0x000f280000300a00 */
[----:B------:R-:W4:-:S12]  /*46c90*/  LDL.LU.64 R12, [R1+0x2528] ;  /* 0x00252800010c7983 */ /* 0x000f180000300a00 */
[----:B------:R-:W-:Y:S04]  /*46ca0*/  STL.64 [R1+0x3f0], R16 ;  /* 0x0003f01001007387 */ /* 0x000fe80000100a00 */
[----:B------:R0:W-:Y:S04]  /*46cb0*/  STL.64 [R1+0x3f8], R18 ;  /* 0x0003f81201007387 */ /* 0x0001e80000100a00 */
[----:B0-----:R-:W4:Y:S01]  /*46cc0*/  LDL.LU.64 R18, [R1+0x2520] ;  /* 0x0025200001127983 */ /* 0x001f220000300a00 */
[----:B---3--:R-:W-:Y:S01]  /*46cd0*/  HMMA.16816.F32.BF16 R20, R4, R10, R20 ;  /* 0x0000000a0414723c */ /* 0x008fe20000041814 */
[----:B------:R-:W-:-:S02]  /*46ce0*/  IMAD.MOV.U32 R27, RZ, RZ, R11 ;  /* 0x000000ffff1b7224 */ /* 0x000fc400078e000b */
[----:B------:R-:W-:Y:S02]  /*46cf0*/  IMAD.MOV.U32 R26, RZ, RZ, R10 ;  /* 0x000000ffff1a7224 */ /* 0x000fe400078e000a */
[----:B------:R-:W0:-:S14]  /*46d00*/  LDSM.16.MT88.4 R8, [R29+UR6+0x9080] ;  /* 0x009080061d08783b */ /* 0x000e1c0008004200 */
[----:B------:R-:W-:Y:S04]  /*46d10*/  STL.64 [R1+0x3e0], R20 ;  /* 0x0003e01401007387 */ /* 0x000fe80000100a00 */
[----:B------:R1:W-:Y:S04]  /*46d20*/  STL.64 [R1+0x3e8], R22 ;  /* 0x0003e81601007387 */ /* 0x0003e80000100a00 */
[----:B------:R-:W-:Y:S04]  /*46d30*/  STL [R1+0x23ec], R27 ;  /* 0x0023ec1b01007387 */ /* 0x000fe80000100800 */
[----:B------:R-:W-:Y:S04]  /*46d40*/  STL [R1+0x23e8], R26 ;  /* 0x0023e81a01007387 */ /* 0x000fe80000100800 */
[----:B------:R-:W3:Y:S01]  /*46d50*/  LDL.LU R16, [R1+0x1550] ;  /* 0x0015500001107983 */ /* 0x000ee20000300800 */
[----:B----4-:R-:W-:-:S15]  /*46d60*/  HMMA.16816.F32.BF16 R12, R4, R18, R12 ;  /* 0x00000012040c723c */ /* 0x010fde000004180c */
[----:B------:R-:W-:-:S04]  /*46d70*/  NOP ;  /* 0x0000000000007918 */ /* 0x000fc80000000000 */
[----:B------:R4:W-:Y:S04]  /*46d80*/  STL.64 [R1+0x3d0], R12 ;  /* 0x0003d00c01007387 */ /* 0x0009e80000100a00 */
[----:B------:R0:W-:Y:S04]  /*46d90*/  STL.64 [R1+0x3d8], R14 ;  /* 0x0003d80e01007387 */ /* 0x0001e80000100a00 */
[----:B------:R-:W3:Y:S04]  /*46da0*/  LDL.LU R17, [R1+0x1554] ;  /* 0x0015540001117983 */ /* 0x000ee80000300800 */
[----:B------:R-:W2:Y:S04]  /*46db0*/  LDL.LU R18, [R1+0x1558] ;  /* 0x0015580001127983 */ /* 0x000ea80000300800 */
[----:B------:R-:W2:Y:S04]  /*46dc0*/  LDL.LU R19, [R1+0x155c] ;  /* 0x00155c0001137983 */ /* 0x000ea80000300800 */
[----:B-1----:R-:W2:Y:S04]  /*46dd0*/  LDL.LU.64 R22, [R1+0x1a8] ;  /* 0x0001a80001167983 */ /* 0x002ea80000300a00 */
[----:B----4-:R-:W4:Y:S04]  /*46de0*/  LDL.LU R12, [R1+0x1560] ;  /* 0x00156000010c7983 */ /* 0x010f280000300800 */
[----:B------:R-:W4:Y:S04]  /*46df0*/  LDL.LU R13, [R1+0x1564] ;  /* 0x00156400010d7983 */ /* 0x000f280000300800 */
[----:B0-----:R-:W2:Y:S04]  /*46e00*/  LDL.LU R14, [R1+0x1568] ;  /* 0x00156800010e7983 */ /* 0x001ea80000300800 */
[----:B------:R-:W2:Y:S04]  /*46e10*/  LDL.LU R15, [R1+0x156c] ;  /* 0x00156c00010f7983 */ /* 0x000ea80000300800 */
[----:B--2---:R0:W-:Y:S04]  /*46e20*/  STL.64 [R1+0x24f8], R14 ;  /* 0x0024f80e01007387 */ /* 0x0041e80000100a00 */
[----:B----4-:R-:W-:Y:S01]  /*46e30*/  STL.64 [R1+0x24f0], R12 ;  /* 0x0024f00c01007387 */ /* 0x010fe20000100a00 */
[----:B0-----:R-:W-:-:S02]  /*46e40*/  IMAD.MOV.U32 R14, RZ, RZ, R24 ;  /* 0x000000ffff0e7224 */ /* 0x001fc400078e0018 */
[----:B------:R-:W-:-:S05]  /*46e50*/  IMAD.MOV.U32 R15, RZ, RZ, R3 ;  /* 0x000000ffff0f7224 */ /* 0x000fca00078e0003 */
[----:B------:R-:W-:Y:S04]  /*46e60*/  STL.64 [R1+0x2508], R14 ;  /* 0x0025080e01007387 */ /* 0x000fe80000100a00 */
[----:B------:R-:W2:Y:S04]  /*46e70*/  LDL.LU R24, [R1+0x1590] ;  /* 0x0015900001187983 */ /* 0x000ea80000300800 */
[----:B------:R-:W2:Y:S04]  /*46e80*/  LDL.LU R25, [R1+0x1594] ;  /* 0x0015940001197983 */ /* 0x000ea80000300800 */
[----:B------:R-:W2:Y:S04]  /*46e90*/  LDL.LU R26, [R1+0x1598] ;  /* 0x00159800011a7983 */ /* 0x000ea80000300800 */
[----:B------:R-:W2:Y:S04]  /*46ea0*/  LDL.LU R27, [R1+0x159c] ;  /* 0x00159c00011b7983 */ /* 0x000ea80000300800 */
[----:B------:R0:W-:Y:S04]  /*46eb0*/  STL.64 [R1+0x24e0], R18 ;  /* 0x0024e01201007387 */ /* 0x0001e80000100a00 */
[----:B---3--:R1:W-:Y:S04]  /*46ec0*/  STL.64 [R1+0x24d8], R16 ;  /* 0x0024d81001007387 */ /* 0x0083e80000100a00 */
[----:B0-----:R-:W3:Y:S04]  /*46ed0*/  LDL.LU.64 R18, [R1+0x168] ;  /* 0x0001680001127983 */ /* 0x001ee80000300a00 */
[----:B---3--:R0:W-:Y:S04]  /*46ee0*/  STL.64 [R1+0x2500], R18 ;  /* 0x0025001201007387 */ /* 0x0081e80000100a00 */
[----:B-1----:R-:W3:Y:S04]  /*46ef0*/  LDL.LU R16, [R1+0x1570] ;  /* 0x0015700001107983 */ /* 0x002ee80000300800 */
        /* <DEDUP_REMOVED lines=11> */
[----:B0-----:R-:W4:Y:S04]  /*46fb0*/  LDL.LU R8, [R1+0x15a0] ;  /* 0x0015a00001087983 */ /* 0x001f280000300800 */
[----:B------:R-:W4:Y:S04]  /*46fc0*/  LDL.LU R9, [R1+0x15a4] ;  /* 0x0015a40001097983 */ /* 0x000f280000300800 */
[----:B------:R-:W4:Y:S04]  /*46fd0*/  LDL.LU R10, [R1+0x15a8] ;  /* 0x0015a800010a7983 */ /* 0x000f280000300800 */
[----:B------:R-:W4:Y:S02]  /*46fe0*/  LDL.LU R11, [R1+0x15ac] ;  /* 0x0015ac00010b7983 */ /* 0x000f240000300800 */
[----:B----4-:R-:W-:-:S15]  /*46ff0*/  HMMA.16816.F32.BF16 R8, R4, R22, R8 ;  /* 0x000000160408723c */ /* 0x010fde0000041808 */
[----:B------:R-:W-:-:S04]  /*47000*/  NOP ;  /* 0x0000000000007918 */ /* 0x000fc80000000000 */
[----:B------:R0:W-:Y:S04]  /*47010*/  STL.64 [R1+0x3c0], R8 ;  /* 0x0003c00801007387 */ /* 0x0001e80000100a00 */
[----:B------:R-:W-:Y:S04]  /*47020*/  STL.64 [R1+0x3c8], R10 ;  /* 0x0003c80a01007387 */ /* 0x000fe80000100a00 */
[----:B------:R-:W4:Y:S04]  /*47030*/  LDL.LU R20, [R1+0x1530] ;  /* 0x0015300001147983 */ /* 0x000f280000300800 */
[----:B------:R-:W4:Y:S01]  /*47040*/  LDL.LU R21, [R1+0x1534] ;  /* 0x0015340001157983 */ /* 0x000f220000300800 */
[----:B0-----:R-:W-:-:S02]  /*47050*/  IMAD.MOV.U32 R9, RZ, RZ, R22 ;  /* 0x000000ffff097224 */ /* 0x001fc400078e0016 */
[----:B------:R-:W-:Y:S01]  /*47060*/  IMAD.MOV.U32 R8, RZ, RZ, R23 ;  /* 0x000000ffff087224 */ /* 0x000fe200078e0017 */
[----:B------:R-:W2:Y:S04]  /*47070*/  LDL.LU R22, [R1+0x1538] ;  /* 0x0015380001167983 */ /* 0x000ea80000300800 */
[----:B------:R-:W2:Y:S04]  /*47080*/  LDL.LU R23, [R1+0x153c] ;  /* 0x00153c0001177983 */ /* 0x000ea80000300800 */
[----:B--2---:R0:W-:Y:S04]  /*47090*/  STL.64 [R1+0x24c8], R22 ;  /* 0x0024c81601007387 */ /* 0x0041e80000100a00 */
[----:B----4-:R-:W-:Y:S04]  /*470a0*/  STL.64 [R1+0x24c0], R20 ;  /* 0x0024c01401007387 */ /* 0x010fe80000100a00 */
[----:B0-----:R-:W2:Y:S04]  /*470b0*/  LDL.LU.64 R22, [R1+0x148] ;  /* 0x0001480001167983 */ /* 0x001ea80000300a00 */
[----:B--2---:R0:W-:Y:S04]  /*470c0*/  STL.64 [R1+0x24d0], R22 ;  /* 0x0024d01601007387 */ /* 0x0041e80000100a00 */
[----:B0-----:R-:W2:Y:S04]  /*470d0*/  LDL.LU.64 R22, [R1+0x158] ;  /* 0x0001580001167983 */ /* 0x001ea80000300a00 */
[----:B------:R-:W-:Y:S04]  /*470e0*/  STL.64 [R1+0x2450], R8 ;  /* 0x0024500801007387 */ /* 0x000fe80000100a00 */
[----:B------:R-:W4:Y:S02]  /*470f0*/  LDL.LU.64 R10, [R1+0x198] ;  /* 0x00019800010a7983 */ /* 0x000f240000300a00 */
[----:B----4-:R-:W-:-:S15]  /*47100*/  HMMA.16816.F32.BF16 R24, R4, R10, R24 ;  /* 0x0000000a0418723c */ /* 0x010fde0000041818 */
[----:B------:R-:W-:-:S04]  /*47110*/  NOP ;  /* 0x0000000000007918 */ /* 0x000fc80000000000 */
[----:B------:R-:W-:Y:S04]  /*47120*/  STL.64 [R1+0x3b0], R24 ;  /* 0x0003b01801007387 */ /* 0x000fe80000100a00 */
[----:B------:R0:W-:Y:S02]  /*47130*/  STL.64 [R1+0x3b8], R26 ;  /* 0x0003b81a01007387 */ /* 0x0001e40000100a00 */
[----:B0-----:R-:W-:Y:S02]  /*47140*/  IMAD.MOV.U32 R27, RZ, RZ, R10 ;  /* 0x000000ffff1b7224 */ /* 0x001fe400078e000a */
[----:B------:R-:W-:Y:S02]  /*47150*/  IMAD.MOV.U32 R26, RZ, RZ, R11 ;  /* 0x000000ffff1a7224 */ /* 0x000fe400078e000b */
[----:B------:R-:W4:Y:S01]  /*47160*/  LDL.LU.64 R10, [R1+0x118] ;  /* 0x00011800010a7983 */ /* 0x000f220000300a00 */
[----:B------:R-:W-:-:S02]  /*47170*/  IMAD.MOV.U32 R14, RZ, RZ, R2 ;  /* 0x000000ffff0e7224 */ /* 0x000fc400078e0002 */
[----:B------:R-:W-:-:S07]  /*47180*/  IMAD.MOV.U32 R15, RZ, RZ, R0 ;  /* 0x000000ffff0f7224 */ /* 0x000fce00078e0000 */
[C---:B---3--:R-:W-:Y:S01]  /*47190*/  HMMA.16816.F32.BF16 R12, R4.reuse, R14, R16 ;  /* 0x0000000e040c723c */ /* 0x048fe20000041810 */
[----:B----4-:R0:W-:Y:S04]  /*471a0*/  STL.64 [R1+0x24b0], R10 ;  /* 0x0024b00a01007387 */ /* 0x0101e80000100a00 */
[----:B0-----:R-:W3:Y:S04]  /*471b0*/  LDL.LU.64 R10, [R1+0x138] ;  /* 0x00013800010a7983 */ /* 0x001ee80000300a00 */
[----:B------:R0:W-:Y:S04]  /*471c0*/  STL.64 [R1+0x24a8], R26 ;  /* 0x0024a81a01007387 */ /* 0x0001e80000100a00 */
[----:B------:R-:W4:Y:S04]  /*471d0*/  LDL.LU R24, [R1+0x1520] ;  /* 0x0015200001187983 */ /* 0x000f280000300800 */
[----:B------:R-:W4:Y:S04]  /*471e0*/  LDL.LU R25, [R1+0x1524] ;  /* 0x0015240001197983 */ /* 0x000f280000300800 */
[----:B0-----:R-:W4:Y:S04]  /*471f0*/  LDL.LU R26, [R1+0x1528] ;  /* 0x00152800011a7983 */ /* 0x001f280000300800 */
[----:B------:R-:W4:Y:S04]  /*47200*/  LDL.LU R27, [R1+0x152c] ;  /* 0x00152c00011b7983 */ /* 0x000f280000300800 */
        /* <DEDUP_REMOVED lines=17> */
[----:B-1----:R-:W4:Y:S01]  /*47320*/  LDL.LU.64 R14, [R1+0x24e8] ;  /* 0x0024e800010e7983 */ /* 0x002f220000300a00 */
[----:B------:R-:W-:-:S03]  /*47330*/  IMAD.MOV.U32 R12, RZ, RZ, R19 ;  /* 0x000000ffff0c7224 */ /* 0x000fc600078e0013 */
[----:B------:R-:W2:Y:S04]  /*47340*/  LDL.LU.64 R18, [R1+0x24e0] ;  /* 0x0024e00001127983 */ /* 0x000ea80000300a00 */
[----:B------:R-:W2:Y:S04]  /*47350*/  LDL.LU.64 R16, [R1+0x24d8] ;  /* 0x0024d80001107983 */ /* 0x000ea80000300a00 */
[----:B------:R-:W-:Y:S04]  /*47360*/  STL [R1+0x2270], R12 ;  /* 0x0022700c01007387 */ /* 0x000fe80000100800 */
[----:B------:R-:W-:Y:S01]  /*47370*/  STL [R1+0x226c], R13 ;  /* 0x00226c0d01007387 */ /* 0x000fe20000100800 */
[----:B--2---:R-:W-:-:S15]  /*47380*/  HMMA.16816.F32.BF16 R16, R4, R22, R16 ;  /* 0x000000160410723c */ /* 0x004fde0000041810 */
[----:B------:R-:W-:-:S04]  /*47390*/  NOP ;  /* 0x0000000000007918 */ /* 0x000fc80000000000 */
[----:B------:R0:W-:Y:S04]  /*473a0*/  STL.64 [R1+0x370], R16 ;  /* 0x0003701001007387 */ /* 0x0001e80000100a00 */
[----:B------:R-:W-:Y:S01]  /*473b0*/  STL.64 [R1+0x378], R18 ;  /* 0x0003781201007387 */ /* 0x000fe20000100a00 */
[----:B0-----:R-:W-:Y:S02]  /*473c0*/  IMAD.MOV.U32 R16, RZ, RZ, R23 ;  /* 0x000000ffff107224 */ /* 0x001fe400078e0017 */
[----:B------:R-:W-:Y:S02]  /*473d0*/  IMAD.MOV.U32 R17, RZ, RZ, R22 ;  /* 0x000000ffff117224 */ /* 0x000fe400078e0016 */
[----:B------:R-:W2:Y:S04]  /*473e0*/  LDL.LU.64 R22, [R1+0x24d0] ;  /* 0x0024d00001167983 */ /* 0x000ea80000300a00 */
[----:B------:R0:W-:Y:S04]  /*473f0*/  STL [R1+0x2278], R16 ;  /* 0x0022781001007387 */ /* 0x0001e80000100800 */
[----:B------:R1:W-:Y:S04]  /*47400*/  STL [R1+0x2274], R17 ;  /* 0x0022741101007387 */ /* 0x0003e80000100800 */
[----:B0-----:R-:W2:Y:S04]  /*47410*/  LDL.LU R16, [R1+0x1540] ;  /* 0x0015400001107983 */ /* 0x001ea80000300800 */
[----:B-1----:R-:W2:Y:S04]  /*47420*/  LDL.LU R17, [R1+0x1544] ;  /* 0x0015440001117983 */ /* 0x002ea80000300800 */
[----:B------:R-:W2:Y:S04]  /*47430*/  LDL.LU R18, [R1+0x1548] ;  /* 0x0015480001127983 */ /* 0x000ea80000300800 */
[----:B------:R-:W2:Y:S02]  /*47440*/  LDL.LU R19, [R1+0x154c] ;  /* 0x00154c0001137983 */ /* 0x000ea40000300800 */
[----:B--2---:R-:W-:-:S15]  /*47450*/  HMMA.16816.F32.BF16 R16, R4, R22, R16 ;  /* 0x000000160410723c */ /* 0x004fde0000041810 */
[----:B------:R-:W-:-:S04]  /*47460*/  NOP ;  /* 0x0000000000007918 */ /* 0x000fc80000000000 */
[----:B------:R-:W-:Y:S04]  /*47470*/  STL.64 [R1+0x360], R16 ;  /* 0x0003601001007387 */ /* 0x000fe80000100a00 */
[----:B------:R0:W-:Y:S02]  /*47480*/  STL.64 [R1+0x368], R18 ;  /* 0x0003681201007387 */ /* 0x0001e40000100a00 */
[----:B0-----:R-:W-:Y:S02]  /*47490*/  IMAD.MOV.U32 R19, RZ, RZ, R22 ;  /* 0x000000ffff137224 */ /* 0x001fe400078e0016 */
[----:B------:R-:W-:Y:S02]  /*474a0*/  IMAD.MOV.U32 R18, RZ, RZ, R23 ;  /* 0x000000ffff127224 */ /* 0x000fe400078e0017 */
[----:B------:R-:W3:Y:S04]  /*474b0*/  LDL.LU.64 R22, [R1+0x24c8] ;  /* 0x0024c80001167983 */ /* 0x000ee80000300a00 */
[----:B------:R-:W3:Y:S04]  /*474c0*/  LDL.LU.64 R20, [R1+0x24c0] ;  /* 0x0024c00001147983 */ /* 0x000ee80000300a00 */
[----:B------:R0:W-:Y:S04]  /*474d0*/  STL [R1+0x2280], R18 ;  /* 0x0022801201007387 */ /* 0x0001e80000100800 */
[----:B------:R1:W-:Y:S04]  /*474e0*/  STL [R1+0x227c], R19 ;  /* 0x00227c1301007387 */ /* 0x0003e80000100800 */
[----:B------:R-:W2:Y:S04]  /*474f0*/  LDL.LU R16, [R1+0x1510] ;  /* 0x0015100001107983 */ /* 0x000ea80000300800 */
[----:B------:R-:W2:Y:S04]  /*47500*/  LDL.LU R17, [R1+0x1514] ;  /* 0x0015140001117983 */ /* 0x000ea80000300800 */
[----:B0-----:R-:W2:Y:S04]  /*47510*/  LDL.LU R18, [R1+0x1518] ;  /* 0x0015180001127983 */ /* 0x001ea80000300800 */
[----:B-1----:R-:W2:Y:S01]  /*47520*/  LDL.LU R19, [R1+0x151c] ;  /* 0x00151c0001137983 */ /* 0x002ea20000300800 */
        /* <DEDUP_REMOVED lines=8> */
[----:B------:R-:W-:Y:S04]  /*475b0*/  STL [R1+0x2288], R20 ;  /* 0x0022881401007387 */ /* 0x000fe80000100800 */
[----:B------:R-:W-:Y:S04]  /*475c0*/  STL [R1+0x2284], R21 ;  /* 0x0022841501007387 */ /* 0x000fe80000100800 */
[----:B---3--:R4:W-:Y:S01]  /*475d0*/  STL.64 [R1+0x2460], R22 ;  /* 0x0024601601007387 */ /* 0x0089e20000100a00 */
[C---:B--2---:R-:W-:Y:S08]  /*475e0*/  HMMA.16816.F32.BF16 R16, R4.reuse, R10, R16 ;  /* 0x0000000a0410723c */ /* 0x044ff00000041810 */
[----:B----4-:R-:W-:Y:S01]  /*475f0*/  HMMA.16816.F32.BF16 R20, R4, R14, R24 ;  /* 0x0000000e0414723c */ /* 0x010fe20000041818 */
[----:B------:R-:W2:-:S15]  /*47600*/  LDL.LU R24, [R1+0x1500] ;  /* 0x0015000001187983 */ /* 0x000e9e0000300800 */
[----:B------:R-:W-:-:S03]  /*47610*/  NOP ;  /* 0x0000000000007918 */ /* 0x000fc60000000000 */
[----:B------:R-:W-:Y:S04]  /*47620*/  STL.64 [R1+0x340], R20 ;  /* 0x0003401401007387 */ /* 0x000fe80000100a00 */
[----:B------:R0:W-:Y:S04]  /*47630*/  STL.64 [R1+0x348], R22 ;  /* 0x0003481601007387 */ /* 0x0001e80000100a00 */
[----:B------:R-:W2:Y:S04]  /*47640*/  LDL.LU R25, [R1+0x1504] ;  /* 0x0015040001197983 */ /* 0x000ea80000300800 */
[----:B------:R-:W2:Y:S04]  /*47650*/  LDL.LU R26, [R1+0x1508] ;  /* 0x00150800011a7983 */ /* 0x000ea80000300800 */
[----:B------:R-:W2:Y:S04]  /*47660*/  LDL.LU R27, [R1+0x150c] ;  /* 0x00150c00011b7983 */ /* 0x000ea80000300800 */
[----:B0-----:R-:W2:Y:S04]  /*47670*/  LDL.LU.64 R22, [R1+0x108] ;  /* 0x0001080001167983 */ /* 0x001ea80000300a00 */
[----:B------:R0:W-:Y:S04]  /*47680*/  STL.64 [R1+0x21f0], R14 ;  /* 0x0021f00e01007387 */ /* 0x0001e80000100a00 */
[----:B------:R-:W-:Y:S04]  /*47690*/  STL.64 [R1+0x330], R16 ;  /* 0x0003301001007387 */ /* 0x000fe80000100a00 */
[----:B------:R-:W-:Y:S01]  /*476a0*/  STL.64 [R1+0x338], R18 ;  /* 0x0003381201007387 */ /* 0x000fe20000100a00 */
[----:B0-----:R-:W-:-:S02]  /*476b0*/  IMAD.MOV.U32 R15, RZ, RZ, R10 ;  /* 0x000000ffff0f7224 */ /* 0x001fc400078e000a */
[----:B------:R-:W-:Y:S02]  /*476c0*/  IMAD.MOV.U32 R14, RZ, RZ, R11 ;  /* 0x000000ffff0e7224 */ /* 0x000fe400078e000b */
[----:B------:R-:W3:Y:S04]  /*476d0*/  LDL.LU.64 R10, [R1+0xe8] ;  /* 0x0000e800010a7983 */ /* 0x000ee80000300a00 */
[----:B---3--:R0:W-:Y:S04]  /*476e0*/  STL.64 [R1+0x2490], R10 ;  /* 0x0024900a01007387 */ /* 0x0081e80000100a00 */
[----:B0-----:R-:W3:Y:S04]  /*476f0*/  LDL.LU.64 R10, [R1+0xf8] ;  /* 0x0000f800010a7983 */ /* 0x001ee80000300a00 */
[----:B------:R-:W4:Y:S04]  /*47700*/  LDL.LU R16, [R1+0x14c0] ;  /* 0x0014c00001107983 */ /* 0x000f280000300800 */
[----:B------:R-:W4:Y:S04]  /*47710*/  LDL.LU R17, [R1+0x14c4] ;  /* 0x0014c40001117983 */ /* 0x000f280000300800 */
[----:B------:R-:W2:Y:S04]  /*47720*/  LDL.LU R18, [R1+0x14c8] ;  /* 0x0014c80001127983 */ /* 0x000ea80000300800 */
[----:B------:R-:W2:Y:S04]  /*47730*/  LDL.LU R19, [R1+0x14cc] ;  /* 0x0014cc0001137983 */ /* 0x000ea80000300800 */
[----:B--2---:R0:W-:Y:S04]  /*47740*/  STL.64 [R1+0x2480], R18 ;  /* 0x0024801201007387 */ /* 0x0041e80000100a00 */
[----:B----4-:R1:W-:Y:S04]  /*47750*/  STL.64 [R1+0x2478], R16 ;  /* 0x0024781001007387 */ /* 0x0103e80000100a00 */
[----:B0-----:R-:W2:Y:S01]  /*47760*/  LDL.LU.64 R18, [R1+0xd8] ;  /* 0x0000d80001127983 */ /* 0x001ea20000300a00 */
[----:B------:R-:W-:Y:S03]  /*47770*/  HMMA.16816.F32.BF16 R24, R4, R22, R24 ;  /* 0x000000160418723c */ /* 0x000fe60000041818 */
[----:B--2---:R0:W-:Y:S04]  /*47780*/  STL.64 [R1+0x2488], R18 ;  /* 0x0024881201007387 */ /* 0x0041e80000100a00 */
[----:B-1----:R-:W2:Y:S04]  /*47790*/  LDL.LU R16, [R1+0x14e0] ;  /* 0x0014e00001107983 */ /* 0x002ea80000300800 */
[----:B------:R-:W2:Y:S04]  /*477a0*/  LDL.LU R17, [R1+0x14e4] ;  /* 0x0014e40001117983 */ /* 0x000ea80000300800 */
[----:B0-----:R-:W4:Y:S04]  /*477b0*/  LDL.LU R18, [R1+0x14e8] ;  /* 0x0014e80001127983 */ /* 0x001f280000300800 */
[----:B------:R-:W4:Y:S04]  /*477c0*/  LDL.LU R19, [R1+0x14ec] ;  /* 0x0014ec0001137983 */ /* 0x000f280000300800 */
[----:B----4-:R-:W-:Y:S04]  /*477d0*/  STL.64 [R1+0x24a0], R18 ;  /* 0x0024a01201007387 */ /* 0x010fe80000100a00 */
[----:B--2---:R0:W-:Y:S04]  /*477e0*/  STL.64 [R1+0x2498], R16 ;  /* 0x0024981001007387 */ /* 0x0041e80000100a00 */
[----:B0-----:R-:W2:Y:S04]  /*477f0*/  LDL.LU R16, [R1+0x14f0] ;  /* 0x0014f00001107983 */ /* 0x001ea80000300800 */
[----:B------:R-:W2:Y:S04]  /*47800*/  LDL.LU R17, [R1+0x14f4] ;  /* 0x0014f40001117983 */ /* 0x000ea80000300800 */
[----:B------:R-:W2:Y:S04]  /*47810*/  LDL.LU R18, [R1+0x14f8] ;  /* 0x0014f80001127983 */ /* 0x000ea80000300800 */
[----:B------:R-:W2:Y:S04]  /*47820*/  LDL.LU R19, [R1+0x14fc] ;  /* 0x0014fc0001137983 */ /* 0x000ea80000300800 */
[----:B------:R0:W-:Y:S04]  /*47830*/  STL [R1+0x2290], R14 ;  /* 0x0022900e01007387 */ /* 0x0001e80000100800 */
[----:B------:R1:W-:Y:S04]  /*47840*/  STL [R1+0x228c], R15 ;  /* 0x00228c0f01007387 */ /* 0x0003e80000100800 */
[----:B------:R-:W4:Y:S04]  /*47850*/  LDL.LU R12, [R1+0x14d0] ;  /* 0x0014d000010c7983 */ /* 0x000f280000300800 */
[----:B------:R-:W4:Y:S04]  /*47860*/  LDL.LU R13, [R1+0x14d4] ;  /* 0x0014d400010d7983 */ /* 0x000f280000300800 */
[----:B0-----:R-:W4:Y:S04]  /*47870*/  LDL.LU R14, [R1+0x14d8] ;  /* 0x0014d800010e7983 */ /* 0x001f280000300800 */
[----:B-1----:R-:W4:Y:S04]  /*47880*/  LDL.LU R15, [R1+0x14dc] ;  /* 0x0014dc00010f7983 */ /* 0x002f280000300800 */
[----:B------:R-:W-:Y:S04]  /*47890*/  STL.64 [R1+0x320], R24 ;  /* 0x0003201801007387 */ /* 0x000fe80000100a00 */
[----:B------:R0:W-:Y:S04]  /*478a0*/  STL.64 [R1+0x328], R26 ;  /* 0x0003281a01007387 */ /* 0x0001e80000100a00 */
[----:B0-----:R-:W4:Y:S04]  /*478b0*/  LDL.LU.64 R26, [R1+0x24a8] ;  /* 0x0024a800011a7983 */ /* 0x001f280000300a00 */
[----:B------:R-:W4:Y:S01]  /*478c0*/  LDL.LU R20, [R1+0x14a0] ;  /* 0x0014a00001147983 */ /* 0x000f220000300800 */
[----:B------:R-:W-:-:S03]  /*478d0*/  IMAD.MOV.U32 R25, RZ, RZ, R22 ;  /* 0x000000ffff197224 */ /* 0x000fc600078e0016 */
[----:B------:R-:W4:Y:S01]  /*478e0*/  LDL.LU R21, [R1+0x14a4] ;  /* 0x0014a40001157983 */ /* 0x000f220000300800 */
[----:B------:R-:W-:-:S03]  /*478f0*/  IMAD.MOV.U32 R24, RZ, RZ, R23 ;  /* 0x000000ffff187224 */ /* 0x000fc600078e0017 */
[----:B------:R-:W4:Y:S04]  /*47900*/  LDL.LU R22, [R1+0x14a8] ;  /* 0x0014a80001167983 */ /* 0x000f280000300800 */
[----:B------:R-:W4:Y:S01]  /*47910*/  LDL.LU R23, [R1+0x14ac] ;  /* 0x0014ac0001177983 */ /* 0x000f220000300800 */
[----:B---3--:R-:W-:Y:S02]  /*47920*/  IMAD.MOV.U32 R29, RZ, RZ, R10 ;  /* 0x000000ffff1d7224 */ /* 0x008fe400078e000a */
[----:B------:R-:W-:Y:S01]  /*47930*/  IMAD.MOV.U32 R28, RZ, RZ, R11 ;  /* 0x000000ffff1c7224 */ /* 0x000fe200078e000b */
[C---:B--2---:R-:W-:Y:S01]  /*47940*/  HMMA.16816.F32.BF16 R16, R4.reuse, R10, R16 ;  /* 0x0000000a0410723c */ /* 0x044fe20000041810 */
[----:B----4-:R0:W-:Y:S04]  /*47950*/  STL.64 [R1+0x2470], R22 ;  /* 0x0024701601007387 */ /* 0x0101e80000100a00 */
[----:B------:R-:W-:Y:S04]  /*47960*/  STL.64 [R1+0x2468], R20 ;  /* 0x0024681401007387 */ /* 0x000fe80000100a00 */
[----:B0-----:R-:W2:Y:S04]  /*47970*/  LDL.LU.64 R22, [R1+0xb8] ;  /* 0x0000b80001167983 */ /* 0x001ea80000300a00 */
[----:B------:R-:W-:Y:S04]  /*47980*/  STL [R1+0x2298], R24 ;  /* 0x0022981801007387 */ /* 0x000fe80000100800 */
[----:B------:R-:W-:Y:S04]  /*47990*/  STL [R1+0x2294], R25 ;  /* 0x0022941901007387 */ /* 0x000fe80000100800 */
[----:B------:R0:W-:Y:S04]  /*479a0*/  STL.64 [R1+0x2448], R26 ;  /* 0x0024481a01007387 */ /* 0x0001e80000100a00 */
[----:B0-----:R-:W3:Y:S04]  /*479b0*/  LDL.LU.64 R26, [R1+0xa8] ;  /* 0x0000a800011a7983 */ /* 0x001ee80000300a00 */
[----:B------:R-:W-:Y:S04]  /*479c0*/  STL.64 [R1+0x310], R16 ;  /* 0x0003101001007387 */ /* 0x000fe80000100a00 */
[----:B------:R0:W-:Y:S04]  /*479d0*/  STL.64 [R1+0x318], R18 ;  /* 0x0003181201007387 */ /* 0x0001e80000100a00 */
[----:B0-----:R-:W4:Y:S04]  /*479e0*/  LDL.LU.64 R18, [R1+0x24a0] ;  /* 0x0024a00001127983 */ /* 0x001f280000300a00 */
[----:B------:R-:W4:Y:S04]  /*479f0*/  LDL.LU.64 R16, [R1+0x2498] ;  /* 0x0024980001107983 */ /* 0x000f280000300a00 */
[----:B------:R-:W4:Y:S04]  /*47a00*/  LDL.LU.64 R10, [R1+0x2490] ;  /* 0x00249000010a7983 */ /* 0x000f280000300a00 */
[----:B------:R-:W-:Y:S04]  /*47a10*/  STL [R1+0x22a0], R28 ;  /* 0x0022a01c01007387 */ /* 0x000fe80000100800 */
[----:B------:R-:W-:Y:S01]  /*47a20*/  STL [R1+0x229c], R29 ;  /* 0x00229c1d01007387 */ /* 0x000fe20000100800 */
[----:B----4-:R-:W-:-:S15]  /*47a30*/  HMMA.16816.F32.BF16 R16, R4, R10, R16 ;  /* 0x0000000a0410723c */ /* 0x010fde0000041810 */
[----:B------:R-:W-:-:S04]  /*47a40*/  NOP ;  /* 0x0000000000007918 */ /* 0x000fc80000000000 */
[----:B------:R-:W-:Y:S04]  /*47a50*/  STL.64 [R1+0x300], R16 ;  /* 0x0003001001007387 */ /* 0x000fe80000100a00 */
[----:B------:R0:W-:Y:S04]  /*47a60*/  STL.64 [R1+0x308], R18 ;  /* 0x0003081201007387 */ /* 0x0001e80000100a00 */
[----:B0-----:R-:W4:Y:S01]  /*47a70*/  LDL.LU.64 R18, [R1+0x2488] ;  /* 0x0024880001127983 */ /* 0x001f220000300a00 */
[----:B------:R-:W-:Y:S02]  /*47a80*/  IMAD.MOV.U32 R3, RZ, RZ, R11 ;  /* 0x000000ffff037224 */ /* 0x000fe400078e000b */
[----:B------:R-:W-:-:S02]  /*47a90*/  IMAD.MOV.U32 R2, RZ, RZ, R10 ;  /* 0x000000ffff027224 */ /* 0x000fc400078e000a */
[----:B------:R-:W2:Y:S04]  /*47aa0*/  LDL.LU.64 R10, [R1+0x98] ;  /* 0x00009800010a7983 */ /* 0x000ea80000300a00 */
[----:B------:R-:W-:Y:S04]  /*47ab0*/  STL [R1+0x22a8], R3 ;  /* 0x0022a80301007387 */ /* 0x000fe80000100800 */
[----:B------:R-:W-:Y:S01]  /*47ac0*/  STL [R1+0x22a4], R2 ;  /* 0x0022a40201007387 */ /* 0x000fe20000100800 */
[----:B----4-:R-:W-:Y:S01]  /*47ad0*/  HMMA.16816.F32.BF16 R12, R4, R18, R12 ;  /* 0x00000012040c723c */ /* 0x010fe2000004180c */
[----:B------:R-:W-:-:S15]  /*47ae0*/  IMAD.MOV.U32 R0, RZ, RZ, R19 ;  /* 0x000000ffff007224 */ /* 0x000fde00078e0013 */
[----:B------:R-:W-:-:S03]  /*47af0*/  NOP ;  /* 0x0000000000007918 */ /* 0x000fc60000000000 */
[----:B------:R0:W-:Y:S04]  /*47b00*/  STL.64 [R1+0x2f0], R12 ;  /* 0x0002f00c01007387 */ /* 0x0001e80000100a00 */
[----:B------:R1:W-:Y:S01]  /*47b10*/  STL.64 [R1+0x2f8], R14 ;  /* 0x0002f80e01007387 */ /* 0x0003e20000100a00 */
[----:B0-----:R-:W-:-:S03]  /*47b20*/  IMAD.MOV.U32 R13, RZ, RZ, R18 ;  /* 0x000000ffff0d7224 */ /* 0x001fc600078e0012 */
[----:B------:R-:W4:Y:S04]  /*47b30*/  LDL.LU.64 R18, [R1+0x2480] ;  /* 0x0024800001127983 */ /* 0x000f280000300a00 */
[----:B------:R-:W4:Y:S04]  /*47b40*/  LDL.LU.64 R16, [R1+0x2478] ;  /* 0x0024780001107983 */ /* 0x000f280000300a00 */
[----:B------:R-:W-:Y:S04]  /*47b50*/  STL [R1+0x22b0], R0 ;  /* 0x0022b00001007387 */ /* 0x000fe80000100800 */
[----:B------:R-:W-:Y:S04]  /*47b60*/  STL [R1+0x22ac], R13 ;  /* 0x0022ac0d01007387 */ /* 0x000fe80000100800 */
[----:B-1----:R-:W4:Y:S02]  /*47b70*/  LDL.LU.64 R14, [R1+0xc8] ;  /* 0x0000c800010e7983 */ /* 0x002f240000300a00 */
[----:B----4-:R-:W-:Y:S01]  /*47b80*/  HMMA.16816.F32.BF16 R16, R4, R14, R16 ;  /* 0x0000000e0410723c */ /* 0x010fe20000041810 */
[----:B------:R-:W-:-:S15]  /*47b90*/  IMAD.MOV.U32 R12, RZ, RZ, R15 ;  /* 0x000000ffff0c7224 */ /* 0x000fde00078e000f */
[----:B------:R-:W-:-:S03]  /*47ba0*/  NOP ;  /* 0x0000000000007918 */ /* 0x000fc60000000000 */
[----:B------:R0:W-:Y:S04]  /*47bb0*/  STL.64 [R1+0x2e0], R16 ;  /* 0x0002e01001007387 */ /* 0x0001e80000100a00 */
[----:B------:R-:W-:Y:S04]  /*47bc0*/  STL.64 [R1+0x2e8], R18 ;  /* 0x0002e81201007387 */ /* 0x000fe80000100a00 */
[----:B------:R1:W-:Y:S01]  /*47bd0*/  STL [R1+0x2458], R12 ;  /* 0x0024580c01007387 */ /* 0x0003e20000100800 */
[----:B0-----:R-:W-:-:S03]  /*47be0*/  IMAD.MOV.U32 R17, RZ, RZ, R14 ;  /* 0x000000ffff117224 */ /* 0x001fc600078e000e */
[----:B-1----:R-:W4:Y:S04]  /*47bf0*/  LDL.LU R12, [R1+0x1490] ;  /* 0x00149000010c7983 */ /* 0x002f280000300800 */
[----:B------:R-:W4:Y:S04]  /*47c00*/  LDL.LU R13, [R1+0x1494] ;  /* 0x00149400010d7983 */ /* 0x000f280000300800 */
[----:B------:R-:W4:Y:S04]  /*47c10*/  LDL.LU R14, [R1+0x1498] ;  /* 0x00149800010e7983 */ /* 0x000f280000300800 */
[----:B------:R-:W4:Y:S04]  /*47c20*/  LDL.LU R15, [R1+0x149c] ;  /* 0x00149c00010f7983 */ /* 0x000f280000300800 */
[----:B------:R0:W-:Y:S04]  /*47c30*/  STL [R1+0x22b4], R17 ;  /* 0x0022b41101007387 */ /* 0x0001e80000100800 */
[----:B------:R-:W2:Y:S04]  /*47c40*/  LDL.LU R16, [R1+0x14b0] ;  /* 0x0014b00001107983 */ /* 0x000ea80000300800 */
[----:B0-----:R-:W2:Y:S04]  /*47c50*/  LDL.LU R17, [R1+0x14b4] ;  /* 0x0014b40001117983 */ /* 0x001ea80000300800 */
[----:B------:R-:W2:Y:S04]  /*47c60*/  LDL.LU R18, [R1+0x14b8] ;  /* 0x0014b80001127983 */ /* 0x000ea80000300800 */
[----:B------:R-:W2:Y:S02]  /*47c70*/  LDL.LU R19, [R1+0x14bc] ;  /* 0x0014bc0001137983 */ /* 0x000ea40000300800 */
[----:B--2---:R-:W-:-:S15]  /*47c80*/  HMMA.16816.F32.BF16 R16, R4, R22, R16 ;  /* 0x000000160410723c */ /* 0x004fde0000041810 */
[----:B------:R-:W-:-:S04]  /*47c90*/  NOP ;  /* 0x0000000000007918 */ /* 0x000fc80000000000 */
[----:B------:R0:W-:Y:S04]  /*47ca0*/  STL.64 [R1+0x2d0], R16 ;  /* 0x0002d01001007387 */ /* 0x0001e80000100a00 */
[----:B------:R1:W-:Y:S01]  /*47cb0*/  STL.64 [R1+0x2d8], R18 ;  /* 0x0002d81201007387 */ /* 0x0003e20000100a00 */
[----:B0-----:R-:W-:Y:S02]  /*47cc0*/  IMAD.MOV.U32 R16, RZ, RZ, R23 ;  /* 0x000000ffff107224 */ /* 0x001fe400078e0017 */
[----:B-1----:R-:W-:Y:S02]  /*47cd0*/  IMAD.MOV.U32 R19, RZ, RZ, R22 ;  /* 0x000000ffff137224 */ /* 0x002fe400078e0016 */
[----:B------:R-:W2:Y:S04]  /*47ce0*/  LDL.LU.64 R22, [R1+0x2470] ;  /* 0x0024700001167983 */ /* 0x000ea80000300a00 */
[----:B------:R-:W2:Y:S01]  /*47cf0*/  LDL.LU.64 R20, [R1+0x2468] ;  /* 0x0024680001147983 */ /* 0x000ea20000300a00 */
[----:B---3--:R-:W-:Y:S01]  /*47d00*/  IMAD.MOV.U32 R18, RZ, RZ, R27 ;  /* 0x000000ffff127224 */ /* 0x008fe200078e001b */
[----:B--2---:R-:W-:-:S15]  /*47d10*/  HMMA.16816.F32.BF16 R20, R4, R26, R20 ;  /* 0x0000001a0414723c */ /* 0x004fde0000041814 */
[----:B------:R-:W-:-:S04]  /*47d20*/  NOP ;  /* 0x0000000000007918 */ /* 0x000fc80000000000 */
[----:B------:R-:W-:Y:S04]  /*47d30*/  STL.64 [R1+0x2c0], R20 ;  /* 0x0002c01401007387 */ /* 0x000fe80000100a00 */
[----:B------:R0:W-:Y:S04]  /*47d40*/  STL.64 [R1+0x2c8], R22 ;  /* 0x0002c81601007387 */ /* 0x0001e80000100a00 */
[----:B0-----:R-:W2:Y:S04]  /*47d50*/  LDL.LU.64 R22, [R1+0x2460] ;  /* 0x0024600001167983 */ /* 0x001ea80000300a00 */
[----:B------:R-:W3:Y:S01]  /*47d60*/  LDL.LU R24, [R1+0x1480] ;  /* 0x0014800001187983 */ /* 0x000ee20000300800 */
[----:B------:R-:W-:-:S03]  /*47d70*/  IMAD.MOV.U32 R21, RZ, RZ, R26 ;  /* 0x000000ffff157224 */ /* 0x000fc600078e001a */
[----:B------:R-:W3:Y:S04]  /*47d80*/  LDL.LU R25, [R1+0x1484] ;  /* 0x0014840001197983 */ /* 0x000ee80000300800 */
[----:B------:R-:W3:Y:S04]  /*47d90*/  LDL.LU R26, [R1+0x1488] ;  /* 0x00148800011a7983 */ /* 0x000ee80000300800 */
[----:B------:R-:W3:Y:S04]  /*47da0*/  LDL.LU R27, [R1+0x148c] ;  /* 0x00148c00011b7983 */ /* 0x000ee80000300800 */
[----:B------:R0:W-:Y:S04]  /*47db0*/  STL.64 [R1+0x23f8], R18 ;  /* 0x0023f81201007387 */ /* 0x0001e80000100a00 */
[----:B------:R-:W-:Y:S04]  /*47dc0*/  STL [R1+0x23f0], R16 ;  /* 0x0023f01001007387 */ /* 0x000fe80000100800 */
[----:B0-----:R-:W2:Y:S04]  /*47dd0*/  LDL.LU.64 R18, [R1+0x58] ;  /* 0x0000580001127983 */ /* 0x001ea80000300a00 */
[----:B--2---:R0:W-:Y:S04]  /*47de0*/  STL.64 [R1+0x2410], R18 ;  /* 0x0024101201007387 */ /* 0x0041e80000100a00 */
[----:B0-----:R-:W2:Y:S01]  /*47df0*/  LDL.LU.64 R18, [R1+0x68] ;  /* 0x0000680001127983 */ /* 0x001ea20000300a00 */
[----:B----4-:R-:W-:Y:S03]  /*47e00*/  HMMA.16816.F32.BF16 R12, R4, R10, R12 ;  /* 0x0000000a040c723c */ /* 0x010fe6000004180c */
[----:B--2---:R0:W-:Y:S04]  /*47e10*/  STL.64 [R1+0x2428], R18 ;  /* 0x0024281201007387 */ /* 0x0041e80000100a00 */
[----:B0-----:R-:W2:Y:S01]  /*47e20*/  LDL.LU.64 R18, [R1+0x78] ;  /* 0x0000780001127983 */ /* 0x001ea20000300a00 */
[----:B------:R-:W-:-:S03]  /*47e30*/  IMAD.MOV.U32 R20, RZ, RZ, R11 ;  /* 0x000000ffff147224 */ /* 0x000fc600078e000b */
[----:B--2---:R0:W-:Y:S04]  /*47e40*/  STL.64 [R1+0x2440], R18 ;  /* 0x0024401201007387 */ /* 0x0041e80000100a00 */
[----:B0-----:R-:W3:Y:S04]  /*47e50*/  LDL.LU.64 R18, [R1+0x88] ;  /* 0x0000880001127983 */ /* 0x001ee80000300a00 */
[----:B------:R0:W-:Y:S04]  /*47e60*/  STL.64 [R1+0x2b0], R12 ;  /* 0x0002b00c01007387 */ /* 0x0001e80000100a00 */
[----:B------:R1:W-:Y:S04]  /*47e70*/  STL.64 [R1+0x2b8], R14 ;  /* 0x0002b80e01007387 */ /* 0x0003e80000100a00 */
[----:B0-----:R-:W2:Y:S01]  /*47e80*/  LDL.LU R12, [R1+0x2458] ;  /* 0x00245800010c7983 */ /* 0x001ea20000300800 */
[----:B-1----:R-:W-:-:S03]  /*47e90*/  IMAD.MOV.U32 R15, RZ, RZ, R10 ;  /* 0x000000ffff0f7224 */ /* 0x002fc600078e000a */
[----:B------:R-:W4:Y:S04]  /*47ea0*/  LDL.LU.64 R8, [R1+0x2450] ;  /* 0x0024500001087983 */ /* 0x000f280000300a00 */
[----:B------:R-:W2:Y:S04]  /*47eb0*/  LDL.LU.64 R10, [R1+0x48] ;  /* 0x00004800010a7983 */ /* 0x000ea80000300a00 */
[----:B--2---:R-:W-:Y:S04]  /*47ec0*/  STL.64 [R1+0x2408], R10 ;  /* 0x0024080a01007387 */ /* 0x004fe80000100a00 */
[----:B----4-:R0:W-:Y:S04]  /*47ed0*/  STL.64 [R1+0x2400], R8 ;  /* 0x0024000801007387 */ /* 0x0101e80000100a00 */
[----:B0-----:R-:W2:Y:S04]  /*47ee0*/  LDL.LU R8, [R1+0x1450] ;  /* 0x0014500001087983 */ /* 0x001ea80000300800 */
[----:B------:R-:W2:Y:S04]  /*47ef0*/  LDL.LU R9, [R1+0x1454] ;  /* 0x0014540001097983 */ /* 0x000ea80000300800 */
[----:B------:R-:W4:Y:S04]  /*47f00*/  LDL.LU R10, [R1+0x1458] ;  /* 0x00145800010a7983 */ /* 0x000f280000300800 */
[----:B------:R-:W4:Y:S01]  /*47f10*/  LDL.LU R11, [R1+0x145c] ;  /* 0x00145c00010b7983 */ /* 0x000f220000300800 */
[----:B---3--:R-:W-:Y:S03]  /*47f20*/  HMMA.16816.F32.BF16 R24, R4, R18, R24 ;  /* 0x000000120418723c */ /* 0x008fe60000041818 */
[----:B----4-:R-:W-:Y:S04]  /*47f30*/  STL.64 [R1+0x2420], R10 ;  /* 0x0024200a01007387 */ /* 0x010fe80000100a00 */
[----:B--2---:R0:W-:Y:S04]  /*47f40*/  STL.64 [R1+0x2418], R8 ;  /* 0x0024180801007387 */ /* 0x0041e80000100a00 */
[----:B0-----:R-:W2:Y:S04]  /*47f50*/  LDL.LU R8, [R1+0x1460] ;  /* 0x0014600001087983 */ /* 0x001ea80000300800 */
[----:B------:R-:W2:Y:S04]  /*47f60*/  LDL.LU R9, [R1+0x1464] ;  /* 0x0014640001097983 */ /* 0x000ea80000300800 */
[----:B------:R-:W3:Y:S04]  /*47f70*/  LDL.LU R10, [R1+0x1468] ;  /* 0x00146800010a7983 */ /* 0x000ee80000300800 */
[----:B------:R-:W3:Y:S01]  /*47f80*/  LDL.LU R11, [R1+0x146c] ;  /* 0x00146c00010b7983 */ /* 0x000ee20000300800 */
[----:B------:R-:W-:-:S03]  /*47f90*/  IMAD.MOV.U32 R14, RZ, RZ, R19 ;  /* 0x000000ffff0e7224 */ /* 0x000fc600078e0013 */
        /* <DEDUP_REMOVED lines=12> */
[----:B------:R0:W-:Y:S04]  /*48060*/  STL.64 [R1+0x2a0], R24 ;  /* 0x0002a01801007387 */ /* 0x0001e80000100a00 */
[----:B------:R1:W-:Y:S01]  /*48070*/  STL.64 [R1+0x2a8], R26 ;  /* 0x0002a81a01007387 */ /* 0x0003e20000100a00 */
[----:B0-----:R-:W-:-:S03]  /*48080*/  IMAD.MOV.U32 R25, RZ, RZ, R18 ;  /* 0x000000ffff197224 */ /* 0x001fc600078e0012 */
[----:B-1----:R-:W4:Y:S04]  /*48090*/  LDL.LU.64 R26, [R1+0x2448] ;  /* 0x00244800011a7983 */ /* 0x002f280000300a00 */
[----:B------:R-:W2:Y:S02]  /*480a0*/  LDL.LU.64 R18, [R1+0x2440] ;  /* 0x0024400001127983 */ /* 0x000ea40000300a00 */
[----:B--2---:R-:W-:Y:S01]  /*480b0*/  HMMA.16816.F32.BF16 R8, R4, R18, R8 ;  /* 0x000000120408723c */ /* 0x004fe20000041808 */
[----:B------:R-:W-:Y:S02]  /*480c0*/  IMAD.MOV.U32 R29, RZ, RZ, R18 ;  /* 0x000000ffff1d7224 */ /* 0x000fe400078e0012 */
[----:B------:R-:W-:-:S15]  /*480d0*/  IMAD.MOV.U32 R24, RZ, RZ, R19 ;  /* 0x000000ffff187224 */ /* 0x000fde00078e0013 */
[----:B------:R-:W-:Y:S01]  /*480e0*/  NOP ;  /* 0x0000000000007918 */ /* 0x000fe20000000000 */
        /* <DEDUP_REMOVED lines=23> */
[----:B------:R-:W2:Y:S04]  /*48260*/  LDL.LU R16, [R1+0x23f0] ;  /* 0x0023f00001107983 */ /* 0x000ea80000300800 */
[----:B------:R-:W-:Y:S04]  /*48270*/  STL.64 [R1+0x22c0], R14 ;  /* 0x0022c00e01007387 */ /* 0x000fe80000100a00 */
[----:B------:R0:W-:Y:S04]  /*48280*/  STL.64 [R1+0x22b8], R12 ;  /* 0x0022b80c01007387 */ /* 0x0001e80000100a00 */
[----:B0-----:R-:W2:Y:S04]  /*48290*/  LDL.LU R12, [R1+0xa70] ;  /* 0x000a7000010c7983 */ /* 0x001ea80000300800 */
[----:B------:R-:W2:Y:S04]  /*482a0*/  LDL.LU R13, [R1+0xa74] ;  /* 0x000a7400010d7983 */ /* 0x000ea80000300800 */
[----:B------:R-:W2:Y:S04]  /*482b0*/  LDL.LU R14, [R1+0xa78] ;  /* 0x000a7800010e7983 */ /* 0x000ea80000300800 */
[----:B------:R-:W2:Y:S04]  /*482c0*/  LDL.LU R15, [R1+0xa7c] ;  /* 0x000a7c00010f7983 */ /* 0x000ea80000300800 */
[----:B--2---:R0:W-:Y:S04]  /*482d0*/  STL.64 [R1+0x22d0], R14 ;  /* 0x0022d00e01007387 */ /* 0x0041e80000100a00 */
[----:B------:R-:W-:Y:S04]  /*482e0*/  STL.64 [R1+0x22c8], R12 ;  /* 0x0022c80c01007387 */ /* 0x000fe80000100a00 */
[----:B0-----:R-:W2:Y:S04]  /*482f0*/  LDL.LU R14, [R1+0x188] ;  /* 0x00018800010e7983 */ /* 0x001ea80000300800 */
[----:B------:R-:W2:Y:S04]  /*48300*/  LDL.LU R15, [R1+0x18c] ;  /* 0x00018c00010f7983 */ /* 0x000ea80000300800 */
[----:B--2---:R4:W-:Y:S02]  /*48310*/  STL.64 [R1+0x22e8], R14 ;  /* 0x0022e80e01007387 */ /* 0x0049e40000100a00 */
[----:B----4-:R-:W-:-:S02]  /*48320*/  IMAD.MOV.U32 R14, RZ, RZ, R27 ;  /* 0x000000ffff0e7224 */ /* 0x010fc400078e001b */
[----:B------:R-:W-:Y:S01]  /*48330*/  IMAD.MOV.U32 R15, RZ, RZ, R26 ;  /* 0x000000ffff0f7224 */ /* 0x000fe200078e001a */
[----:B------:R-:W2:Y:S04]  /*48340*/  LDL.LU R27, [R1+0x23ec] ;  /* 0x0023ec00011b7983 */ /* 0x000ea80000300800 */
[----:B------:R-:W4:Y:S04]  /*48350*/  LDL.LU R26, [R1+0x23e8] ;  /* 0x0023e800011a7983 */ /* 0x000f280000300800 */
[----:B------:R0:W-:Y:S02]  /*48360*/  STL.64 [R1+0x2300], R14 ;  /* 0x0023000e01007387 */ /* 0x0001e40000100a00 */
[----:B0-----:R-:W-:-:S02]  /*48370*/  IMAD.MOV.U32 R14, RZ, RZ, R9 ;  /* 0x000000ffff0e7224 */ /* 0x001fc400078e0009 */
[----:B------:R-:W-:-:S05]  /*48380*/  IMAD.MOV.U32 R15, RZ, RZ, R8 ;  /* 0x000000ffff0f7224 */ /* 0x000fca00078e0008 */
[----:B------:R3:W-:Y:S02]  /*48390*/  STL.64 [R1+0x2318], R14 ;  /* 0x0023180e01007387 */ /* 0x0007e40000100a00 */
[----:B---3--:R-:W-:-:S15]  /*483a0*/  HMMA.16816.F32.BF16 R12, R4, R10, R20 ;  /* 0x0000000a040c723c */ /* 0x008fde0000041814 */
[----:B------:R-:W-:-:S04]  /*483b0*/  NOP ;  /* 0x0000000000007918 */ /* 0x000fc80000000000 */
[----:B------:R-:W-:Y:S04]  /*483c0*/  STL.64 [R1+0x260], R12 ;  /* 0x0002600c01007387 */ /* 0x000fe80000100a00 */
[----:B------:R0:W-:Y:S04]  /*483d0*/  STL.64 [R1+0x268], R14 ;  /* 0x0002680e01007387 */ /* 0x0001e80000100a00 */
[----:B0-----:R-:W3:Y:S04]  /*483e0*/  LDL.LU R14, [R1+0x1b8] ;  /* 0x0001b800010e7983 */ /* 0x001ee80000300800 */
[----:B------:R-:W3:Y:S01]  /*483f0*/  LDL.LU R15, [R1+0x1bc] ;  /* 0x0001bc00010f7983 */ /* 0x000ee20000300800 */
[----:B------:R-:W-:-:S03]  /*48400*/  IMAD.MOV.U32 R17, RZ, RZ, R10 ;  /* 0x000000ffff117224 */ /* 0x000fc600078e000a */
[----:B---3--:R-:W-:Y:S04]  /*48410*/  STL.64 [R1+0x2330], R14 ;  /* 0x0023300e01007387 */ /* 0x008fe80000100a00 */
[----:B------:R-:W-:Y:S04]  /*48420*/  STL.64 [R1+0x22e0], R18 ;  /* 0x0022e01201007387 */ /* 0x000fe80000100a00 */
[----:B------:R0:W-:Y:S04]  /*48430*/  STL.64 [R1+0x22d8], R16 ;  /* 0x0022d81001007387 */ /* 0x0001e80000100a00 */
[----:B0-----:R-:W3:Y:S04]  /*48440*/  LDL.LU R16, [R1+0xa80] ;  /* 0x000a800001107983 */ /* 0x001ee80000300800 */
[----:B------:R-:W3:Y:S04]  /*48450*/  LDL.LU R17, [R1+0xa84] ;  /* 0x000a840001117983 */ /* 0x000ee80000300800 */
[----:B------:R-:W3:Y:S04]  /*48460*/  LDL.LU R18, [R1+0xa88] ;  /* 0x000a880001127983 */ /* 0x000ee80000300800 */
[----:B------:R-:W3:Y:S01]  /*48470*/  LDL.LU R19, [R1+0xa8c] ;  /* 0x000a8c0001137983 */ /* 0x000ee20000300800 */
[----:B----4-:R-:W-:-:S02]  /*48480*/  IMAD.MOV.U32 R14, RZ, RZ, R26 ;  /* 0x000000ffff0e7224 */ /* 0x010fc400078e001a */
[----:B--2---:R-:W-:Y:S01]  /*48490*/  IMAD.MOV.U32 R15, RZ, RZ, R27 ;  /* 0x000000ffff0f7224 */ /* 0x004fe200078e001b */
[----:B------:R-:W2:Y:S04]  /*484a0*/  LDL.LU R26, [R1+0x23e4] ;  /* 0x0023e400011a7983 */ /* 0x000ea80000300800 */
[----:B------:R-:W4:Y:S04]  /*484b0*/  LDL.LU R27, [R1+0x23e0] ;  /* 0x0023e000011b7983 */ /* 0x000f280000300800 */
[----:B------:R-:W-:Y:S04]  /*484c0*/  STL.64 [R1+0x2348], R14 ;  /* 0x0023480e01007387 */ /* 0x000fe80000100a00 */
[----:B---3--:R-:W-:Y:S04]  /*484d0*/  STL.64 [R1+0x22f8], R18 ;  /* 0x0022f81201007387 */ /* 0x008fe80000100a00 */
[----:B------:R0:W-:Y:S04]  /*484e0*/  STL.64 [R1+0x22f0], R16 ;  /* 0x0022f01001007387 */ /* 0x0001e80000100a00 */
[----:B0-----:R-:W3:Y:S04]  /*484f0*/  LDL.LU R16, [R1+0xa90] ;  /* 0x000a900001107983 */ /* 0x001ee80000300800 */
[----:B------:R-:W3:Y:S04]  /*48500*/  LDL.LU R17, [R1+0xa94] ;  /* 0x000a940001117983 */ /* 0x000ee80000300800 */
[----:B------:R-:W2:Y:S04]  /*48510*/  LDL.LU R18, [R1+0xa98] ;  /* 0x000a980001127983 */ /* 0x000ea80000300800 */
[----:B------:R-:W2:Y:S04]  /*48520*/  LDL.LU R19, [R1+0xa9c] ;  /* 0x000a9c0001137983 */ /* 0x000ea80000300800 */
[----:B------:R-:W2:Y:S04]  /*48530*/  LDL.LU R14, [R1+0x1d8] ;  /* 0x0001d800010e7983 */ /* 0x000ea80000300800 */
[----:B------:R-:W2:Y:S04]  /*48540*/  LDL.LU R15, [R1+0x1dc] ;  /* 0x0001dc00010f7983 */ /* 0x000ea80000300800 */
[----:B--2---:R4:W-:Y:S02]  /*48550*/  STL.64 [R1+0x2360], R14 ;  /* 0x0023600e01007387 */ /* 0x0049e40000100a00 */
[----:B----4-:R-:W-:-:S02]  /*48560*/  IMAD.MOV.U32 R14, RZ, RZ, R27 ;  /* 0x000000ffff0e7224 */ /* 0x010fc400078e001b */
[----:B------:R-:W-:Y:S01]  /*48570*/  IMAD.MOV.U32 R15, RZ, RZ, R26 ;  /* 0x000000ffff0f7224 */ /* 0x000fe200078e001a */
[----:B------:R-:W2:Y:S04]  /*48580*/  LDL.LU R27, [R1+0x23dc] ;  /* 0x0023dc00011b7983 */ /* 0x000ea80000300800 */
[----:B------:R-:W4:Y:S04]  /*48590*/  LDL.LU R26, [R1+0x23d8] ;  /* 0x0023d800011a7983 */ /* 0x000f280000300800 */
[----:B------:R-:W-:Y:S04]  /*485a0*/  STL.64 [R1+0x2378], R14 ;  /* 0x0023780e01007387 */ /* 0x000fe80000100a00 */
[----:B------:R-:W-:Y:S04]  /*485b0*/  STL.64 [R1+0x2310], R18 ;  /* 0x0023101201007387 */ /* 0x000fe80000100a00 */
[----:B---3--:R0:W-:Y:S04]  /*485c0*/  STL.64 [R1+0x2308], R16 ;  /* 0x0023081001007387 */ /* 0x0081e80000100a00 */
[----:B0-----:R-:W3:Y:S04]  /*485d0*/  LDL.LU R16, [R1+0xaa0] ;  /* 0x000aa00001107983 */ /* 0x001ee80000300800 */
[----:B------:R-:W3:Y:S04]  /*485e0*/  LDL.LU R17, [R1+0xaa4] ;  /* 0x000aa40001117983 */ /* 0x000ee80000300800 */
[----:B------:R-:W2:Y:S04]  /*485f0*/  LDL.LU R18, [R1+0xaa8] ;  /* 0x000aa80001127983 */ /* 0x000ea80000300800 */
[----:B------:R-:W2:Y:S04]  /*48600*/  LDL.LU R19, [R1+0xaac] ;  /* 0x000aac0001137983 */ /* 0x000ea80000300800 */
[----:B------:R-:W2:Y:S04]  /*48610*/  LDL.LU R14, [R1+0x1f8] ;  /* 0x0001f800010e7983 */ /* 0x000ea80000300800 */
[----:B------:R-:W2:Y:S04]  /*48620*/  LDL.LU R15, [R1+0x1fc] ;  /* 0x0001fc00010f7983 */ /* 0x000ea80000300800 */
[----:B--2---:R-:W-:Y:S04]  /*48630*/  STL.64 [R1+0x2390], R14 ;  /* 0x0023900e01007387 */ /* 0x004fe80000100a00 */
[----:B------:R-:W-:Y:S04]  /*48640*/  STL.64 [R1+0x2328], R18 ;  /* 0x0023281201007387 */ /* 0x000fe80000100a00 */
[----:B---3--:R0:W-:Y:S04]  /*48650*/  STL.64 [R1+0x2320], R16 ;  /* 0x0023201001007387 */ /* 0x0081e80000100a00 */
[----:B0-----:R-:W2:Y:S04]  /*48660*/  LDL.LU R16, [R1+0xab0] ;  /* 0x000ab00001107983 */ /* 0x001ea80000300800 */
[----:B------:R-:W2:Y:S04]  /*48670*/  LDL.LU R17, [R1+0xab4] ;  /* 0x000ab40001117983 */ /* 0x000ea80000300800 */
[----:B------:R-:W3:Y:S04]  /*48680*/  LDL.LU R18, [R1+0xab8] ;  /* 0x000ab80001127983 */ /* 0x000ee80000300800 */
[----:B------:R-:W3:Y:S01]  /*48690*/  LDL.LU R19, [R1+0xabc] ;  /* 0x000abc0001137983 */ /* 0x000ee20000300800 */
[----:B----4-:R-:W-:-:S02]  /*486a0*/  IMAD.MOV.U32 R14, RZ, RZ, R26 ;  /* 0x000000ffff0e7224 */ /* 0x010fc400078e001a */
[----:B------:R-:W-:Y:S01]  /*486b0*/  IMAD.MOV.U32 R15, RZ, RZ, R27 ;  /* 0x000000ffff0f7224 */ /* 0x000fe200078e001b */
[----:B------:R-:W4:Y:S04]  /*486c0*/  LDL.LU R26, [R1+0x23d4] ;  /* 0x0023d400011a7983 */ /* 0x000f280000300800 */
[----:B------:R-:W4:Y:S04]  /*486d0*/  LDL.LU R27, [R1+0x23d0] ;  /* 0x0023d000011b7983 */ /* 0x000f280000300800 */
[----:B------:R-:W-:Y:S04]  /*486e0*/  STL.64 [R1+0x23a8], R14 ;  /* 0x0023a80e01007387 */ /* 0x000fe80000100a00 */
[----:B---3--:R-:W-:Y:S04]  /*486f0*/  STL.64 [R1+0x2340], R18 ;  /* 0x0023401201007387 */ /* 0x008fe80000100a00 */
[----:B--2---:R0:W-:Y:S04]  /*48700*/  STL.64 [R1+0x2338], R16 ;  /* 0x0023381001007387 */ /* 0x0041e80000100a00 */
[----:B0-----:R-:W2:Y:S04]  /*48710*/  LDL.LU R16, [R1+0xac0] ;  /* 0x000ac00001107983 */ /* 0x001ea80000300800 */
[----:B------:R-:W2:Y:S04]  /*48720*/  LDL.LU R17, [R1+0xac4] ;  /* 0x000ac40001117983 */ /* 0x000ea80000300800 */
[----:B------:R-:W3:Y:S04]  /*48730*/  LDL.LU R18, [R1+0xac8] ;  /* 0x000ac80001127983 */ /* 0x000ee80000300800 */
[----:B------:R-:W3:Y:S04]  /*48740*/  LDL.LU R19, [R1+0xacc] ;  /* 0x000acc0001137983 */ /* 0x000ee80000300800 */
[----:B------:R-:W4:Y:S04]  /*48750*/  LDL.LU R20, [R1+0x1430] ;  /* 0x0014300001147983 */ /* 0x000f280000300800 */
[----:B------:R-:W4:Y:S04]  /*48760*/  LDL.LU R21, [R1+0x1434] ;  /* 0x0014340001157983 */ /* 0x000f280000300800 */
[----:B------:R-:W4:Y:S04]  /*48770*/  LDL.LU R22, [R1+0x1438] ;  /* 0x0014380001167983 */ /* 0x000f280000300800 */
[----:B------:R-:W4:Y:S04]  /*48780*/  LDL.LU R23, [R1+0x143c] ;  /* 0x00143c0001177983 */ /* 0x000f280000300800 */
[----:B------:R-:W4:Y:S04]  /*48790*/  LDL.LU R8, [R1+0x13b0] ;  /* 0x0013b00001087983 */ /* 0x000f280000300800 */
[----:B------:R-:W4:Y:S01]  /*487a0*/  LDL.LU R9, [R1+0x13b4] ;  /* 0x0013b40001097983 */ /* 0x000f220000300800 */
[----:B------:R-:W-:-:S03]  /*487b0*/  IMAD.MOV.U32 R0, RZ, RZ, R11 ;  /* 0x000000ffff007224 */ /* 0x000fc600078e000b */
[----:B------:R-:W4:Y:S04]  /*487c0*/  LDL.LU R10, [R1+0x13b8] ;  /* 0x0013b800010a7983 */ /* 0x000f280000300800 */
[----:B------:R-:W4:Y:S04]  /*487d0*/  LDL.LU R11, [R1+0x13bc] ;  /* 0x0013bc00010b7983 */ /* 0x000f280000300800 */
[----:B------:R-:W4:Y:S04]  /*487e0*/  LDL.LU R12, [R1+0x1610] ;  /* 0x00161000010c7983 */ /* 0x000f280000300800 */
[----:B------:R-:W4:Y:S04]  /*487f0*/  LDL.LU R13, [R1+0x1614] ;  /* 0x00161400010d7983 */ /* 0x000f280000300800 */
[----:B------:R-:W4:Y:S04]  /*48800*/  LDL.LU R14, [R1+0x1618] ;  /* 0x00161800010e7983 */ /* 0x000f280000300800 */
[----:B------:R-:W4:Y:S04]  /*48810*/  LDL.LU R15, [R1+0x161c] ;  /* 0x00161c00010f7983 */ /* 0x000f280000300800 */
        /* <DEDUP_REMOVED lines=12> */
[C---:B----4-:R-:W-:Y:S03]  /*488e0*/  HMMA.16816.F32.BF16 R20, R4.reuse, R26, R20 ;  /* 0x0000001a0414723c */ /* 0x050fe60000041814 */
        /* <DEDUP_REMOVED lines=15> */
[----:B------:R-:W4:Y:S04]  /*489e0*/  LDL.LU.64 R20, [R1+0x23c0] ;  /* 0x0023c00001147983 */ /* 0x000f280000300a00 */
[----:B------:R-:W-:Y:S01]  /*489f0*/  STL.64 [R1+0x20a0], R26 ;  /* 0x0020a01a01007387 */ /* 0x000fe20000100a00 */
[----:B---3--:R-:W-:Y:S03]  /*48a00*/  HMMA.16816.F32.BF16 R4, R4, R22, R8 ;  /* 0x000000160404723c */ /* 0x008fe60000041808 */
[----:B------:R-:W3:Y:S04]  /*48a10*/  LDL.LU.64 R10, [R1+0x23b8] ;  /* 0x0023b800010a7983 */ /* 0x000ee80000300a00 */
[----:B------:R-:W3:-:S12]  /*48a20*/  LDL.LU.64 R8, [R1+0x23b0] ;  /* 0x0023b00001087983 */ /* 0x000ed80000300a00 */
[----:B------:R-:W-:Y:S04]  /*48a30*/  STL.64 [R1+0x240], R4 ;  /* 0x0002400401007387 */ /* 0x000fe80000100a00 */
[----:B------:R0:W-:Y:S04]  /*48a40*/  STL.64 [R1+0x248], R6 ;  /* 0x0002480601007387 */ /* 0x0001e80000100a00 */
[----:B0-----:R-:W3:Y:S04]  /*48a50*/  LDL.LU R6, [R1+0x218] ;  /* 0x0002180001067983 */ /* 0x001ee80000300800 */
[----:B------:R-:W3:Y:S04]  /*48a60*/  LDL.LU R7, [R1+0x21c] ;  /* 0x00021c0001077983 */ /* 0x000ee80000300800 */
[----:B------:R-:W-:Y:S01]  /*48a70*/  STL.64 [R1+0x2098], R22 ;  /* 0x0020981601007387 */ /* 0x000fe20000100a00 */
[----:B---3--:R-:W-:Y:S03]  /*48a80*/  HMMA.16816.F32.BF16 R4, R8, R6, R12 ;  /* 0x000000060804723c */ /* 0x008fe6000004180c */
[----:B------:R-:W2:-:S15]  /*48a90*/  LDL.LU.64 R14, [R1+0x23a8] ;  /* 0x0023a800010e7983 */ /* 0x000e9e0000300a00 */
[----:B------:R-:W-:Y:S01]  /*48aa0*/  NOP ;  /* 0x0000000000007918 */ /* 0x000fe20000000000 */
[----:B------:R-:W-:Y:S04]  /*48ab0*/  STL.64 [R1+0x230], R4 ;  /* 0x0002300401007387 */ /* 0x000fe80000100a00 */
[----:B------:R0:W-:Y:S02]  /*48ac0*/  STL.64 [R1+0x238], R6 ;  /* 0x0002380601007387 */ /* 0x0001e40000100a00 */
[----:B0-----:R-:W-:-:S05]  /*48ad0*/  IMAD.MOV.U32 R6, RZ, RZ, R4 ;  /* 0x000000ffff067224 */ /* 0x001fca00078e0004 */
[----:B------:R0:W-:Y:S04]  /*48ae0*/  STL [R1+0x20a8], R6 ;  /* 0x0020a80601007387 */ /* 0x0001e80000100800 */
[----:B0-----:R-:W3:Y:S04]  /*48af0*/  LDL.LU R6, [R1+0x178] ;  /* 0x0001780001067983 */ /* 0x001ee80000300800 */
[----:B------:R-:W3:Y:S01]  /*48b00*/  LDL.LU R7, [R1+0x17c] ;  /* 0x00017c0001077983 */ /* 0x000ee20000300800 */
        /* <DEDUP_REMOVED lines=53> */
[----:B0-----:R-:W3:Y:S04]  /*48e60*/  LDL.LU.64 R14, [R1+0x22d0] ;  /* 0x0022d000010e7983 */ /* 0x001ee80000300a00 */
[----:B------:R-:W3:Y:S01]  /*48e70*/  LDL.LU.64 R12, [R1+0x22c8] ;  /* 0x0022c800010c7983 */ /* 0x000ee20000300a00 */
[----:B------:R-:W-:-:S02]  /*48e80*/  IMAD.MOV.U32 R27, RZ, RZ, R0 ;  /* 0x000000ffff1b7224 */ /* 0x000fc400078e0000 */
[----:B--2---:R-:W-:Y:S01]  /*48e90*/  IMAD.MOV.U32 R26, RZ, RZ, R17 ;  /* 0x000000ffff1a7224 */ /* 0x004fe200078e0011 */
[----:B---3--:R-:W-:Y:S01]  /*48ea0*/  HMMA.16816.F32.BF16 R4, R8, R6, R12 ;  /* 0x000000060804723c */ /* 0x008fe2000004180c */
[----:B------:R-:W2:Y:S04]  /*48eb0*/  LDL.LU.64 R14, [R1+0x22c0] ;  /* 0x0022c000010e7983 */ /* 0x000ea80000300a00 */
[----:B------:R-:W3:Y:S04]  /*48ec0*/  LDL.LU.64 R12, [R1+0x22b8] ;  /* 0x0022b800010c7983 */ /* 0x000ee80000300a00 */
[----:B------:R-:W2:Y:S10]  /*48ed0*/  LDL.LU R17, [R1+0x22b4] ;  /* 0x0022b40001117983 */ /* 0x000eb40000300800 */
[----:B------:R0:W-:Y:S04]  /*48ee0*/  STL.64 [R1+0xa70], R4 ;  /* 0x000a700401007387 */ /* 0x0001e80000100a00 */
[----:B------:R1:W-:Y:S04]  /*48ef0*/  STL.64 [R1+0xa78], R6 ;  /* 0x000a780601007387 */ /* 0x0003e80000100a00 */
[----:B------:R-:W2:Y:S04]  /*48f00*/  LDL.LU R0, [R1+0x22b0] ;  /* 0x0022b00001007983 */ /* 0x000ea80000300800 */
[----:B------:R1:W-:Y:S04]  /*48f10*/  STL.64 [R1+0x20b0], R26 ;  /* 0x0020b01a01007387 */ /* 0x0003e80000100a00 */
[----:B0-----:R-:W2:Y:S04]  /*48f20*/  LDL.LU R4, [R1+0xb20] ;  /* 0x000b200001047983 */ /* 0x001ea80000300800 */
[----:B------:R-:W2:Y:S04]  /*48f30*/  LDL.LU R5, [R1+0xb24] ;  /* 0x000b240001057983 */ /* 0x000ea80000300800 */
[----:B-1----:R-:W2:Y:S04]  /*48f40*/  LDL.LU R6, [R1+0xb28] ;  /* 0x000b280001067983 */ /* 0x002ea80000300800 */
[----:B------:R-:W2:Y:S01]  /*48f50*/  LDL.LU R7, [R1+0xb2c] ;  /* 0x000b2c0001077983 */ /* 0x000ea20000300800 */
[----:B------:R-:W-:-:S02]  /*48f60*/  IMAD.MOV.U32 R27, RZ, RZ, R3 ;  /* 0x000000ffff1b7224 */ /* 0x000fc400078e0003 */
[----:B---3--:R-:W-:Y:S01]  /*48f70*/  IMAD.MOV.U32 R26, RZ, RZ, R13 ;  /* 0x000000ffff1a7224 */ /* 0x008fe200078e000d */
[----:B--2---:R-:W-:Y:S04]  /*48f80*/  STL.64 [R1+0x20c0], R6 ;  /* 0x0020c00601007387 */ /* 0x004fe80000100a00 */
[----:B------:R0:W-:Y:S04]  /*48f90*/  STL.64 [R1+0x20b8], R4 ;  /* 0x0020b80401007387 */ /* 0x0001e80000100a00 */
[----:B------:R-:W2:Y:S04]  /*48fa0*/  LDL.LU R13, [R1+0x22ac] ;  /* 0x0022ac00010d7983 */ /* 0x000ea80000300800 */
[----:B------:R-:W3:Y:S04]  /*48fb0*/  LDL.LU R3, [R1+0x22a8] ;  /* 0x0022a80001037983 */ /* 0x000ee80000300800 */
        /* <DEDUP_REMOVED lines=19> */
[----:B------:R-:W-:Y:S04]  /*490f0*/  STL.64 [R1+0x20e8], R4 ;  /* 0x0020e80401007387 */ /* 0x000fe80000100a00 */
[----:B------:R-:W2:Y:S04]  /*49100*/  LDL.LU R29, [R1+0x229c] ;  /* 0x00229c00011d7983 */ /* 0x000ea80000300800 */
[----:B------:R-:W2:Y:S04]  /*49110*/  LDL.LU R24, [R1+0x2298] ;  /* 0x0022980001187983 */ /* 0x000ea80000300800 */
[----:B------:R0:W-:Y:S02]  /*49120*/  STL.64 [R1+0x20f8], R26 ;  /* 0x0020f81a01007387 */ /* 0x0001e40000100a00 */
[----:B0-----:R-:W-:-:S02]  /*49130*/  IMAD.MOV.U32 R26, RZ, RZ, R25 ;  /* 0x000000ffff1a7224 */ /* 0x001fc400078e0019 */
[----:B------:R-:W-:Y:S01]  /*49140*/  IMAD.MOV.U32 R27, RZ, RZ, R14 ;  /* 0x000000ffff1b7224 */ /* 0x000fe200078e000e */
[----:B------:R-:W2:Y:S04]  /*49150*/  LDL.LU R25, [R1+0x2294] ;  /* 0x0022940001197983 */ /* 0x000ea80000300800 */
[----:B------:R-:W2:Y:S04]  /*49160*/  LDL.LU R14, [R1+0x2290] ;  /* 0x00229000010e7983 */ /* 0x000ea80000300800 */
[----:B------:R0:W-:Y:S04]  /*49170*/  STL.64 [R1+0x2110], R26 ;  /* 0x0021101a01007387 */ /* 0x0001e80000100a00 */
[----:B------:R-:W2:Y:S04]  /*49180*/  LDL.LU R4, [R1+0xb50] ;  /* 0x000b500001047983 */ /* 0x000ea80000300800 */
[----:B------:R-:W2:Y:S04]  /*49190*/  LDL.LU R5, [R1+0xb54] ;  /* 0x000b540001057983 */ /* 0x000ea80000300800 */
[----:B------:R-:W2:Y:S04]  /*491a0*/  LDL.LU R6, [R1+0xb58] ;  /* 0x000b580001067983 */ /* 0x000ea80000300800 */
[----:B------:R-:W2:Y:S01]  /*491b0*/  LDL.LU R7, [R1+0xb5c] ;  /* 0x000b5c0001077983 */ /* 0x000ea20000300800 */
[----:B0-----:R-:W-:-:S02]  /*491c0*/  IMAD.MOV.U32 R26, RZ, RZ, R15 ;  /* 0x000000ffff1a7224 */ /* 0x001fc400078e000f */
[----:B----4-:R-:W-:Y:S01]  /*491d0*/  IMAD.MOV.U32 R27, RZ, RZ, R20 ;  /* 0x000000ffff1b7224 */ /* 0x010fe200078e0014 */
        /* <DEDUP_REMOVED lines=47> */
[----:B0-----:R-:W-:-:S02]  /*494d0*/  IMAD.MOV.U32 R26, RZ, RZ, R2 ;  /* 0x000000ffff1a7224 */ /* 0x001fc400078e0002 */
[----:B---3--:R-:W-:Y:S01]  /*494e0*/  IMAD.MOV.U32 R27, RZ, RZ, R3 ;  /* 0x000000ffff1b7224 */ /* 0x008fe200078e0003 */
        /* <DEDUP_REMOVED lines=18> */
[----:B------:R-:W2:Y:S01]  /*49610*/  LDL.LU R6, [R1+0xbb8] ;  /* 0x000bb80001067983 */ /* 0x000ea20000300800 */
[----:B------:R-:W-:-:S02]  /*49620*/  IMAD.MOV.U32 R26, RZ, RZ, R25 ;  /* 0x000000ffff1a7224 */ /* 0x000fc400078e0019 */
[----:B------:R-:W-:Y:S02]  /*49630*/  IMAD.MOV.U32 R27, RZ, RZ, R24 ;  /* 0x000000ffff1b7224 */ /* 0x000fe400078e0018 */
[----:B---3--:R-:W-:Y:S02]  /*49640*/  IMAD.MOV.U32 R7, RZ, RZ, R29 ;  /* 0x000000ffff077224 */ /* 0x008fe400078e001d */
[----:B------:R-:W3:Y:S04]  /*49650*/  LDL.LU R29, [R1+0x2254] ;  /* 0x00225400011d7983 */ /* 0x000ee80000300800 */
[----:B------:R4:W-:Y:S02]  /*49660*/  STL.64 [R1+0x21d0], R26 ;  /* 0x0021d01a01007387 */ /* 0x0009e40000100a00 */
[----:B----4-:R-:W-:-:S02]  /*49670*/  IMAD.MOV.U32 R26, RZ, RZ, R15 ;  /* 0x000000ffff1a7224 */ /* 0x010fc400078e000f */
[----:B------:R-:W-:Y:S02]  /*49680*/  IMAD.MOV.U32 R27, RZ, RZ, R14 ;  /* 0x000000ffff1b7224 */ /* 0x000fe400078e000e */
[----:B------:R-:W-:Y:S02]  /*49690*/  IMAD.MOV.U32 R14, RZ, RZ, R21 ;  /* 0x000000ffff0e7224 */ /* 0x000fe400078e0015 */
[----:B------:R-:W-:Y:S01]  /*496a0*/  IMAD.MOV.U32 R15, RZ, RZ, R20 ;  /* 0x000000ffff0f7224 */ /* 0x000fe200078e0014 */
[----:B------:R-:W-:Y:S04]  /*496b0*/  STL.64 [R1+0x21e8], R26 ;  /* 0x0021e81a01007387 */ /* 0x000fe80000100a00 */
[----:B--2---:R-:W-:Y:S04]  /*496c0*/  STL.64 [R1+0x2198], R6 ;  /* 0x0021980601007387 */ /* 0x004fe80000100a00 */
[----:B------:R0:W-:Y:S04]  /*496d0*/  STL.64 [R1+0x2190], R4 ;  /* 0x0021900401007387 */ /* 0x0001e80000100a00 */
[----:B0-----:R-:W2:Y:S04]  /*496e0*/  LDL.LU R4, [R1+0xbc0] ;  /* 0x000bc00001047983 */ /* 0x001ea80000300800 */
[----:B------:R-:W2:Y:S04]  /*496f0*/  LDL.LU R5, [R1+0xbc4] ;  /* 0x000bc40001057983 */ /* 0x000ea80000300800 */
[----:B------:R-:W4:Y:S04]  /*49700*/  LDL.LU R6, [R1+0xbc8] ;  /* 0x000bc80001067983 */ /* 0x000f280000300800 */
[----:B------:R-:W4:Y:S04]  /*49710*/  LDL.LU R7, [R1+0xbcc] ;  /* 0x000bcc0001077983 */ /* 0x000f280000300800 */
[----:B------:R0:W-:Y:S04]  /*49720*/  STL.64 [R1+0x2208], R14 ;  /* 0x0022080e01007387 */ /* 0x0001e80000100a00 */
[----:B------:R-:W2:Y:S04]  /*49730*/  LDL.LU R24, [R1+0xc00] ;  /* 0x000c000001187983 */ /* 0x000ea80000300800 */
[----:B------:R-:W2:Y:S04]  /*49740*/  LDL.LU R25, [R1+0xc04] ;  /* 0x000c040001197983 */ /* 0x000ea80000300800 */
[----:B------:R-:W2:Y:S04]  /*49750*/  LDL.LU R26, [R1+0xc08] ;  /* 0x000c0800011a7983 */ /* 0x000ea80000300800 */
[----:B------:R-:W2:Y:S01]  /*49760*/  LDL.LU R27, [R1+0xc0c] ;  /* 0x000c0c00011b7983 */ /* 0x000ea20000300800 */
[----:B0-----:R-:W-:-:S02]  /*49770*/  IMAD.MOV.U32 R14, RZ, RZ, R19 ;  /* 0x000000ffff0e7224 */ /* 0x001fc400078e0013 */
[----:B------:R-:W-:-:S05]  /*49780*/  IMAD.MOV.U32 R15, RZ, RZ, R18 ;  /* 0x000000ffff0f7224 */ /* 0x000fca00078e0012 */
        /* <DEDUP_REMOVED lines=8> */
[----:B------:R-:W-:-:S05]  /*49810*/  IMAD.MOV.U32 R15, RZ, RZ, R16 ;  /* 0x000000ffff0f7224 */ /* 0x000fca00078e0010 */
[----:B------:R-:W-:Y:S04]  /*49820*/  STL.64 [R1+0x2238], R14 ;  /* 0x0022380e01007387 */ /* 0x000fe80000100a00 */
        /* <DEDUP_REMOVED lines=18> */
[----:B----4-:R-:W-:Y:S04]  /*49950*/  STL.64 [R1+0x21b0], R6 ;  /* 0x0021b00601007387 */ /* 0x010fe80000100a00 */
[----:B------:R0:W-:Y:S04]  /*49960*/  STL.64 [R1+0x21a8], R4 ;  /* 0x0021a80401007387 */ /* 0x0001e80000100a00 */
[----:B0-----:R-:W4:Y:S04]  /*49970*/  LDL.LU R4, [R1+0xbd0] ;  /* 0x000bd00001047983 */ /* 0x001f280000300800 */
[----:B------:R-:W4:Y:S04]  /*49980*/  LDL.LU R5, [R1+0xbd4] ;  /* 0x000bd40001057983 */ /* 0x000f280000300800 */
[----:B------:R-:W2:Y:S01]  /*49990*/  LDL.LU R6, [R1+0xbd8] ;  /* 0x000bd80001067983 */ /* 0x000ea20000300800 */
[----:B---3--:R-:W-:-:S03]  /*499a0*/  IMAD.MOV.U32 R7, RZ, RZ, R29 ;  /* 0x000000ffff077224 */ /* 0x008fc600078e001d */
[----:B------:R-:W3:Y:S01]  /*499b0*/  LDL.LU R29, [R1+0x2250] ;  /* 0x00225000011d7983 */ /* 0x000ee20000300800 */
[----:B------:R-:W-:Y:S02]  /*499c0*/  IMAD.MOV.U32 R14, RZ, RZ, R13 ;  /* 0x000000ffff0e7224 */ /* 0x000fe400078e000d */
[----:B------:R-:W-:Y:S01]  /*499d0*/  IMAD.MOV.U32 R15, RZ, RZ, R12 ;  /* 0x000000ffff0f7224 */ /* 0x000fe200078e000c */
[----:B--2---:R-:W-:Y:S04]  /*499e0*/  STL.64 [R1+0x21c8], R6 ;  /* 0x0021c80601007387 */ /* 0x004fe80000100a00 */
[----:B----4-:R0:W-:Y:S04]  /*499f0*/  STL.64 [R1+0x21c0], R4 ;  /* 0x0021c00401007387 */ /* 0x0101e80000100a00 */
[----:B0-----:R-:W2:Y:S04]  /*49a00*/  LDL.LU R4, [R1+0xbe0] ;  /* 0x000be00001047983 */ /* 0x001ea80000300800 */
[----:B------:R-:W2:Y:S04]  /*49a10*/  LDL.LU R5, [R1+0xbe4] ;  /* 0x000be40001057983 */ /* 0x000ea80000300800 */
[----:B------:R-:W4:Y:S04]  /*49a20*/  LDL.LU R6, [R1+0xbe8] ;  /* 0x000be80001067983 */ /* 0x000f280000300800 */
[----:B------:R-:W4:Y:S01]  /*49a30*/  LDL.LU R7, [R1+0xbec] ;  /* 0x000bec0001077983 */ /* 0x000f220000300800 */
[C---:B------:R-:W-:Y:S03]  /*49a40*/  HMMA.16816.F32.BF16 R12, R8.reuse, R14, R24 ;  /* 0x0000000e080c723c */ /* 0x040fe60000041818 */
[----:B----4-:R-:W-:Y:S04]  /*49a50*/  STL.64 [R1+0x21e0], R6 ;  /* 0x0021e00601007387 */ /* 0x010fe80000100a00 */
[----:B--2---:R0:W-:Y:S04]  /*49a60*/  STL.64 [R1+0x21d8], R4 ;  /* 0x0021d80401007387 */ /* 0x0041e80000100a00 */
[----:B0-----:R-:W2:Y:S04]  /*49a70*/  LDL.LU R4, [R1+0xbf0] ;  /* 0x000bf00001047983 */ /* 0x001ea80000300800 */
[----:B------:R-:W2:Y:S04]  /*49a80*/  LDL.LU R5, [R1+0xbf4] ;  /* 0x000bf40001057983 */ /* 0x000ea80000300800 */
[----:B------:R-:W2:Y:S04]  /*49a90*/  LDL.LU R6, [R1+0xbf8] ;  /* 0x000bf80001067983 */ /* 0x000ea80000300800 */
[----:B------:R-:W4:Y:S04]  /*49aa0*/  LDL.LU.64 R16, [R1+0x1620] ;  /* 0x0016200001107983 */ /* 0x000f280000300a00 */
[----:B------:R-:W2:Y:S04]  /*49ab0*/  LDL.LU R18, [R1+0x162c] ;  /* 0x00162c0001127983 */ /* 0x000ea80000300800 */
        /* <DEDUP_REMOVED lines=23> */
[----:B------:R-:W-:-:S03]  /*49c30*/  IMAD.MOV.U32 R23, RZ, RZ, R0 ;  /* 0x000000ffff177224 */ /* 0x000fc600078e0000 */
[----:B------:R-:W4:Y:S04]  /*49c40*/  LDL.LU R19, [R1+0x1634] ;  /* 0x0016340001137983 */ /* 0x000f280000300800 */
[----:B------:R-:W4:Y:S01]  /*49c50*/  LDL.LU R0, [R1+0x1828] ;  /* 0x0018280001007983 */ /* 0x000f220000300800 */
[----:B---3--:R-:W-:Y:S01]  /*49c60*/  IMAD.MOV.U32 R7, RZ, RZ, R29 ;  /* 0x000000ffff077224 */ /* 0x008fe200078e001d */
[----:B--2---:R-:W-:Y:S02]  /*49c70*/  HMMA.16816.F32.BF16 R12, R8, R14, R24 ;  /* 0x0000000e080c723c */ /* 0x004fe40000041818 */
[----:B------:R-:W2:Y:S01]  /*49c80*/  LDL.LU.64 R26, [R1+0x21e8] ;  /* 0x0021e800011a7983 */ /* 0x000ea20000300a00 */
[----:B------:R-:W-:-:S15]  /*49c90*/  IMAD.MOV.U32 R22, RZ, RZ, R2 ;  /* 0x000000ffff167224 */ /* 0x000fde00078e0002 */
[----:B------:R-:W-:Y:S01]  /*49ca0*/  NOP ;  /* 0x0000000000007918 */ /* 0x000fe20000000000 */
[----:B------:R0:W-:Y:S04]  /*49cb0*/  STL.64 [R1+0xc00], R12 ;  /* 0x000c000c01007387 */ /* 0x0001e80000100a00 */
[----:B------:R-:W-:Y:S04]  /*49cc0*/  STL.64 [R1+0xc08], R14 ;  /* 0x000c080e01007387 */ /* 0x000fe80000100a00 */
[----:B0-----:R-:W3:Y:S04]  /*49cd0*/  LDL.LU R12, [R1+0x1820] ;  /* 0x00182000010c7983 */ /* 0x001ee80000300800 */
[----:B------:R-:W3:Y:S04]  /*49ce0*/  LDL.LU R13, [R1+0x1818] ;  /* 0x00181800010d7983 */ /* 0x000ee80000300800 */
[----:B------:R-:W3:Y:S01]  /*49cf0*/  LDL.LU R2, [R1+0x1810] ;  /* 0x0018100001027983 */ /* 0x000ee20000300800 */
[----:B--2---:R-:W-:Y:S03]  /*49d00*/  HMMA.16816.F32.BF16 R24, R8, R26, R4 ;  /* 0x0000001a0818723c */ /* 0x004fe60000041804 */
[----:B------:R-:W2:Y:S04]  /*49d10*/  LDL.LU.64 R6, [R1+0x21e0] ;  /* 0x0021e00001067983 */ /* 0x000ea80000300a00 */
[----:B------:R-:W2:-:S12]  /*49d20*/  LDL.LU.64 R4, [R1+0x21d8] ;  /* 0x0021d80001047983 */ /* 0x000e980000300a00 */
[----:B------:R-:W-:Y:S04]  /*49d30*/  STL.64 [R1+0xbf0], R24 ;  /* 0x000bf01801007387 */ /* 0x000fe80000100a00 */
[----:B------:R0:W-:Y:S04]  /*49d40*/  STL.64 [R1+0xbf8], R26 ;  /* 0x000bf81a01007387 */ /* 0x0001e80000100a00 */
[----:B0-----:R-:W2:Y:S01]  /*49d50*/  LDL.LU.64 R26, [R1+0x21d0] ;  /* 0x0021d000011a7983 */ /* 0x001ea20000300a00 */
[----:B------:R-:W-:-:S03]  /*49d60*/  IMAD.MOV.U32 R21, RZ, RZ, R3 ;  /* 0x000000ffff157224 */ /* 0x000fc600078e0003 */
        /* <DEDUP_REMOVED lines=14> */
[----:B0-----:R-:W2:Y:S04]  /*49e50*/  LDL.LU.64 R26, [R1+0x21a0] ;  /* 0x0021a000011a7983 */ /* 0x001ea80000300a00 */
[----:B------:R-:W3:Y:S04]  /*49e60*/  LDL.LU R14, [R1+0x1800] ;  /* 0x00180000010e7983 */ /* 0x000ee80000300800 */
        /* <DEDUP_REMOVED lines=62> */
[----:B------:R1:W5:-:S15]  /*4a250*/  LDL.LU R6, [R1+0x20a8] ;  /* 0x0020a80001067983 */ /* 0x00035e0000300800 */
[----:B------:R-:W-:Y:S02]  /*4a260*/  NOP ;  /* 0x0000000000007918 */ /* 0x000fe40000000000 */
        /* <DEDUP_REMOVED lines=9> */
[----:B------:R-:W2:Y:S01]  /*4a300*/  LDL.LU.64 R24, [R1+0x2088] ;  /* 0x0020880001187983 */ /* 0x000ea20000300a00 */
[----:B------:R-:W-:Y:S01]  /*4a310*/  VIADD R18, R18, 0x1 ;  /* 0x0000000112127836 */ /* 0x000fe20000000000 */
[----:B----4-:R-:W-:-:S02]  /*4a320*/  IADD3 R0, P5, PT, R0, UR12, RZ ;  /* 0x0000000c00007c10 */ /* 0x010fc4000ffbe0ff */
[----:B------:R-:W4:Y:S04]  /*4a330*/  LDL.LU R29, [R1+0x17f8] ;  /* 0x0017f800011d7983 */ /* 0x000f280000300800 */
[----:B------:R-:W-:Y:S01]  /*4a340*/  STL [R1+0x162c], R18 ;  /* 0x00162c1201007387 */ /* 0x000fe20000100800 */
[----:B------:R-:W-:Y:S02]  /*4a350*/  IADD3 R19, P6, PT, R19, UR12, RZ ;  /* 0x0000000c13137c10 */ /* 0x000fe4000ffde0ff */
[----:B---3--:R-:W-:Y:S02]  /*4a360*/  IADD3 R2, P3, PT, R2, UR12, RZ ;  /* 0x0000000c02027c10 */ /* 0x008fe4000ff7e0ff */
[----:B------:R-:W-:Y:S02]  /*4a370*/  IADD3 R12, P1, PT, R12, UR12, RZ ;  /* 0x0000000c0c0c7c10 */ /* 0x000fe4000ff3e0ff */
[----:B------:R-:W-:-:S02]  /*4a380*/  IADD3 R13, P4, PT, R13, UR12, RZ ;  /* 0x0000000c0d0d7c10 */ /* 0x000fc4000ff9e0ff */
[----:B------:R-:W-:Y:S02]  /*4a390*/  IADD3 R3, P2, PT, R3, UR12, RZ ;  /* 0x0000000c03037c10 */ /* 0x000fe4000ff5e0ff */
[----:B------:R-:W-:Y:S01]  /*4a3a0*/  IADD3.X R28, PT, PT, R28, UR5, RZ, P6, !PT ;  /* 0x000000051c1c7c10 */ /* 0x000fe2000b7fe4ff */
[----:B--2---:R-:W-:-:S15]  /*4a3b0*/  HMMA.16816.F32.BF16 R8, R8, R22, R24 ;  /* 0x000000160808723c */ /* 0x004fde0000041818 */
[----:B------:R-:W-:-:S04]  /*4a3c0*/  NOP ;  /* 0x0000000000007918 */ /* 0x000fc80000000000 */
[----:B------:R-:W-:Y:S04]  /*4a3d0*/  STL.64 [R1+0xa50], R8 ;  /* 0x000a500801007387 */ /* 0x000fe80000100a00 */
[----:B------:R-:W-:Y:S04]  /*4a3e0*/  STL.64 [R1+0xa58], R10 ;  /* 0x000a580a01007387 */ /* 0x000fe80000100a00 */
[----:B------:R0:W-:Y:S04]  /*4a3f0*/  STL [R1+0x1828], R0 ;  /* 0x0018280001007387 */ /* 0x0001e80000100800 */
[----:B0-----:R-:W2:Y:S04]  /*4a400*/  LDL.LU R0, [R1+0x181c] ;  /* 0x00181c0001007983 */ /* 0x001ea80000300800 */
[----:B------:R-:W-:Y:S04]  /*4a410*/  STL [R1+0x1634], R19 ;  /* 0x0016341301007387 */ /* 0x000fe80000100800 */
[----:B------:R0:W-:Y:S04]  /*4a420*/  STL [R1+0x1810], R2 ;  /* 0x0018100201007387 */ /* 0x0001e80000100800 */
[----:B------:R-:W-:Y:S04]  /*4a430*/  STL [R1+0x1820], R12 ;  /* 0x0018200c01007387 */ /* 0x000fe80000100800 */
[----:B0-----:R-:W3:Y:S04]  /*4a440*/  LDL.LU R2, [R1+0x17f0] ;  /* 0x0017f00001027983 */ /* 0x001ee80000300800 */
[----:B------:R-:W-:Y:S04]  /*4a450*/  STL [R1+0x1818], R13 ;  /* 0x0018180d01007387 */ /* 0x000fe80000100800 */
[----:B------:R0:W-:Y:S04]  /*4a460*/  STL [R1+0x1808], R3 ;  /* 0x0018080301007387 */ /* 0x0001e80000100800 */
[----:B0-----:R-:W3:Y:S04]  /*4a470*/  LDL.LU R3, [R1+0x1814] ;  /* 0x0018140001037983 */ /* 0x001ee80000300800 */
[----:B------:R0:W-:Y:S04]  /*4a480*/  STL [R1+0x1630], R28 ;  /* 0x0016301c01007387 */ /* 0x0001e80000100800 */
[----:B0-----:R-:W3:Y:S01]  /*4a490*/  LDL.LU R28, [R1+0x17e8] ;  /* 0x0017e800011c7983 */ /* 0x001ee20000300800 */
[----:B------:R-:W-:-:S02]  /*4a4a0*/  IADD3 R14, P6, PT, R14, UR12, RZ ;  /* 0x0000000c0e0e7c10 */ /* 0x000fc4000ffde0ff */
[----:B------:R-:W-:Y:S01]  /*4a4b0*/  IADD3.X R15, PT, PT, R15, UR5, RZ, P5, !PT ;  /* 0x000000050f0f7c10 */ /* 0x000fe2000affe4ff */
[----:B------:R-:W3:Y:S04]  /*4a4c0*/  LDL.LU R8, [R1+0x180c] ;  /* 0x00180c0001087983 */ /* 0x000ee80000300800 */
[----:B------:R-:W3:Y:S04]  /*4a4d0*/  LDL.LU R9, [R1+0x17e0] ;  /* 0x0017e00001097983 */ /* 0x000ee80000300800 */
[----:B------:R-:W-:Y:S04]  /*4a4e0*/  STL [R1+0x1800], R14 ;  /* 0x0018000e01007387 */ /* 0x000fe80000100800 */
[----:B------:R-:W3:Y:S04]  /*4a4f0*/  LDL.LU R10, [R1+0x1804] ;  /* 0x00180400010a7983 */ /* 0x000ee80000300800 */
[----:B------:R0:W-:Y:S04]  /*4a500*/  STL [R1+0x1824], R15 ;  /* 0x0018240f01007387 */ /* 0x0001e80000100800 */
[----:B------:R-:W3:Y:S04]  /*4a510*/  LDL.LU R11, [R1+0x17d8] ;  /* 0x0017d800010b7983 */ /* 0x000ee80000300800 */
[----:B------:R-:W3:Y:S04]  /*4a520*/  LDL.LU R24, [R1+0x17fc] ;  /* 0x0017fc0001187983 */ /* 0x000ee80000300800 */
[----:B------:R-:W3:Y:S04]  /*4a530*/  LDL.LU R25, [R1+0x17d0] ;  /* 0x0017d00001197983 */ /* 0x000ee80000300800 */
[----:B------:R-:W3:Y:S04]  /*4a540*/  LDL.LU R26, [R1+0x17f4] ;  /* 0x0017f400011a7983 */ /* 0x000ee80000300800 */
[----:B------:R-:W3:Y:S04]  /*4a550*/  LDL.LU R27, [R1+0x17c8] ;  /* 0x0017c800011b7983 */ /* 0x000ee80000300800 */
[----:B------:R-:W3:Y:S04]  /*4a560*/  LDL.LU R7, [R1+0x17ec] ;  /* 0x0017ec0001077983 */ /* 0x000ee80000300800 */
[----:B------:R-:W3:Y:S01]  /*4a570*/  LDL.LU R20, [R1+0x17c0] ;  /* 0x0017c00001147983 */ /* 0x000ee20000300800 */
[----:B------:R-:W-:-:S03]  /*4a580*/  IADD3 R5, P0, PT, R16, UR12, RZ ;  /* 0x0000000c10057c10 */ /* 0x000fc6000ff1e0ff */
[----:B------:R-:W3:Y:S04]  /*4a590*/  LDL.LU R21, [R1+0x17e4] ;  /* 0x0017e40001157983 */ /* 0x000ee80000300800 */
[----:B------:R-:W3:Y:S04]  /*4a5a0*/  LDL.LU R22, [R1+0x17b8] ;  /* 0x0017b80001167983 */ /* 0x000ee80000300800 */
[----:B------:R-:W3:Y:S04]  /*4a5b0*/  LDL.LU R23, [R1+0x17dc] ;  /* 0x0017dc0001177983 */ /* 0x000ee80000300800 */
[----:B------:R-:W3:Y:S01]  /*4a5c0*/  LDL.LU R16, [R1+0x17b0] ;  /* 0x0017b00001107983 */ /* 0x000ee20000300800 */
[----:B----4-:R-:W-:-:S02]  /*4a5d0*/  IADD3 R29, P5, PT, R29, UR12, RZ ;  /* 0x0000000c1d1d7c10 */ /* 0x010fc4000ffbe0ff */
[----:B------:R-:W-:Y:S01]  /*4a5e0*/  IADD3.X R4, PT, PT, R17, UR5, RZ, P0, !PT ;  /* 0x0000000511047c10 */ /* 0x000fe200087fe4ff */
[----:B0-----:R-:W4:Y:S01]  /*4a5f0*/  LDL.LU R15, [R1+0x17d4] ;  /* 0x0017d400010f7983 */ /* 0x001f220000300800 */
[----:B------:R-:W-:-:S03]  /*4a600*/  ISETP.NE.U32.AND P0, PT, R18, UR9, PT ;  /* 0x0000000912007c0c */ /* 0x000fc6000bf05070 */
[----:B------:R-:W4:Y:S04]  /*4a610*/  LDL.LU R17, [R1+0x17a8] ;  /* 0x0017a80001117983 */ /* 0x000f280000300800 */
[----:B------:R-:W4:Y:S04]  /*4a620*/  LDL.LU R18, [R1+0x17cc] ;  /* 0x0017cc0001127983 */ /* 0x000f280000300800 */
[----:B------:R-:W4:Y:S04]  /*4a630*/  LDL.LU R19, [R1+0x17a0] ;  /* 0x0017a00001137983 */ /* 0x000f280000300800 */
[----:B------:R0:W-:Y:S04]  /*4a640*/  STL [R1+0x17f8], R29 ;  /* 0x0017f81d01007387 */ /* 0x0001e80000100800 */
[----:B0-----:R-:W4:Y:S04]  /*4a650*/  LDL.LU R29, [R1+0x17c4] ;  /* 0x0017c400011d7983 */ /* 0x001f280000300800 */
[----:B------:R-:W4:Y:S04]  /*4a660*/  LDL.LU R12, [R1+0x1798] ;  /* 0x00179800010c7983 */ /* 0x000f280000300800 */
[----:B------:R-:W4:Y:S01]  /*4a670*/  LDL.LU R13, [R1+0x17bc] ;  /* 0x0017bc00010d7983 */ /* 0x000f220000300800 */
[----:B--2---:R-:W-:-:S05]  /*4a680*/  IADD3.X R0, PT, PT, R0, UR5, RZ, P1, !PT ;  /* 0x0000000500007c10 */ /* 0x004fca0008ffe4ff */
[----:B------:R0:W-:Y:S01]  /*4a690*/  STL [R1+0x181c], R0 ;  /* 0x00181c0001007387 */ /* 0x0001e20000100800 */
[----:B---3--:R-:W-:-:S03]  /*4a6a0*/  IADD3 R2, P1, PT, R2, UR12, RZ ;  /* 0x0000000c02027c10 */ /* 0x008fc6000ff3e0ff */
[----:B0-----:R-:W2:Y:S04]  /*4a6b0*/  LDL.LU R0, [R1+0x1790] ;  /* 0x0017900001007983 */ /* 0x001ea80000300800 */
[----:B------:R0:W-:Y:S01]  /*4a6c0*/  STL [R1+0x17f0], R2 ;  /* 0x0017f00201007387 */ /* 0x0001e20000100800 */
[----:B------:R-:W-:-:S03]  /*4a6d0*/  IADD3.X R3, PT, PT, R3, UR5, RZ, P4, !PT ;  /* 0x0000000503037c10 */ /* 0x000fc6000a7fe4ff */
[----:B0-----:R-:W3:Y:S04]  /*4a6e0*/  LDL.LU R2, [R1+0x17b4] ;  /* 0x0017b40001027983 */ /* 0x001ee80000300800 */
[----:B------:R0:W-:Y:S01]  /*4a6f0*/  STL [R1+0x1814], R3 ;  /* 0x0018140301007387 */ /* 0x0001e20000100800 */
[----:B------:R-:W-:-:S03]  /*4a700*/  IADD3 R28, P4, PT, R28, UR12, RZ ;  /* 0x0000000c1c1c7c10 */ /* 0x000fc6000ff9e0ff */
[----:B0-----:R-:W3:Y:S04]  /*4a710*/  LDL.LU R3, [R1+0x1788] ;  /* 0x0017880001037983 */ /* 0x001ee80000300800 */
[----:B------:R-:W3:Y:S04]  /*4a720*/  LDL.LU R14, [R1+0x17ac] ;  /* 0x0017ac00010e7983 */ /* 0x000ee80000300800 */
[----:B------:R0:W-:Y:S04]  /*4a730*/  STL [R1+0x17e8], R28 ;  /* 0x0017e81c01007387 */ /* 0x0001e80000100800 */
[----:B0-----:R-:W3:Y:S01]  /*4a740*/  LDL.LU R28, [R1+0x1780] ;  /* 0x00178000011c7983 */ /* 0x001ee20000300800 */
[----:B------:R-:W-:-:S02]  /*4a750*/  IADD3.X R8, PT, PT, R8, UR5, RZ, P3, !PT ;  /* 0x0000000508087c10 */ /* 0x000fc40009ffe4ff */
[----:B------:R-:W-:Y:S02]  /*4a760*/  IADD3 R9, P3, PT, R9, UR12, RZ ;  /* 0x0000000c09097c10 */ /* 0x000fe4000ff7e0ff */
[----:B------:R-:W-:Y:S02]  /*4a770*/  IADD3.X R10, PT, PT, R10, UR5, RZ, P2, !PT ;  /* 0x000000050a0a7c10 */ /* 0x000fe400097fe4ff */
[----:B------:R-:W-:Y:S02]  /*4a780*/  IADD3 R11, P2, PT, R11, UR12, RZ ;  /* 0x0000000c0b0b7c10 */ /* 0x000fe4000ff5e0ff */
[----:B------:R-:W-:Y:S01]  /*4a790*/  IADD3.X R24, PT, PT, R24, UR5, RZ, P6, !PT ;  /* 0x0000000518187c10 */ /* 0x000fe2000b7fe4ff */
[----:B------:R-:W-:Y:S01]  /*4a7a0*/  STL [R1+0x180c], R8 ;  /* 0x00180c0801007387 */ /* 0x000fe20000100800 */
[----:B------:R-:W-:-:S03]  /*4a7b0*/  IADD3 R25, P6, PT, R25, UR12, RZ ;  /* 0x0000000c19197c10 */ /* 0x000fc6000ffde0ff */
[----:B------:R-:W-:Y:S01]  /*4a7c0*/  STL [R1+0x17e0], R9 ;  /* 0x0017e00901007387 */ /* 0x000fe20000100800 */
[----:B------:R-:W-:-:S03]  /*4a7d0*/  IADD3.X R26, PT, PT, R26, UR5, RZ, P5, !PT ;  /* 0x000000051a1a7c10 */ /* 0x000fc6000affe4ff */
        /* <DEDUP_REMOVED lines=11> */
[----:B----4-:R-:W-:-:S03]  /*4a890*/  IADD3.X R15, PT, PT, R15, UR5, RZ, P2, !PT ;  /* 0x000000050f0f7c10 */ /* 0x010fc600097fe4ff */
[----:B------:R-:W-:Y:S01]  /*4a8a0*/  STL [R1+0x17ec], R7 ;  /* 0x0017ec0701007387 */ /* 0x000fe20000100800 */
[----:B------:R-:W-:-:S03]  /*4a8b0*/  IADD3.X R23, PT, PT, R23, UR5, RZ, P3, !PT ;  /* 0x0000000517177c10 */ /* 0x000fc60009ffe4ff */
[----:B------:R-:W-:Y:S01]  /*4a8c0*/  STL [R1+0x17c0], R20 ;  /* 0x0017c01401007387 */ /* 0x000fe20000100800 */
[----:B------:R-:W-:-:S03]  /*4a8d0*/  IADD3 R16, P3, PT, R16, UR12, RZ ;  /* 0x0000000c10107c10 */ /* 0x000fc6000ff7e0ff */
[----:B------:R-:W-:Y:S04]  /*4a8e0*/  STL [R1+0x17e4], R21 ;  /* 0x0017e41501007387 */ /* 0x000fe80000100800 */
[----:B------:R-:W-:Y:S01]  /*4a8f0*/  STL [R1+0x17b8], R22 ;  /* 0x0017b81601007387 */ /* 0x000fe20000100800 */
[----:B------:R-:W-:-:S03]  /*4a900*/  IADD3 R17, P2, PT, R17, UR12, RZ ;  /* 0x0000000c11117c10 */ /* 0x000fc6000ff5e0ff */
[----:B------:R0:W-:Y:S01]  /*4a910*/  STL [R1+0x17d4], R15 ;  /* 0x0017d40f01007387 */ /* 0x0001e20000100800 */
[----:B------:R-:W-:-:S03]  /*4a920*/  IADD3.X R29, PT, PT, R29, UR5, RZ, P5, !PT ;  /* 0x000000051d1d7c10 */ /* 0x000fc6000affe4ff */
[----:B------:R-:W-:Y:S01]  /*4a930*/  STL [R1+0x17dc], R23 ;  /* 0x0017dc1701007387 */ /* 0x000fe20000100800 */
[----:B------:R-:W-:Y:S02]  /*4a940*/  IADD3.X R18, PT, PT, R18, UR5, RZ, P6, !PT ;  /* 0x0000000512127c10 */ /* 0x000fe4000b7fe4ff */
[----:B------:R-:W-:Y:S02]  /*4a950*/  IADD3 R19, P6, PT, R19, UR12, RZ ;  /* 0x0000000c13137c10 */ /* 0x000fe4000ffde0ff */
[----:B------:R-:W-:Y:S02]  /*4a960*/  IADD3.X R13, PT, PT, R13, UR5, RZ, P1, !PT ;  /* 0x000000050d0d7c10 */ /* 0x000fe40008ffe4ff */
[----:B------:R-:W-:Y:S01]  /*4a970*/  IADD3 R12, P5, PT, R12, UR12, RZ ;  /* 0x0000000c0c0c7c10 */ /* 0x000fe2000ffbe0ff */
[----:B0-----:R-:W4:Y:S04]  /*4a980*/  LDL.LU R15, [R1+0x17a4] ;  /* 0x0017a400010f7983 */ /* 0x001f280000300800 */
[----:B------:R-:W-:Y:S04]  /*4a990*/  STL [R1+0x17b0], R16 ;  /* 0x0017b01001007387 */ /* 0x000fe80000100800 */
[----:B------:R-:W-:Y:S04]  /*4a9a0*/  STL [R1+0x17a8], R17 ;  /* 0x0017a81101007387 */ /* 0x000fe80000100800 */
[----:B------:R0:W-:Y:S04]  /*4a9b0*/  STL [R1+0x17c4], R29 ;  /* 0x0017c41d01007387 */ /* 0x0001e80000100800 */
[----:B------:R-:W-:Y:S04]  /*4a9c0*/  STL [R1+0x17cc], R18 ;  /* 0x0017cc1201007387 */ /* 0x000fe80000100800 */
[----:B0-----:R-:W4:Y:S04]  /*4a9d0*/  LDL.LU R29, [R1+0x1778] ;  /* 0x00177800011d7983 */ /* 0x001f280000300800 */
[----:B------:R-:W-:Y:S01]  /*4a9e0*/  STL [R1+0x17a0], R19 ;  /* 0x0017a01301007387 */ /* 0x000fe20000100800 */
[----:B--2---:R-:W-:-:S05]  /*4a9f0*/  IADD3 R0, P1, PT, R0, UR12, RZ ;  /* 0x0000000c00007c10 */ /* 0x004fca000ff3e0ff */
[----:B------:R0:W-:Y:S04]  /*4aa00*/  STL [R1+0x1790], R0 ;  /* 0x0017900001007387 */ /* 0x0001e80000100800 */
[----:B------:R-:W-:Y:S01]  /*4aa10*/  STL [R1+0x1798], R12 ;  /* 0x0017980c01007387 */ /* 0x000fe20000100800 */
[----:B---3--:R-:W-:-:S03]  /*4aa20*/  IADD3.X R2, PT, PT, R2, UR5, RZ, P4, !PT ;  /* 0x0000000502027c10 */ /* 0x008fc6000a7fe4ff */
[----:B0-----:R-:W2:Y:S04]  /*4aa30*/  LDL.LU R0, [R1+0x179c] ;  /* 0x00179c0001007983 */ /* 0x001ea80000300800 */
[----:B------:R-:W-:Y:S04]  /*4aa40*/  STL [R1+0x17bc], R13 ;  /* 0x0017bc0d01007387 */ /* 0x000fe80000100800 */
[----:B------:R0:W-:Y:S01]  /*4aa50*/  STL [R1+0x17b4], R2 ;  /* 0x0017b40201007387 */ /* 0x0001e20000100800 */
[----:B------:R-:W-:Y:S02]  /*4aa60*/  IADD3 R3, P4, PT, R3, UR12, RZ ;  /* 0x0000000c03037c10 */ /* 0x000fe4000ff9e0ff */
[----:B------:R-:W-:Y:S01]  /*4aa70*/  IADD3.X R14, PT, PT, R14, UR5, RZ, P3, !PT ;  /* 0x000000050e0e7c10 */ /* 0x000fe20009ffe4ff */
[----:B0-----:R-:W3:Y:S04]  /*4aa80*/  LDL.LU R2, [R1+0x1770] ;  /* 0x0017700001027983 */ /* 0x001ee80000300800 */
[----:B------:R0:W-:Y:S01]  /*4aa90*/  STL [R1+0x1788], R3 ;  /* 0x0017880301007387 */ /* 0x0001e20000100800 */
[----:B------:R-:W-:-:S03]  /*4aaa0*/  IADD3 R28, P3, PT, R28, UR12, RZ ;  /* 0x0000000c1c1c7c10 */ /* 0x000fc6000ff7e0ff */
[----:B0-----:R-:W3:Y:S04]  /*4aab0*/  LDL.LU R3, [R1+0x1794] ;  /* 0x0017940001037983 */ /* 0x001ee80000300800 */
        /* <DEDUP_REMOVED lines=17> */
[----:B------:R-:W3:Y:S04]  /*4abd0*/  LDL.LU R17, [R1+0x1754] ;  /* 0x0017540001117983 */ /* 0x000ee80000300800 */
[----:B------:R-:W3:Y:S04]  /*4abe0*/  LDL.LU R18, [R1+0x1728] ;  /* 0x0017280001127983 */ /* 0x000ee80000300800 */
[----:B------:R-:W3:Y:S01]  /*4abf0*/  LDL.LU R19, [R1+0x174c] ;  /* 0x00174c0001137983 */ /* 0x000ee20000300800 */
[----:B----4-:R-:W-:-:S05]  /*4ac00*/  IADD3.X R15, PT, PT, R15, UR5, RZ, P2, !PT ;  /* 0x000000050f0f7c10 */ /* 0x010fca00097fe4ff */
[----:B------:R0:W-:Y:S01]  /*4ac10*/  STL [R1+0x17a4], R15 ;  /* 0x0017a40f01007387 */ /* 0x0001e20000100800 */
[----:B------:R-:W-:-:S03]  /*4ac20*/  IADD3 R29, P2, PT, R29, UR12, RZ ;  /* 0x0000000c1d1d7c10 */ /* 0x000fc6000ff5e0ff */
[----:B0-----:R-:W4:Y:S04]  /*4ac30*/  LDL.LU R15, [R1+0x1720] ;  /* 0x00172000010f7983 */ /* 0x001f280000300800 */
[----:B------:R-:W4:Y:S04]  /*4ac40*/  LDL.LU R12, [R1+0x1744] ;  /* 0x00174400010c7983 */ /* 0x000f280000300800 */
[----:B------:R-:W4:Y:S04]  /*4ac50*/  LDL.LU R13, [R1+0x1718] ;  /* 0x00171800010d7983 */ /* 0x000f280000300800 */
[----:B------:R0:W-:Y:S04]  /*4ac60*/  STL [R1+0x1778], R29 ;  /* 0x0017781d01007387 */ /* 0x0001e80000100800 */
[----:B0-----:R-:W4:Y:S01]  /*4ac70*/  LDL.LU R29, [R1+0x173c] ;  /* 0x00173c00011d7983 */ /* 0x001f220000300800 */
[----:B--2---:R-:W-:-:S05]  /*4ac80*/  IADD3.X R0, PT, PT, R0, UR5, RZ, P6, !PT ;  /* 0x0000000500007c10 */ /* 0x004fca000b7fe4ff */
[----:B------:R0:W-:Y:S01]  /*4ac90*/  STL [R1+0x179c], R0 ;  /* 0x00179c0001007387 */ /* 0x0001e20000100800 */
[----:B---3--:R-:W-:-:S03]  /*4aca0*/  IADD3 R2, P6, PT, R2, UR12, RZ ;  /* 0x0000000c02027c10 */ /* 0x008fc6000ffde0ff */
[----:B0-----:R-:W2:Y:S04]  /*4acb0*/  LDL.LU R0, [R1+0x1710] ;  /* 0x0017100001007983 */ /* 0x001ea80000300800 */
[----:B------:R0:W-:Y:S01]  /*4acc0*/  STL [R1+0x1770], R2 ;  /* 0x0017700201007387 */ /* 0x0001e20000100800 */
[----:B------:R-:W-:-:S03]  /*4acd0*/  IADD3.X R3, PT, PT, R3, UR5, RZ, P5, !PT ;  /* 0x0000000503037c10 */ /* 0x000fc6000affe4ff */
[----:B0-----:R-:W3:Y:S04]  /*4ace0*/  LDL.LU R2, [R1+0x1734] ;  /* 0x0017340001027983 */ /* 0x001ee80000300800 */
[----:B------:R-:W3:Y:S04]  /*4acf0*/  LDL.LU R14, [R1+0x1708] ;  /* 0x00170800010e7983 */ /* 0x000ee80000300800 */
[----:B------:R0:W-:Y:S01]  /*4ad00*/  STL [R1+0x1794], R3 ;  /* 0x0017940301007387 */ /* 0x0001e20000100800 */
[----:B------:R-:W-:Y:S02]  /*4ad10*/  IADD3 R8, P5, PT, R8, UR12, RZ ;  /* 0x0000000c08087c10 */ /* 0x000fe4000ffbe0ff */
[----:B------:R-:W-:-:S02]  /*4ad20*/  IADD3.X R9, PT, PT, R9, UR5, RZ, P1, !PT ;  /* 0x0000000509097c10 */ /* 0x000fc40008ffe4ff */
[----:B------:R-:W-:Y:S02]  /*4ad30*/  IADD3 R10, P1, PT, R10, UR12, RZ ;  /* 0x0000000c0a0a7c10 */ /* 0x000fe4000ff3e0ff */
[----:B------:R-:W-:Y:S02]  /*4ad40*/  IADD3.X R11, PT, PT, R11, UR5, RZ, P4, !PT ;  /* 0x000000050b0b7c10 */ /* 0x000fe4000a7fe4ff */
[----:B------:R-:W-:Y:S02]  /*4ad50*/  IADD3 R24, P4, PT, R24, UR12, RZ ;  /* 0x0000000c18187c10 */ /* 0x000fe4000ff9e0ff */
[----:B------:R-:W-:Y:S01]  /*4ad60*/  IADD3.X R25, PT, PT, R25, UR5, RZ, P3, !PT ;  /* 0x0000000519197c10 */ /* 0x000fe20009ffe4ff */
[----:B0-----:R-:W3:Y:S04]  /*4ad70*/  LDL.LU R3, [R1+0x172c] ;  /* 0x00172c0001037983 */ /* 0x001ee80000300800 */
[----:B------:R-:W-:Y:S04]  /*4ad80*/  STL [R1+0x1768], R8 ;  /* 0x0017680801007387 */ /* 0x000fe80000100800 */
        /* <DEDUP_REMOVED lines=11> */
[----:B------:R-:W-:Y:S02]  /*4ae40*/  IADD3.X R22, PT, PT, R22, UR5, RZ, P5, !PT ;  /* 0x0000000516167c10 */ /* 0x000fe4000affe4ff */
[----:B------:R-:W-:Y:S01]  /*4ae50*/  IADD3.X R16, PT, PT, R16, UR5, RZ, P1, !PT ;  /* 0x0000000510107c10 */ /* 0x000fe20008ffe4ff */
[----:B------:R-:W-:Y:S01]  /*4ae60*/  STL [R1+0x1774], R27 ;  /* 0x0017741b01007387 */ /* 0x000fe20000100800 */
[----:B------:R-:W-:-:S03]  /*4ae70*/  IADD3 R28, P1, PT, R28, UR12, RZ ;  /* 0x0000000c1c1c7c10 */ /* 0x000fc6000ff3e0ff */
[----:B------:R-:W-:Y:S01]  /*4ae80*/  STL [R1+0x1748], R7 ;  /* 0x0017480701007387 */ /* 0x000fe20000100800 */
[----:B------:R-:W-:-:S03]  /*4ae90*/  IADD3 R23, P5, PT, R23, UR12, RZ ;  /* 0x0000000c17177c10 */ /* 0x000fc6000ffbe0ff */
[----:B------:R-:W-:Y:S04]  /*4aea0*/  STL [R1+0x176c], R20 ;  /* 0x00176c1401007387 */ /* 0x000fe80000100800 */
[----:B------:R-:W-:Y:S04]  /*4aeb0*/  STL [R1+0x1740], R21 ;  /* 0x0017401501007387 */ /* 0x000fe80000100800 */
[----:B------:R-:W-:Y:S04]  /*4aec0*/  STL [R1+0x1764], R22 ;  /* 0x0017641601007387 */ /* 0x000fe80000100800 */
[----:B------:R0:W-:Y:S04]  /*4aed0*/  STL [R1+0x1730], R28 ;  /* 0x0017301c01007387 */ /* 0x0001e80000100800 */
[----:B------:R-:W-:Y:S04]  /*4aee0*/  STL [R1+0x1738], R23 ;  /* 0x0017381701007387 */ /* 0x000fe80000100800 */
[----:B0-----:R-:W3:Y:S01]  /*4aef0*/  LDL.LU R28, [R1+0x1700] ;  /* 0x00170000011c7983 */ /* 0x001ee20000300800 */
[----:B------:R-:W-:-:S02]  /*4af00*/  IADD3.X R17, PT, PT, R17, UR5, RZ, P4, !PT ;  /* 0x0000000511117c10 */ /* 0x000fc4000a7fe4ff */
[----:B------:R-:W-:Y:S02]  /*4af10*/  IADD3.X R19, PT, PT, R19, UR5, RZ, P3, !PT ;  /* 0x0000000513137c10 */ /* 0x000fe40009ffe4ff */
[----:B----4-:R-:W-:Y:S02]  /*4af20*/  IADD3 R15, P3, PT, R15, UR12, RZ ;  /* 0x0000000c0f0f7c10 */ /* 0x010fe4000ff7e0ff */
[----:B------:R-:W-:Y:S01]  /*4af30*/  IADD3 R18, P4, PT, R18, UR12, RZ ;  /* 0x0000000c12127c10 */ /* 0x000fe2000ff9e0ff */
[----:B------:R-:W-:Y:S04]  /*4af40*/  STL [R1+0x175c], R16 ;  /* 0x00175c1001007387 */ /* 0x000fe80000100800 */
[----:B------:R-:W-:Y:S04]  /*4af50*/  STL [R1+0x1754], R17 ;  /* 0x0017541101007387 */ /* 0x000fe80000100800 */
[----:B------:R0:W-:Y:S01]  /*4af60*/  STL [R1+0x1720], R15 ;  /* 0x0017200f01007387 */ /* 0x0001e20000100800 */
[----:B------:R-:W-:-:S03]  /*4af70*/  IADD3.X R12, PT, PT, R12, UR5, RZ, P2, !PT ;  /* 0x000000050c0c7c10 */ /* 0x000fc600097fe4ff */
[----:B------:R-:W-:Y:S01]  /*4af80*/  STL [R1+0x1728], R18 ;  /* 0x0017281201007387 */ /* 0x000fe20000100800 */
[----:B------:R-:W-:Y:S02]  /*4af90*/  IADD3 R13, P2, PT, R13, UR12, RZ ;  /* 0x0000000c0d0d7c10 */ /* 0x000fe4000ff5e0ff */
[----:B------:R-:W-:Y:S01]  /*4afa0*/  IADD3.X R29, PT, PT, R29, UR5, RZ, P6, !PT ;  /* 0x000000051d1d7c10 */ /* 0x000fe2000b7fe4ff */
[----:B0-----:R-:W4:Y:S04]  /*4afb0*/  LDL.LU R15, [R1+0x1724] ;  /* 0x00172400010f7983 */ /* 0x001f280000300800 */
[----:B------:R-:W-:Y:S04]  /*4afc0*/  STL [R1+0x174c], R19 ;  /* 0x00174c1301007387 */ /* 0x000fe80000100800 */
[----:B------:R0:W-:Y:S04]  /*4afd0*/  STL [R1+0x173c], R29 ;  /* 0x00173c1d01007387 */ /* 0x0001e80000100800 */
[----:B------:R-:W-:Y:S04]  /*4afe0*/  STL [R1+0x1744], R12 ;  /* 0x0017440c01007387 */ /* 0x000fe80000100800 */
[----:B0-----:R-:W4:Y:S04]  /*4aff0*/  LDL.LU R29, [R1+0x16f8] ;  /* 0x0016f800011d7983 */ /* 0x001f280000300800 */
[----:B------:R-:W-:Y:S01]  /*4b000*/  STL [R1+0x1718], R13 ;  /* 0x0017180d01007387 */ /* 0x000fe20000100800 */
[----:B--2---:R-:W-:-:S05]  /*4b010*/  IADD3 R0, P6, PT, R0, UR12, RZ ;  /* 0x0000000c00007c10 */ /* 0x004fca000ffde0ff */
[----:B------:R0:W-:Y:S01]  /*4b020*/  STL [R1+0x1710], R0 ;  /* 0x0017100001007387 */ /* 0x0001e20000100800 */
[----:B---3--:R-:W-:-:S03]  /*4b030*/  IADD3.X R2, PT, PT, R2, UR5, RZ, P5, !PT ;  /* 0x0000000502027c10 */ /* 0x008fc6000affe4ff */
[----:B0-----:R-:W2:Y:S01]  /*4b040*/  LDL.LU R0, [R1+0x171c] ;  /* 0x00171c0001007983 */ /* 0x001ea20000300800 */
[----:B------:R-:W-:-:S03]  /*4b050*/  IADD3 R14, P5, PT, R14, UR12, RZ ;  /* 0x0000000c0e0e7c10 */ /* 0x000fc6000ffbe0ff */
[----:B------:R0:W-:Y:S01]  /*4b060*/  STL [R1+0x1734], R2 ;  /* 0x0017340201007387 */ /* 0x0001e20000100800 */
[----:B------:R-:W-:-:S03]  /*4b070*/  IADD3.X R3, PT, PT, R3, UR5, RZ, P1, !PT ;  /* 0x0000000503037c10 */ /* 0x000fc60008ffe4ff */
        /* <DEDUP_REMOVED lines=21> */
[----:B------:R-:W-:-:S05]  /*4b1d0*/  IADD3 R28, P1, PT, R28, UR12, RZ ;  /* 0x0000000c1c1c7c10 */ /* 0x000fca000ff3e0ff */
[----:B------:R0:W-:Y:S04]  /*4b1e0*/  STL [R1+0x1700], R28 ;  /* 0x0017001c01007387 */ /* 0x0001e80000100800 */
[----:B0-----:R-:W3:Y:S04]  /*4b1f0*/  LDL.LU R28, [R1+0x16cc] ;  /* 0x0016cc00011c7983 */ /* 0x001ee80000300800 */
[----:B------:R-:W3:Y:S01]  /*4b200*/  LDL.LU R12, [R1+0x16a0] ;  /* 0x0016a000010c7983 */ /* 0x000ee20000300800 */
[----:B----4-:R-:W-:-:S03]  /*4b210*/  IADD3.X R15, PT, PT, R15, UR5, RZ, P4, !PT ;  /* 0x000000050f0f7c10 */ /* 0x010fc6000a7fe4ff */
[----:B------:R-:W4:Y:S04]  /*4b220*/  LDL.LU R13, [R1+0x16c4] ;  /* 0x0016c400010d7983 */ /* 0x000f280000300800 */
[----:B------:R0:W-:Y:S01]  /*4b230*/  STL [R1+0x1724], R15 ;  /* 0x0017240f01007387 */ /* 0x0001e20000100800 */
[----:B------:R-:W-:-:S03]  /*4b240*/  IADD3 R29, P4, PT, R29, UR12, RZ ;  /* 0x0000000c1d1d7c10 */ /* 0x000fc6000ff9e0ff */
[----:B0-----:R-:W4:Y:S04]  /*4b250*/  LDL.LU R15, [R1+0x1698] ;  /* 0x00169800010f7983 */ /* 0x001f280000300800 */
[----:B------:R0:W-:Y:S04]  /*4b260*/  STL [R1+0x16f8], R29 ;  /* 0x0016f81d01007387 */ /* 0x0001e80000100800 */
[----:B0-----:R-:W4:Y:S01]  /*4b270*/  LDL.LU R29, [R1+0x16bc] ;  /* 0x0016bc00011d7983 */ /* 0x001f220000300800 */
[----:B--2---:R-:W-:-:S05]  /*4b280*/  IADD3.X R0, PT, PT, R0, UR5, RZ, P3, !PT ;  /* 0x0000000500007c10 */ /* 0x004fca0009ffe4ff */
[----:B------:R0:W-:Y:S01]  /*4b290*/  STL [R1+0x171c], R0 ;  /* 0x00171c0001007387 */ /* 0x0001e20000100800 */
[----:B---3--:R-:W-:-:S03]  /*4b2a0*/  IADD3 R2, P3, PT, R2, UR12, RZ ;  /* 0x0000000c02027c10 */ /* 0x008fc6000ff7e0ff */
[----:B0-----:R-:W2:Y:S04]  /*4b2b0*/  LDL.LU R0, [R1+0x1690] ;  /* 0x0016900001007983 */ /* 0x001ea80000300800 */
[----:B------:R-:W3:Y:S04]  /*4b2c0*/  LDL.LU R14, [R1+0x16b4] ;  /* 0x0016b400010e7983 */ /* 0x000ee80000300800 */
[----:B------:R0:W-:Y:S01]  /*4b2d0*/  STL [R1+0x16f0], R2 ;  /* 0x0016f00201007387 */ /* 0x0001e20000100800 */
[----:B------:R-:W-:Y:S02]  /*4b2e0*/  IADD3.X R8, PT, PT, R8, UR5, RZ, P2, !PT ;  /* 0x0000000508087c10 */ /* 0x000fe400097fe4ff */
[----:B------:R-:W-:-:S02]  /*4b2f0*/  IADD3 R9, P2, PT, R9, UR12, RZ ;  /* 0x0000000c09097c10 */ /* 0x000fc4000ff5e0ff */
[----:B------:R-:W-:Y:S02]  /*4b300*/  IADD3.X R10, PT, PT, R10, UR5, RZ, P6, !PT ;  /* 0x000000050a0a7c10 */ /* 0x000fe4000b7fe4ff */
[----:B------:R-:W-:Y:S02]  /*4b310*/  IADD3 R11, P6, PT, R11, UR12, RZ ;  /* 0x0000000c0b0b7c10 */ /* 0x000fe4000ffde0ff */
[----:B------:R-:W-:Y:S02]  /*4b320*/  IADD3.X R24, PT, PT, R24, UR5, RZ, P5, !PT ;  /* 0x0000000518187c10 */ /* 0x000fe4000affe4ff */
[----:B------:R-:W-:Y:S01]  /*4b330*/  IADD3 R25, P5, PT, R25, UR12, RZ ;  /* 0x0000000c19197c10 */ /* 0x000fe2000ffbe0ff */
[----:B0-----:R-:W3:Y:S04]  /*4b340*/  LDL.LU R2, [R1+0x1688] ;  /* 0x0016880001027983 */ /* 0x001ee80000300800 */
[----:B------:R-:W-:Y:S04]  /*4b350*/  STL [R1+0x1714], R8 ;  /* 0x0017140801007387 */ /* 0x000fe80000100800 */
        /* <DEDUP_REMOVED lines=15> */
[----:B------:R-:W-:-:S03]  /*4b450*/  IADD3.X R23, PT, PT, R23, UR5, RZ, P2, !PT ;  /* 0x0000000517177c10 */ /* 0x000fc600097fe4ff */
[----:B------:R-:W-:Y:S04]  /*4b460*/  STL [R1+0x16c8], R20 ;  /* 0x0016c81401007387 */ /* 0x000fe80000100800 */
[----:B------:R-:W-:Y:S04]  /*4b470*/  STL [R1+0x16ec], R21 ;  /* 0x0016ec1501007387 */ /* 0x000fe80000100800 */
[----:B------:R-:W-:Y:S01]  /*4b480*/  STL [R1+0x16c0], R22 ;  /* 0x0016c01601007387 */ /* 0x000fe20000100800 */
[----:B------:R-:W-:-:S03]  /*4b490*/  IADD3 R16, P2, PT, R16, UR12, RZ ;  /* 0x0000000c10107c10 */ /* 0x000fc6000ff5e0ff */
[----:B------:R0:W-:Y:S04]  /*4b4a0*/  STL [R1+0x16dc], R3 ;  /* 0x0016dc0301007387 */ /* 0x0001e80000100800 */
[----:B------:R-:W-:Y:S01]  /*4b4b0*/  STL [R1+0x16e4], R23 ;  /* 0x0016e41701007387 */ /* 0x000fe20000100800 */
[----:B------:R-:W-:Y:S02]  /*4b4c0*/  IADD3 R17, P6, PT, R17, UR12, RZ ;  /* 0x0000000c11117c10 */ /* 0x000fe4000ffde0ff */
[----:B------:R-:W-:Y:S02]  /*4b4d0*/  IADD3.X R18, PT, PT, R18, UR5, RZ, P5, !PT ;  /* 0x0000000512127c10 */ /* 0x000fe4000affe4ff */
[----:B------:R-:W-:Y:S01]  /*4b4e0*/  IADD3.X R28, PT, PT, R28, UR5, RZ, P1, !PT ;  /* 0x000000051c1c7c10 */ /* 0x000fe20008ffe4ff */
[----:B0-----:R-:W3:Y:S04]  /*4b4f0*/  LDL.LU R3, [R1+0x16ac] ;  /* 0x0016ac0001037983 */ /* 0x001ee80000300800 */
[----:B------:R-:W-:Y:S04]  /*4b500*/  STL [R1+0x16b8], R16 ;  /* 0x0016b81001007387 */ /* 0x000fe80000100800 */
[----:B------:R-:W-:Y:S04]  /*4b510*/  STL [R1+0x16b0], R17 ;  /* 0x0016b01101007387 */ /* 0x000fe80000100800 */
[----:B------:R0:W-:Y:S04]  /*4b520*/  STL [R1+0x16cc], R28 ;  /* 0x0016cc1c01007387 */ /* 0x0001e80000100800 */
[----:B------:R-:W-:Y:S04]  /*4b530*/  STL [R1+0x16d4], R18 ;  /* 0x0016d41201007387 */ /* 0x000fe80000100800 */
[----:B0-----:R-:W3:Y:S01]  /*4b540*/  LDL.LU R28, [R1+0x1680] ;  /* 0x00168000011c7983 */ /* 0x001ee20000300800 */
[----:B------:R-:W-:-:S02]  /*4b550*/  IADD3 R19, P5, PT, R19, UR12, RZ ;  /* 0x0000000c13137c10 */ /* 0x000fc4000ffbe0ff */
[----:B----4-:R-:W-:Y:S02]  /*4b560*/  IADD3.X R13, PT, PT, R13, UR5, RZ, P4, !PT ;  /* 0x000000050d0d7c10 */ /* 0x010fe4000a7fe4ff */
[----:B------:R-:W-:Y:S02]  /*4b570*/  IADD3 R15, P4, PT, R15, UR12, RZ ;  /* 0x0000000c0f0f7c10 */ /* 0x000fe4000ff9e0ff */
[----:B------:R-:W-:Y:S01]  /*4b580*/  IADD3 R12, P1, PT, R12, UR12, RZ ;  /* 0x0000000c0c0c7c10 */ /* 0x000fe2000ff3e0ff */
[----:B------:R-:W-:Y:S04]  /*4b590*/  STL [R1+0x16a8], R19 ;  /* 0x0016a81301007387 */ /* 0x000fe80000100800 */
[----:B------:R0:W-:Y:S04]  /*4b5a0*/  STL [R1+0x1698], R15 ;  /* 0x0016980f01007387 */ /* 0x0001e80000100800 */
[----:B------:R-:W-:Y:S01]  /*4b5b0*/  STL [R1+0x16a0], R12 ;  /* 0x0016a00c01007387 */ /* 0x000fe20000100800 */
[----:B------:R-:W-:-:S03]  /*4b5c0*/  IADD3.X R29, PT, PT, R29, UR5, RZ, P3, !PT ;  /* 0x000000051d1d7c10 */ /* 0x000fc60009ffe4ff */
[----:B0-----:R-:W4:Y:S04]  /*4b5d0*/  LDL.LU R15, [R1+0x16a4] ;  /* 0x0016a400010f7983 */ /* 0x001f280000300800 */
[----:B------:R-:W-:Y:S04]  /*4b5e0*/  STL [R1+0x16c4], R13 ;  /* 0x0016c40d01007387 */ /* 0x000fe80000100800 */
[----:B------:R0:W-:Y:S04]  /*4b5f0*/  STL [R1+0x16bc], R29 ;  /* 0x0016bc1d01007387 */ /* 0x0001e80000100800 */
[----:B0-----:R-:W4:Y:S01]  /*4b600*/  LDL.LU R29, [R1+0x1678] ;  /* 0x00167800011d7983 */ /* 0x001f220000300800 */
[----:B--2---:R-:W-:-:S02]  /*4b610*/  IADD3 R0, P3, PT, R0, UR12, RZ ;  /* 0x0000000c00007c10 */ /* 0x004fc4000ff7e0ff */
[----:B---3--:R-:W-:-:S03]  /*4b620*/  IADD3.X R14, PT, PT, R14, UR5, RZ, P2, !PT ;  /* 0x000000050e0e7c10 */ /* 0x008fc600097fe4ff */
[----:B------:R0:W-:Y:S01]  /*4b630*/  STL [R1+0x1690], R0 ;  /* 0x0016900001007387 */ /* 0x0001e20000100800 */
[----:B------:R-:W-:-:S03]  /*4b640*/  IADD3 R2, P2, PT, R2, UR12, RZ ;  /* 0x0000000c02027c10 */ /* 0x000fc6000ff5e0ff */
[----:B0-----:R-:W2:Y:S04]  /*4b650*/  LDL.LU R0, [R1+0x169c] ;  /* 0x00169c0001007983 */ /* 0x001ea80000300800 */
        /* <DEDUP_REMOVED lines=20> */
[----:B------:R-:W-:-:S05]  /*4b7a0*/  IADD3.X R3, PT, PT, R3, UR5, RZ, P6, !PT ;  /* 0x0000000503037c10 */ /* 0x000fca000b7fe4ff */
[----:B------:R0:W-:Y:S01]  /*4b7b0*/  STL [R1+0x16ac], R3 ;  /* 0x0016ac0301007387 */ /* 0x0001e20000100800 */
[----:B------:R-:W-:-:S03]  /*4b7c0*/  IADD3 R28, P6, PT, R28, UR12, RZ ;  /* 0x0000000c1c1c7c10 */ /* 0x000fc6000ffde0ff */
[----:B0-----:R-:W3:Y:S04]  /*4b7d0*/  LDL.LU R3, [R1+0x1f14] ;  /* 0x001f140001037983 */ /* 0x001ee80000300800 */
[----:B------:R-:W3:Y:S04]  /*4b7e0*/  LDL.LU R12, [R1+0x164c] ;  /* 0x00164c00010c7983 */ /* 0x000ee80000300800 */
[----:B------:R-:W3:Y:S04]  /*4b7f0*/  LDL.LU R13, [R1+0x1f10] ;  /* 0x001f1000010d7983 */ /* 0x000ee80000300800 */
[----:B------:R0:W-:Y:S04]  /*4b800*/  STL [R1+0x1680], R28 ;  /* 0x0016801c01007387 */ /* 0x0001e80000100800 */
[----:B0-----:R-:W3:Y:S01]  /*4b810*/  LDL.LU R28, [R1+0x1644] ;  /* 0x00164400011c7983 */ /* 0x001ee20000300800 */
[----:B----4-:R-:W-:-:S05]  /*4b820*/  IADD3.X R15, PT, PT, R15, UR5, RZ, P5, !PT ;  /* 0x000000050f0f7c10 */ /* 0x010fca000affe4ff */
[----:B------:R0:W-:Y:S01]  /*4b830*/  STL [R1+0x16a4], R15 ;  /* 0x0016a40f01007387 */ /* 0x0001e20000100800 */
[----:B------:R-:W-:-:S03]  /*4b840*/  IADD3 R29, P5, PT, R29, UR12, RZ ;  /* 0x0000000c1d1d7c10 */ /* 0x000fc6000ffbe0ff */
[----:B0-----:R-:W4:Y:S04]  /*4b850*/  LDL.LU R15, [R1+0x1f0c] ;  /* 0x001f0c00010f7983 */ /* 0x001f280000300800 */
[----:B------:R0:W-:Y:S04]  /*4b860*/  STL [R1+0x1678], R29 ;  /* 0x0016781d01007387 */ /* 0x0001e80000100800 */
[----:B0-----:R-:W4:Y:S04]  /*4b870*/  LDL.LU R29, [R1+0x163c] ;  /* 0x00163c00011d7983 */ /* 0x001f280000300800 */
[----:B------:R-:W4:Y:S01]  /*4b880*/  LDL.LU R14, [R1+0x1f08] ;  /* 0x001f0800010e7983 */ /* 0x000f220000300800 */
[----:B--2---:R-:W-:-:S02]  /*4b890*/  IADD3.X R0, PT, PT, R0, UR5, RZ, P1, !PT ;  /* 0x0000000500007c10 */ /* 0x004fc40008ffe4ff */
[----:B---3--:R-:W-:Y:S02]  /*4b8a0*/  IADD3 R8, P1, PT, R8, UR12, RZ ;  /* 0x0000000c08087c10 */ /* 0x008fe4000ff3e0ff */
[----:B------:R-:W-:Y:S02]  /*4b8b0*/  IADD3.X R9, PT, PT, R9, UR5, RZ, P4, !PT ;  /* 0x0000000509097c10 */ /* 0x000fe4000a7fe4ff */
[----:B------:R-:W-:Y:S01]  /*4b8c0*/  IADD3 R10, P4, PT, R10, UR12, RZ ;  /* 0x0000000c0a0a7c10 */ /* 0x000fe2000ff9e0ff */
[----:B------:R0:W-:Y:S01]  /*4b8d0*/  STL [R1+0x169c], R0 ;  /* 0x00169c0001007387 */ /* 0x0001e20000100800 */
[----:B------:R-:W-:Y:S02]  /*4b8e0*/  IADD3.X R11, PT, PT, R11, UR5, RZ, P3, !PT ;  /* 0x000000050b0b7c10 */ /* 0x000fe40009ffe4ff */
[----:B------:R-:W-:Y:S02]  /*4b8f0*/  IADD3 R24, P3, PT, R24, UR12, RZ ;  /* 0x0000000c18187c10 */ /* 0x000fe4000ff7e0ff */
[----:B------:R-:W-:-:S02]  /*4b900*/  IADD3.X R25, PT, PT, R25, UR5, RZ, P2, !PT ;  /* 0x0000000519197c10 */ /* 0x000fc400097fe4ff */
[----:B------:R-:W-:Y:S02]  /*4b910*/  IADD3 R26, P2, PT, R26, UR12, RZ ;  /* 0x0000000c1a1a7c10 */ /* 0x000fe4000ff5e0ff */
[----:B------:R-:W-:Y:S01]  /*4b920*/  IADD3.X R27, PT, PT, R27, UR5, RZ, P6, !PT ;  /* 0x000000051b1b7c10 */ /* 0x000fe2000b7fe4ff */
[----:B0-----:R-:W2:Y:S04]  /*4b930*/  LDL.LU R0, [R1+0x1f18] ;  /* 0x001f180001007983 */ /* 0x001ea80000300800 */
[----:B------:R-:W-:Y:S04]  /*4b940*/  STL [R1+0x1670], R8 ;  /* 0x0016700801007387 */ /* 0x000fe80000100800 */
[----:B------:R-:W-:Y:S04]  /*4b950*/  STL [R1+0x1694], R9 ;  /* 0x0016940901007387 */ /* 0x000fe80000100800 */
        /* <DEDUP_REMOVED lines=18> */
[----:B------:R-:W-:Y:S01]  /*4ba80*/  STL [R1+0x1640], R23 ;  /* 0x0016401701007387 */ /* 0x000fe20000100800 */
[----:B------:R-:W-:-:S02]  /*4ba90*/  IADD3.X R17, PT, PT, R17, UR5, RZ, P3, !PT ;  /* 0x0000000511117c10 */ /* 0x000fc40009ffe4ff */
[----:B------:R-:W-:Y:S02]  /*4baa0*/  IADD3.X R19, PT, PT, R19, UR5, RZ, P2, !PT ;  /* 0x0000000513137c10 */ /* 0x000fe400097fe4ff */
[----:B------:R-:W-:Y:S02]  /*4bab0*/  IADD3 R18, P3, PT, R18, UR11, RZ ;  /* 0x0000000b12127c10 */ /* 0x000fe4000ff7e0ff */
[----:B------:R-:W-:Y:S01]  /*4bac0*/  IADD3 R3, P2, PT, R3, UR11, RZ ;  /* 0x0000000b03037c10 */ /* 0x000fe2000ff5e0ff */
[----:B0-----:R-:W3:Y:S04]  /*4bad0*/  LDL.LU R2, [R1+0x1f04] ;  /* 0x001f040001027983 */ /* 0x001ee80000300800 */
[----:B------:R-:W-:Y:S04]  /*4bae0*/  STL [R1+0x1664], R16 ;  /* 0x0016641001007387 */ /* 0x000fe80000100800 */
[----:B------:R-:W-:Y:S04]  /*4baf0*/  STL [R1+0x165c], R17 ;  /* 0x00165c1101007387 */ /* 0x000fe80000100800 */
[----:B------:R0:W-:Y:S04]  /*4bb00*/  STL [R1+0x1f14], R3 ;  /* 0x001f140301007387 */ /* 0x0001e80000100800 */
[----:B------:R-:W-:Y:S01]  /*4bb10*/  STL [R1+0x1840], R18 ;  /* 0x0018401201007387 */ /* 0x000fe20000100800 */
[----:B------:R-:W-:-:S02]  /*4bb20*/  IADD3.X R12, PT, PT, R12, UR5, RZ, P6, !PT ;  /* 0x000000050c0c7c10 */ /* 0x000fc4000b7fe4ff */
[----:B------:R-:W-:Y:S01]  /*4bb30*/  IADD3.X R28, PT, PT, R28, UR5, RZ, P5, !PT ;  /* 0x000000051c1c7c10 */ /* 0x000fe2000affe4ff */
[----:B0-----:R-:W3:Y:S04]  /*4bb40*/  LDL.LU R3, [R1+0x1638] ;  /* 0x0016380001037983 */ /* 0x001ee80000300800 */
[----:B------:R-:W-:Y:S04]  /*4bb50*/  STL [R1+0x1654], R19 ;  /* 0x0016541301007387 */ /* 0x000fe80000100800 */
[----:B------:R0:W-:Y:S04]  /*4bb60*/  STL [R1+0x1644], R28 ;  /* 0x0016441c01007387 */ /* 0x0001e80000100800 */
[----:B------:R-:W-:Y:S04]  /*4bb70*/  STL [R1+0x164c], R12 ;  /* 0x00164c0c01007387 */ /* 0x000fe80000100800 */
[----:B0-----:R-:W3:Y:S01]  /*4bb80*/  LDL.LU R28, [R1+0x1f00] ;  /* 0x001f0000011c7983 */ /* 0x001ee20000300800 */
[----:B------:R-:W-:-:S02]  /*4bb90*/  IADD3 R13, P6, PT, R13, UR11, RZ ;  /* 0x0000000b0d0d7c10 */ /* 0x000fc4000ffde0ff */
[----:B----4-:R-:W-:-:S03]  /*4bba0*/  IADD3 R15, P5, PT, R15, UR11, RZ ;  /* 0x0000000b0f0f7c10 */ /* 0x010fc6000ffbe0ff */
[----:B------:R-:W-:Y:S04]  /*4bbb0*/  STL [R1+0x1f10], R13 ;  /* 0x001f100d01007387 */ /* 0x000fe80000100800 */
[----:B------:R0:W-:Y:S01]  /*4bbc0*/  STL [R1+0x1f0c], R15 ;  /* 0x001f0c0f01007387 */ /* 0x0001e20000100800 */
[----:B------:R-:W-:Y:S02]  /*4bbd0*/  IADD3.X R29, PT, PT, R29, UR5, RZ, P1, !PT ;  /* 0x000000051d1d7c10 */ /* 0x000fe40008ffe4ff */
[----:B------:R-:W-:Y:S01]  /*4bbe0*/  IADD3 R14, P1, PT, R14, UR11, RZ ;  /* 0x0000000b0e0e7c10 */ /* 0x000fe2000ff3e0ff */
[----:B0-----:R-:W4:Y:S04]  /*4bbf0*/  LDL.LU R15, [R1+0x183c] ;  /* 0x00183c00010f7983 */ /* 0x001f280000300800 */
[----:B------:R0:W-:Y:S04]  /*4bc00*/  STL [R1+0x163c], R29 ;  /* 0x00163c1d01007387 */ /* 0x0001e80000100800 */
[----:B0-----:R-:W4:Y:S04]  /*4bc10*/  LDL.LU R29, [R1+0x1ef8] ;  /* 0x001ef800011d7983 */ /* 0x001f280000300800 */
[----:B------:R-:W4:Y:S04]  /*4bc20*/  LDL.LU R8, [R1+0x1838] ;  /* 0x0018380001087983 */ /* 0x000f280000300800 */
[----:B------:R-:W4:Y:S04]  /*4bc30*/  LDL.LU R9, [R1+0x1ef0] ;  /* 0x001ef00001097983 */ /* 0x000f280000300800 */
[----:B------:R-:W-:Y:S04]  /*4bc40*/  STL [R1+0x1f08], R14 ;  /* 0x001f080e01007387 */ /* 0x000fe80000100800 */
[----:B------:R-:W4:Y:S01]  /*4bc50*/  LDL.LU R10, [R1+0x1834] ;  /* 0x00183400010a7983 */ /* 0x000f220000300800 */
[----:B--2---:R-:W-:-:S05]  /*4bc60*/  IADD3.X R0, PT, PT, R0, UR10, RZ, P4, !PT ;  /* 0x0000000a00007c10 */ /* 0x004fca000a7fe4ff */
        /* <DEDUP_REMOVED lines=13> */
[----:B------:R-:W2:Y:S04]  /*4bd40*/  LDL.LU R17, [R1+0x1eb8] ;  /* 0x001eb80001117983 */ /* 0x000ea80000300800 */
[----:B------:R-:W2:Y:S04]  /*4bd50*/  LDL.LU R18, [R1+0x1edc] ;  /* 0x001edc0001127983 */ /* 0x000ea80000300800 */
[----:B------:R-:W2:Y:S01]  /*4bd60*/  LDL.LU R19, [R1+0x1eb0] ;  /* 0x001eb00001137983 */ /* 0x000ea20000300800 */
[----:B---3--:R-:W-:-:S05]  /*4bd70*/  IADD3 R2, P4, PT, R2, UR11, RZ ;  /* 0x0000000b02027c10 */ /* 0x008fca000ff9e0ff */
[----:B------:R0:W-:Y:S01]  /*4bd80*/  STL [R1+0x1f04], R2 ;  /* 0x001f040201007387 */ /* 0x0001e20000100800 */
[----:B------:R-:W-:-:S03]  /*4bd90*/  IADD3.X R3, PT, PT, R3, UR10, RZ, P3, !PT ;  /* 0x0000000a03037c10 */ /* 0x000fc60009ffe4ff */
[----:B0-----:R-:W3:Y:S04]  /*4bda0*/  LDL.LU R2, [R1+0x1ed4] ;  /* 0x001ed40001027983 */ /* 0x001ee80000300800 */
[----:B------:R-:W3:Y:S04]  /*4bdb0*/  LDL.LU R12, [R1+0x1ea8] ;  /* 0x001ea800010c7983 */ /* 0x000ee80000300800 */
[----:B------:R-:W3:Y:S04]  /*4bdc0*/  LDL.LU R13, [R1+0x1ecc] ;  /* 0x001ecc00010d7983 */ /* 0x000ee80000300800 */
[----:B------:R0:W-:Y:S01]  /*4bdd0*/  STL [R1+0x1638], R3 ;  /* 0x0016380301007387 */ /* 0x0001e20000100800 */
[----:B------:R-:W-:-:S03]  /*4bde0*/  IADD3 R28, P3, PT, R28, UR11, RZ ;  /* 0x0000000b1c1c7c10 */ /* 0x000fc6000ff7e0ff */
[----:B0-----:R-:W3:Y:S04]  /*4bdf0*/  LDL.LU R3, [R1+0x1ea0] ;  /* 0x001ea00001037983 */ /* 0x001ee80000300800 */
[----:B------:R0:W-:Y:S04]  /*4be00*/  STL [R1+0x1f00], R28 ;  /* 0x001f001c01007387 */ /* 0x0001e80000100800 */
[----:B0-----:R-:W3:Y:S01]  /*4be10*/  LDL.LU R28, [R1+0x1ec4] ;  /* 0x001ec400011c7983 */ /* 0x001ee20000300800 */
[----:B----4-:R-:W-:-:S05]  /*4be20*/  IADD3.X R15, PT, PT, R15, UR10, RZ, P2, !PT ;  /* 0x0000000a0f0f7c10 */ /* 0x010fca00097fe4ff */
[----:B------:R0:W-:Y:S01]  /*4be30*/  STL [R1+0x183c], R15 ;  /* 0x00183c0f01007387 */ /* 0x0001e20000100800 */
[----:B------:R-:W-:Y:S02]  /*4be40*/  IADD3 R29, P2, PT, R29, UR11, RZ ;  /* 0x0000000b1d1d7c10 */ /* 0x000fe4000ff5e0ff */
[----:B------:R-:W-:Y:S01]  /*4be50*/  IADD3.X R8, PT, PT, R8, UR10, RZ, P6, !PT ;  /* 0x0000000a08087c10 */ /* 0x000fe2000b7fe4ff */
[----:B0-----:R-:W4:Y:S04]  /*4be60*/  LDL.LU R15, [R1+0x1e98] ;  /* 0x001e9800010f7983 */ /* 0x001f280000300800 */
[----:B------:R-:W4:Y:S01]  /*4be70*/  LDL.LU R14, [R1+0x1ebc] ;  /* 0x001ebc00010e7983 */ /* 0x000f220000300800 */
[----:B------:R-:W-:-:S03]  /*4be80*/  IADD3 R9, P6, PT, R9, UR11, RZ ;  /* 0x0000000b09097c10 */ /* 0x000fc6000ffde0ff */
[----:B------:R0:W-:Y:S01]  /*4be90*/  STL [R1+0x1ef8], R29 ;  /* 0x001ef81d01007387 */ /* 0x0001e20000100800 */
[----:B------:R-:W-:-:S03]  /*4bea0*/  IADD3.X R10, PT, PT, R10, UR10, RZ, P5, !PT ;  /* 0x0000000a0a0a7c10 */ /* 0x000fc6000affe4ff */
[----:B0-----:R-:W4:Y:S04]  /*4beb0*/  LDL.LU R29, [R1+0x1e90] ;  /* 0x001e9000011d7983 */ /* 0x001f280000300800 */
[----:B------:R-:W-:Y:S04]  /*4bec0*/  STL [R1+0x1838], R8 ;  /* 0x0018380801007387 */ /* 0x000fe80000100800 */
[----:B------:R-:W-:Y:S04]  /*4bed0*/  STL [R1+0x1ef0], R9 ;  /* 0x001ef00901007387 */ /* 0x000fe80000100800 */
[----:B------:R-:W-:Y:S01]  /*4bee0*/  STL [R1+0x1834], R10 ;  /* 0x0018340a01007387 */ /* 0x000fe20000100800 */
[----:B--2---:R-:W-:-:S02]  /*4bef0*/  IADD3 R11, P5, PT, R11, UR11, RZ ;  /* 0x0000000b0b0b7c10 */ /* 0x004fc4000ffbe0ff */
[----:B------:R-:W-:Y:S02]  /*4bf00*/  IADD3.X R24, PT, PT, R24, UR10, RZ, P1, !PT ;  /* 0x0000000a18187c10 */ /* 0x000fe40008ffe4ff */
[----:B------:R-:W-:Y:S02]  /*4bf10*/  IADD3 R25, P1, PT, R25, UR11, RZ ;  /* 0x0000000b19197c10 */ /* 0x000fe4000ff3e0ff */
[----:B------:R-:W-:Y:S02]  /*4bf20*/  IADD3.X R26, PT, PT, R26, UR10, RZ, P4, !PT ;  /* 0x0000000a1a1a7c10 */ /* 0x000fe4000a7fe4ff */
[----:B------:R-:W-:Y:S01]  /*4bf30*/  IADD3 R27, P4, PT, R27, UR11, RZ ;  /* 0x0000000b1b1b7c10 */ /* 0x000fe2000ff9e0ff */
        /* <DEDUP_REMOVED lines=12> */
[----:B------:R-:W-:Y:S01]  /*4c000*/  STL [R1+0x1ed0], R20 ;  /* 0x001ed01401007387 */ /* 0x000fe20000100800 */
[----:B------:R-:W-:-:S03]  /*4c010*/  IADD3 R16, P6, PT, R16, UR11, RZ ;  /* 0x0000000b10107c10 */ /* 0x000fc6000ffde0ff */
[----:B------:R-:W-:Y:S04]  /*4c020*/  STL [R1+0x1ef4], R21 ;  /* 0x001ef41501007387 */ /* 0x000fe80000100800 */
[----:B------:R-:W-:Y:S01]  /*4c030*/  STL [R1+0x1ec8], R22 ;  /* 0x001ec81601007387 */ /* 0x000fe20000100800 */
[----:B------:R-:W-:-:S03]  /*4c040*/  IADD3 R17, P5, PT, R17, UR11, RZ ;  /* 0x0000000b11117c10 */ /* 0x000fc6000ffbe0ff */
[----:B------:R0:W-:Y:S04]  /*4c050*/  STL [R1+0x1ee4], R0 ;  /* 0x001ee40001007387 */ /* 0x0001e80000100800 */
[----:B------:R-:W-:Y:S01]  /*4c060*/  STL [R1+0x1eec], R23 ;  /* 0x001eec1701007387 */ /* 0x000fe20000100800 */
[----:B------:R-:W-:Y:S02]  /*4c070*/  IADD3.X R18, PT, PT, R18, UR10, RZ, P1, !PT ;  /* 0x0000000a12127c10 */ /* 0x000fe40008ffe4ff */
[----:B------:R-:W-:Y:S01]  /*4c080*/  IADD3 R19, P1, PT, R19, UR11, RZ ;  /* 0x0000000b13137c10 */ /* 0x000fe2000ff3e0ff */
[----:B0-----:R-:W2:Y:S04]  /*4c090*/  LDL.LU R0, [R1+0x1eb4] ;  /* 0x001eb40001007983 */ /* 0x001ea80000300800 */
[----:B------:R-:W-:Y:S04]  /*4c0a0*/  STL [R1+0x1ec0], R16 ;  /* 0x001ec01001007387 */ /* 0x000fe80000100800 */
[----:B------:R-:W-:Y:S01]  /*4c0b0*/  STL [R1+0x1eb8], R17 ;  /* 0x001eb81101007387 */ /* 0x000fe20000100800 */
[----:B---3--:R-:W-:-:S02]  /*4c0c0*/  IADD3.X R2, PT, PT, R2, UR10, RZ, P4, !PT ;  /* 0x0000000a02027c10 */ /* 0x008fc4000a7fe4ff */
[----:B------:R-:W-:-:S03]  /*4c0d0*/  IADD3.X R13, PT, PT, R13, UR10, RZ, P3, !PT ;  /* 0x0000000a0d0d7c10 */ /* 0x000fc60009ffe4ff */
[----:B------:R0:W-:Y:S04]  /*4c0e0*/  STL [R1+0x1ed4], R2 ;  /* 0x001ed40201007387 */ /* 0x0001e80000100800 */
[----:B------:R-:W-:Y:S01]  /*4c0f0*/  STL [R1+0x1edc], R18 ;  /* 0x001edc1201007387 */ /* 0x000fe20000100800 */
[----:B------:R-:W-:Y:S02]  /*4c100*/  IADD3 R12, P4, PT, R12, UR11, RZ ;  /* 0x0000000b0c0c7c10 */ /* 0x000fe4000ff9e0ff */
[----:B------:R-:W-:Y:S01]  /*4c110*/  IADD3 R3, P3, PT, R3, UR11, RZ ;  /* 0x0000000b03037c10 */ /* 0x000fe2000ff7e0ff */
[----:B0-----:R-:W3:Y:S04]  /*4c120*/  LDL.LU R2, [R1+0x1e88] ;  /* 0x001e880001027983 */ /* 0x001ee80000300800 */
[----:B------:R-:W-:Y:S04]  /*4c130*/  STL [R1+0x1eb0], R19 ;  /* 0x001eb01301007387 */ /* 0x000fe80000100800 */
[----:B------:R0:W-:Y:S04]  /*4c140*/  STL [R1+0x1ea0], R3 ;  /* 0x001ea00301007387 */ /* 0x0001e80000100800 */
[----:B------:R-:W-:Y:S01]  /*4c150*/  STL [R1+0x1ea8], R12 ;  /* 0x001ea80c01007387 */ /* 0x000fe20000100800 */
[----:B------:R-:W-:-:S03]  /*4c160*/  IADD3.X R28, PT, PT, R28, UR10, RZ, P2, !PT ;  /* 0x0000000a1c1c7c10 */ /* 0x000fc600097fe4ff */
[----:B0-----:R-:W3:Y:S04]  /*4c170*/  LDL.LU R3, [R1+0x1eac] ;  /* 0x001eac0001037983 */ /* 0x001ee80000300800 */
[----:B------:R-:W-:Y:S04]  /*4c180*/  STL [R1+0x1ecc], R13 ;  /* 0x001ecc0d01007387 */ /* 0x000fe80000100800 */
[----:B------:R0:W-:Y:S04]  /*4c190*/  STL [R1+0x1ec4], R28 ;  /* 0x001ec41c01007387 */ /* 0x0001e80000100800 */
[----:B0-----:R-:W3:Y:S01]  /*4c1a0*/  LDL.LU R28, [R1+0x1e80] ;  /* 0x001e8000011c7983 */ /* 0x001ee20000300800 */
[----:B----4-:R-:W-:-:S02]  /*4c1b0*/  IADD3 R15, P2, PT, R15, UR11, RZ ;  /* 0x0000000b0f0f7c10 */ /* 0x010fc4000ff5e0ff */
[----:B------:R-:W-:-:S03]  /*4c1c0*/  IADD3.X R14, PT, PT, R14, UR10, RZ, P6, !PT ;  /* 0x0000000a0e0e7c10 */ /* 0x000fc6000b7fe4ff */
[----:B------:R0:W-:Y:S01]  /*4c1d0*/  STL [R1+0x1e98], R15 ;  /* 0x001e980f01007387 */ /* 0x0001e20000100800 */
[----:B------:R-:W-:-:S03]  /*4c1e0*/  IADD3 R29, P6, PT, R29, UR11, RZ ;  /* 0x0000000b1d1d7c10 */ /* 0x000fc6000ffde0ff */
[----:B0-----:R-:W4:Y:S04]  /*4c1f0*/  LDL.LU R15, [R1+0x1ea4] ;  /* 0x001ea400010f7983 */ /* 0x001f280000300800 */
[----:B------:R-:W4:Y:S04]  /*4c200*/  LDL.LU R8, [R1+0x1e78] ;  /* 0x001e780001087983 */ /* 0x000f280000300800 */
[----:B------:R-:W4:Y:S04]  /*4c210*/  LDL.LU R9, [R1+0x1e9c] ;  /* 0x001e9c0001097983 */ /* 0x000f280000300800 */
[----:B------:R-:W-:Y:S04]  /*4c220*/  STL [R1+0x1ebc], R14 ;  /* 0x001ebc0e01007387 */ /* 0x000fe80000100800 */
        /* <DEDUP_REMOVED lines=15> */
[----:B------:R-:W4:Y:S04]  /*4c320*/  LDL.LU R18, [R1+0x1e38] ;  /* 0x001e380001127983 */ /* 0x000f280000300800 */
[----:B------:R-:W4:Y:S01]  /*4c330*/  LDL.LU R19, [R1+0x1e5c] ;  /* 0x001e5c0001137983 */ /* 0x000f220000300800 */
[----:B--2---:R-:W-:-:S05]  /*4c340*/  IADD3.X R0, PT, PT, R0, UR10, RZ, P5, !PT ;  /* 0x0000000a00007c10 */ /* 0x004fca000affe4ff */
[----:B------:R0:W-:Y:S04]  /*4c350*/  STL [R1+0x1eb4], R0 ;  /* 0x001eb40001007387 */ /* 0x0001e80000100800 */
[----:B0-----:R-:W2:Y:S04]  /*4c360*/  LDL.LU R0, [R1+0x1e30] ;  /* 0x001e300001007983 */ /* 0x001ea80000300800 */
[----:B------:R-:W2:Y:S04]  /*4c370*/  LDL.LU R12, [R1+0x1e54] ;  /* 0x001e5400010c7983 */ /* 0x000ea80000300800 */
[----:B------:R-:W2:Y:S01]  /*4c380*/  LDL.LU R13, [R1+0x1e28] ;  /* 0x001e2800010d7983 */ /* 0x000ea20000300800 */
[----:B---3--:R-:W-:-:S05]  /*4c390*/  IADD3 R2, P5, PT, R2, UR11, RZ ;  /* 0x0000000b02027c10 */ /* 0x008fca000ffbe0ff */
[----:B------:R0:W-:Y:S01]  /*4c3a0*/  STL [R1+0x1e88], R2 ;  /* 0x001e880201007387 */ /* 0x0001e20000100800 */
[----:B------:R-:W-:-:S03]  /*4c3b0*/  IADD3.X R3, PT, PT, R3, UR10, RZ, P1, !PT ;  /* 0x0000000a03037c10 */ /* 0x000fc60008ffe4ff */
[----:B0-----:R-:W3:Y:S04]  /*4c3c0*/  LDL.LU R2, [R1+0x1e4c] ;  /* 0x001e4c0001027983 */ /* 0x001ee80000300800 */
[----:B------:R0:W-:Y:S01]  /*4c3d0*/  STL [R1+0x1eac], R3 ;  /* 0x001eac0301007387 */ /* 0x0001e20000100800 */
[----:B------:R-:W-:-:S03]  /*4c3e0*/  IADD3 R28, P1, PT, R28, UR11, RZ ;  /* 0x0000000b1c1c7c10 */ /* 0x000fc6000ff3e0ff */
[----:B0-----:R-:W3:Y:S04]  /*4c3f0*/  LDL.LU R3, [R1+0x1e20] ;  /* 0x001e200001037983 */ /* 0x001ee80000300800 */
[----:B------:R0:W-:Y:S04]  /*4c400*/  STL [R1+0x1e80], R28 ;  /* 0x001e801c01007387 */ /* 0x0001e80000100800 */
[----:B0-----:R-:W3:Y:S04]  /*4c410*/  LDL.LU R28, [R1+0x1e44] ;  /* 0x001e4400011c7983 */ /* 0x001ee80000300800 */
[----:B------:R-:W3:Y:S01]  /*4c420*/  LDL.LU R14, [R1+0x1e18] ;  /* 0x001e1800010e7983 */ /* 0x000ee20000300800 */
[----:B----4-:R-:W-:-:S02]  /*4c430*/  IADD3.X R15, PT, PT, R15, UR10, RZ, P4, !PT ;  /* 0x0000000a0f0f7c10 */ /* 0x010fc4000a7fe4ff */
[----:B------:R-:W-:Y:S02]  /*4c440*/  IADD3 R8, P4, PT, R8, UR11, RZ ;  /* 0x0000000b08087c10 */ /* 0x000fe4000ff9e0ff */
        /* <DEDUP_REMOVED lines=8> */
[----:B0-----:R-:W4:Y:S04]  /*4c4d0*/  LDL.LU R15, [R1+0x1e3c] ;  /* 0x001e3c00010f7983 */ /* 0x001f280000300800 */
        /* <DEDUP_REMOVED lines=18> */
[----:B------:R-:W-:Y:S01]  /*4c600*/  STL [R1+0x1e74], R22 ;  /* 0x001e741601007387 */ /* 0x000fe20000100800 */
[----:B------:R-:W-:Y:S02]  /*4c610*/  IADD3.X R17, PT, PT, R17, UR10, RZ, P2, !PT ;  /* 0x0000000a11117c10 */ /* 0x000fe400097fe4ff */
[----:B------:R-:W-:Y:S01]  /*4c620*/  IADD3.X R19, PT, PT, R19, UR10, RZ, P6, !PT ;  /* 0x0000000a13137c10 */ /* 0x000fe2000b7fe4ff */
[----:B------:R0:W-:Y:S04]  /*4c630*/  STL [R1+0x1e40], R29 ;  /* 0x001e401d01007387 */ /* 0x0001e80000100800 */
[----:B------:R-:W-:Y:S01]  /*4c640*/  STL [R1+0x1e48], R23 ;  /* 0x001e481701007387 */ /* 0x000fe20000100800 */
[----:B------:R-:W-:-:S03]  /*4c650*/  IADD3 R18, P2, PT, R18, UR11, RZ ;  /* 0x0000000b12127c10 */ /* 0x000fc6000ff5e0ff */
[----:B0-----:R-:W4:Y:S04]  /*4c660*/  LDL.LU R29, [R1+0x1e10] ;  /* 0x001e1000011d7983 */ /* 0x001f280000300800 */
[----:B------:R-:W-:Y:S04]  /*4c670*/  STL [R1+0x1e6c], R16 ;  /* 0x001e6c1001007387 */ /* 0x000fe80000100800 */
[----:B------:R-:W-:Y:S01]  /*4c680*/  STL [R1+0x1e64], R17 ;  /* 0x001e641101007387 */ /* 0x000fe20000100800 */
[----:B--2---:R-:W-:Y:S02]  /*4c690*/  IADD3 R0, P6, PT, R0, UR11, RZ ;  /* 0x0000000b00007c10 */ /* 0x004fe4000ffde0ff */
[----:B------:R-:W-:-:S03]  /*4c6a0*/  IADD3.X R12, PT, PT, R12, UR10, RZ, P5, !PT ;  /* 0x0000000a0c0c7c10 */ /* 0x000fc6000affe4ff */
[----:B------:R0:W-:Y:S04]  /*4c6b0*/  STL [R1+0x1e30], R0 ;  /* 0x001e300001007387 */ /* 0x0001e80000100800 */
[----:B------:R-:W-:Y:S01]  /*4c6c0*/  STL [R1+0x1e38], R18 ;  /* 0x001e381201007387 */ /* 0x000fe20000100800 */
[----:B------:R-:W-:-:S03]  /*4c6d0*/  IADD3 R13, P5, PT, R13, UR11, RZ ;  /* 0x0000000b0d0d7c10 */ /* 0x000fc6000ffbe0ff */
[----:B0-----:R-:W2:Y:S04]  /*4c6e0*/  LDL.LU R0, [R1+0x1e34] ;  /* 0x001e340001007983 */ /* 0x001ea80000300800 */
[----:B------:R-:W-:Y:S01]  /*4c6f0*/  STL [R1+0x1e5c], R19 ;  /* 0x001e5c1301007387 */ /* 0x000fe20000100800 */
[----:B---3--:R-:W-:-:S05]  /*4c700*/  IADD3.X R2, PT, PT, R2, UR10, RZ, P1, !PT ;  /* 0x0000000a02027c10 */ /* 0x008fca0008ffe4ff */
[----:B------:R0:W-:Y:S04]  /*4c710*/  STL [R1+0x1e4c], R2 ;  /* 0x001e4c0201007387 */ /* 0x0001e80000100800 */
[----:B------:R-:W-:Y:S01]  /*4c720*/  STL [R1+0x1e54], R12 ;  /* 0x001e540c01007387 */ /* 0x000fe20000100800 */
[----:B------:R-:W-:-:S03]  /*4c730*/  IADD3 R3, P1, PT, R3, UR11, RZ ;  /* 0x0000000b03037c10 */ /* 0x000fc6000ff3e0ff */
[----:B0-----:R-:W3:Y:S04]  /*4c740*/  LDL.LU R2, [R1+0x1e08] ;  /* 0x001e080001027983 */ /* 0x001ee80000300800 */
[----:B------:R-:W-:Y:S04]  /*4c750*/  STL [R1+0x1e28], R13 ;  /* 0x001e280d01007387 */ /* 0x000fe80000100800 */
[----:B------:R0:W-:Y:S01]  /*4c760*/  STL [R1+0x1e20], R3 ;  /* 0x001e200301007387 */ /* 0x0001e20000100800 */
[----:B------:R-:W-:-:S03]  /*4c770*/  IADD3.X R28, PT, PT, R28, UR10, RZ, P4, !PT ;  /* 0x0000000a1c1c7c10 */ /* 0x000fc6000a7fe4ff */
[----:B0-----:R-:W3:Y:S04]  /*4c780*/  LDL.LU R3, [R1+0x1e2c] ;  /* 0x001e2c0001037983 */ /* 0x001ee80000300800 */
[----:B------:R0:W-:Y:S04]  /*4c790*/  STL [R1+0x1e44], R28 ;  /* 0x001e441c01007387 */ /* 0x0001e80000100800 */
[----:B0-----:R-:W3:Y:S01]  /*4c7a0*/  LDL.LU R28, [R1+0x1e00] ;  /* 0x001e0000011c7983 */ /* 0x001ee20000300800 */
[----:B------:R-:W-:-:S03]  /*4c7b0*/  IADD3 R14, P4, PT, R14, UR11, RZ ;  /* 0x0000000b0e0e7c10 */ /* 0x000fc6000ff9e0ff */
[----:B------:R-:W3:Y:S01]  /*4c7c0*/  LDL.LU R8, [R1+0x1e24] ;  /* 0x001e240001087983 */ /* 0x000ee20000300800 */
[----:B----4-:R-:W-:-:S03]  /*4c7d0*/  IADD3.X R15, PT, PT, R15, UR10, RZ, P3, !PT ;  /* 0x0000000a0f0f7c10 */ /* 0x010fc60009ffe4ff */
        /* <DEDUP_REMOVED lines=19> */
[----:B------:R-:W-:-:S05]  /*4c910*/  IADD3 R29, P3, PT, R29, UR11, RZ ;  /* 0x0000000b1d1d7c10 */ /* 0x000fca000ff7e0ff */
[----:B------:R0:W-:Y:S04]  /*4c920*/  STL [R1+0x1e10], R29 ;  /* 0x001e101d01007387 */ /* 0x0001e80000100800 */
[----:B0-----:R-:W4:Y:S04]  /*4c930*/  LDL.LU R29, [R1+0x1ddc] ;  /* 0x001ddc00011d7983 */ /* 0x001f280000300800 */
[----:B------:R-:W4:Y:S04]  /*4c940*/  LDL.LU R12, [R1+0x1db0] ;  /* 0x001db000010c7983 */ /* 0x000f280000300800 */
[----:B------:R-:W4:Y:S01]  /*4c950*/  LDL.LU R13, [R1+0x1dd4] ;  /* 0x001dd400010d7983 */ /* 0x000f220000300800 */
[----:B--2---:R-:W-:-:S05]  /*4c960*/  IADD3.X R0, PT, PT, R0, UR10, RZ, P2, !PT ;  /* 0x0000000a00007c10 */ /* 0x004fca00097fe4ff */
[----:B------:R0:W-:Y:S04]  /*4c970*/  STL [R1+0x1e34], R0 ;  /* 0x001e340001007387 */ /* 0x0001e80000100800 */
[----:B0-----:R-:W2:Y:S01]  /*4c980*/  LDL.LU R0, [R1+0x1da8] ;  /* 0x001da80001007983 */ /* 0x001ea20000300800 */
[----:B---3--:R-:W-:-:S05]  /*4c990*/  IADD3 R2, P2, PT, R2, UR11, RZ ;  /* 0x0000000b02027c10 */ /* 0x008fca000ff5e0ff */
        /* <DEDUP_REMOVED lines=10> */
[----:B----4-:R-:W-:Y:S02]  /*4ca40*/  IADD3 R9, P5, PT, R9, UR11, RZ ;  /* 0x0000000b09097c10 */ /* 0x010fe4000ffbe0ff */
        /* <DEDUP_REMOVED lines=29> */
[----:B------:R-:W-:Y:S02]  /*4cc20*/  IADD3.X R29, PT, PT, R29, UR10, RZ, P3, !PT ;  /* 0x0000000a1d1d7c10 */ /* 0x000fe40009ffe4ff */
[----:B------:R-:W-:Y:S02]  /*4cc30*/  IADD3 R19, P4, PT, R19, UR11, RZ ;  /* 0x0000000b13137c10 */ /* 0x000fe4000ff9e0ff */
[----:B------:R-:W-:Y:S01]  /*4cc40*/  IADD3.X R13, PT, PT, R13, UR10, RZ, P2, !PT ;  /* 0x0000000a0d0d7c10 */ /* 0x000fe200097fe4ff */
[----:B0-----:R-:W4:Y:S04]  /*4cc50*/  LDL.LU R15, [R1+0x1dbc] ;  /* 0x001dbc00010f7983 */ /* 0x001f280000300800 */
[----:B------:R-:W-:Y:S04]  /*4cc60*/  STL [R1+0x1dc8], R16 ;  /* 0x001dc81001007387 */ /* 0x000fe80000100800 */
[----:B------:R-:W-:Y:S04]  /*4cc70*/  STL [R1+0x1dc0], R17 ;  /* 0x001dc01101007387 */ /* 0x000fe80000100800 */
[----:B------:R0:W-:Y:S04]  /*4cc80*/  STL [R1+0x1ddc], R29 ;  /* 0x001ddc1d01007387 */ /* 0x0001e80000100800 */
[----:B------:R-:W-:Y:S01]  /*4cc90*/  STL [R1+0x1de4], R18 ;  /* 0x001de41201007387 */ /* 0x000fe20000100800 */
[----:B------:R-:W-:-:S03]  /*4cca0*/  IADD3 R12, P3, PT, R12, UR11, RZ ;  /* 0x0000000b0c0c7c10 */ /* 0x000fc6000ff7e0ff */
[----:B0-----:R-:W4:Y:S04]  /*4ccb0*/  LDL.LU R29, [R1+0x1d90] ;  /* 0x001d9000011d7983 */ /* 0x001f280000300800 */
[----:B------:R-:W-:Y:S01]  /*4ccc0*/  STL [R1+0x1db8], R19 ;  /* 0x001db81301007387 */ /* 0x000fe20000100800 */
[----:B--2---:R-:W-:-:S05]  /*4ccd0*/  IADD3 R0, P2, PT, R0, UR11, RZ ;  /* 0x0000000b00007c10 */ /* 0x004fca000ff5e0ff */
[----:B------:R0:W-:Y:S04]  /*4cce0*/  STL [R1+0x1da8], R0 ;  /* 0x001da80001007387 */ /* 0x0001e80000100800 */
[----:B------:R-:W-:Y:S04]  /*4ccf0*/  STL [R1+0x1db0], R12 ;  /* 0x001db00c01007387 */ /* 0x000fe80000100800 */
[----:B0-----:R-:W2:Y:S04]  /*4cd00*/  LDL.LU R0, [R1+0x1db4] ;  /* 0x001db40001007983 */ /* 0x001ea80000300800 */
[----:B------:R-:W-:Y:S01]  /*4cd10*/  STL [R1+0x1dd4], R13 ;  /* 0x001dd40d01007387 */ /* 0x000fe20000100800 */
[----:B---3--:R-:W-:-:S05]  /*4cd20*/  IADD3.X R2, PT, PT, R2, UR10, RZ, P6, !PT ;  /* 0x0000000a02027c10 */ /* 0x008fca000b7fe4ff */
[----:B------:R0:W-:Y:S01]  /*4cd30*/  STL [R1+0x1dcc], R2 ;  /* 0x001dcc0201007387 */ /* 0x0001e20000100800 */
[----:B------:R-:W-:-:S03]  /*4cd40*/  IADD3 R3, P6, PT, R3, UR11, RZ ;  /* 0x0000000b03037c10 */ /* 0x000fc6000ffde0ff */
[----:B0-----:R-:W3:Y:S01]  /*4cd50*/  LDL.LU R2, [R1+0x1d88] ;  /* 0x001d880001027983 */ /* 0x001ee20000300800 */
[----:B------:R-:W-:-:S03]  /*4cd60*/  IADD3.X R14, PT, PT, R14, UR10, RZ, P5, !PT ;  /* 0x0000000a0e0e7c10 */ /* 0x000fc6000affe4ff */
        /* <DEDUP_REMOVED lines=32> */
[----:B------:R0:W-:Y:S04]  /*4cf70*/  STL [R1+0x1db4], R0 ;  /* 0x001db40001007387 */ /* 0x0001e80000100800 */
[----:B0-----:R-:W2:Y:S01]  /*4cf80*/  LDL.LU R0, [R1+0x1d28] ;  /* 0x001d280001007983 */ /* 0x001ea20000300800 */
[----:B---3--:R-:W-:-:S05]  /*4cf90*/  IADD3 R2, P4, PT, R2, UR11, RZ ;  /* 0x0000000b02027c10 */ /* 0x008fca000ff9e0ff */
[----:B------:R0:W-:Y:S01]  /*4cfa0*/  STL [R1+0x1d88], R2 ;  /* 0x001d880201007387 */ /* 0x0001e20000100800 */
[----:B------:R-:W-:-:S03]  /*4cfb0*/  IADD3.X R3, PT, PT, R3, UR10, RZ, P3, !PT ;  /* 0x0000000a03037c10 */ /* 0x000fc60009ffe4ff */
[----:B0-----:R-:W3:Y:S04]  /*4cfc0*/  LDL.LU R2, [R1+0x1d4c] ;  /* 0x001d4c0001027983 */ /* 0x001ee80000300800 */
[----:B------:R-:W3:Y:S01]  /*4cfd0*/  LDL.LU R14, [R1+0x1d20] ;  /* 0x001d2000010e7983 */ /* 0x000ee20000300800 */
[----:B------:R-:W-:Y:S02]  /*4cfe0*/  IADD3 R8, P3, PT, R8, UR11, RZ ;  /* 0x0000000b08087c10 */ /* 0x000fe4000ff7e0ff */
[----:B------:R-:W-:Y:S01]  /*4cff0*/  IADD3.X R9, PT, PT, R9, UR10, RZ, P2, !PT ;  /* 0x0000000a09097c10 */ /* 0x000fe200097fe4ff */
[----:B------:R0:W-:Y:S01]  /*4d000*/  STL [R1+0x1dac], R3 ;  /* 0x001dac0301007387 */ /* 0x0001e20000100800 */
[----:B------:R-:W-:Y:S02]  /*4d010*/  IADD3 R10, P2, PT, R10, UR11, RZ ;  /* 0x0000000b0a0a7c10 */ /* 0x000fe4000ff5e0ff */
[----:B------:R-:W-:-:S02]  /*4d020*/  IADD3.X R11, PT, PT, R11, UR10, RZ, P6, !PT ;  /* 0x0000000a0b0b7c10 */ /* 0x000fc4000b7fe4ff */
[----:B------:R-:W-:Y:S02]  /*4d030*/  IADD3 R24, P6, PT, R24, UR11, RZ ;  /* 0x0000000b18187c10 */ /* 0x000fe4000ffde0ff */
[----:B------:R-:W-:Y:S02]  /*4d040*/  IADD3.X R25, PT, PT, R25, UR10, RZ, P5, !PT ;  /* 0x0000000a19197c10 */ /* 0x000fe4000affe4ff */
[----:B------:R-:W-:Y:S01]  /*4d050*/  IADD3 R26, P5, PT, R26, UR11, RZ ;  /* 0x0000000b1a1a7c10 */ /* 0x000fe2000ffbe0ff */
[----:B0-----:R-:W3:Y:S04]  /*4d060*/  LDL.LU R3, [R1+0x1d44] ;  /* 0x001d440001037983 */ /* 0x001ee80000300800 */
[----:B------:R-:W-:Y:S04]  /*4d070*/  STL [R1+0x1d80], R8 ;  /* 0x001d800801007387 */ /* 0x000fe80000100800 */
        /* <DEDUP_REMOVED lines=24> */
[----:B------:R-:W-:Y:S02]  /*4d200*/  IADD3 R18, P6, PT, R18, UR11, RZ ;  /* 0x0000000b12127c10 */ /* 0x000fe4000ffde0ff */
[----:B----4-:R-:W-:Y:S01]  /*4d210*/  IADD3 R15, P5, PT, R15, UR11, RZ ;  /* 0x0000000b0f0f7c10 */ /* 0x010fe2000ffbe0ff */
[----:B------:R-:W-:Y:S04]  /*4d220*/  STL [R1+0x1d74], R16 ;  /* 0x001d741001007387 */ /* 0x000fe80000100800 */
[----:B------:R-:W-:Y:S01]  /*4d230*/  STL [R1+0x1d6c], R17 ;  /* 0x001d6c1101007387 */ /* 0x000fe20000100800 */
[----:B------:R-:W-:-:S03]  /*4d240*/  IADD3.X R12, PT, PT, R12, UR10, RZ, P1, !PT ;  /* 0x0000000a0c0c7c10 */ /* 0x000fc60008ffe4ff */
[----:B------:R0:W-:Y:S04]  /*4d250*/  STL [R1+0x1d38], R15 ;  /* 0x001d380f01007387 */ /* 0x0001e80000100800 */
        /* <DEDUP_REMOVED lines=10> */
[----:B------:R0:W-:Y:S04]  /*4d300*/  STL [R1+0x1d28], R0 ;  /* 0x001d280001007387 */ /* 0x0001e80000100800 */
[----:B0-----:R-:W2:Y:S01]  /*4d310*/  LDL.LU R0, [R1+0x1d34] ;  /* 0x001d340001007983 */ /* 0x001ea20000300800 */
[----:B---3--:R-:W-:Y:S02]  /*4d320*/  IADD3.X R2, PT, PT, R2, UR10, RZ, P3, !PT ;  /* 0x0000000a02027c10 */ /* 0x008fe40009ffe4ff */
        /* <DEDUP_REMOVED lines=27> */
[----:B------:R-:W3:Y:S04]  /*4d4e0*/  LDL.LU R12, [R1+0x1cb8] ;  /* 0x001cb800010c7983 */ /* 0x000ee80000300800 */
[----:B------:R-:W3:Y:S01]  /*4d4f0*/  LDL.LU R13, [R1+0x1cdc] ;  /* 0x001cdc00010d7983 */ /* 0x000ee20000300800 */
[----:B----4-:R-:W-:-:S05]  /*4d500*/  IADD3.X R15, PT, PT, R15, UR10, RZ, P6, !PT ;  /* 0x0000000a0f0f7c10 */ /* 0x010fca000b7fe4ff */
[----:B------:R0:W-:Y:S01]  /*4d510*/  STL [R1+0x1d3c], R15 ;  /* 0x001d3c0f01007387 */ /* 0x0001e20000100800 */
[----:B------:R-:W-:-:S03]  /*4d520*/  IADD3 R29, P6, PT, R29, UR11, RZ ;  /* 0x0000000b1d1d7c10 */ /* 0x000fc6000ffde0ff */
[----:B0-----:R-:W4:Y:S04]  /*4d530*/  LDL.LU R15, [R1+0x1cb0] ;  /* 0x001cb000010f7983 */ /* 0x001f280000300800 */
[----:B------:R0:W-:Y:S04]  /*4d540*/  STL [R1+0x1d10], R29 ;  /* 0x001d101d01007387 */ /* 0x0001e80000100800 */
[----:B0-----:R-:W4:Y:S01]  /*4d550*/  LDL.LU R29, [R1+0x1cd4] ;  /* 0x001cd400011d7983 */ /* 0x001f220000300800 */
[----:B--2---:R-:W-:-:S05]  /*4d560*/  IADD3.X R0, PT, PT, R0, UR10, RZ, P5, !PT ;  /* 0x0000000a00007c10 */ /* 0x004fca000affe4ff */
[----:B------:R0:W-:Y:S04]  /*4d570*/  STL [R1+0x1d34], R0 ;  /* 0x001d340001007387 */ /* 0x0001e80000100800 */
[----:B0-----:R-:W2:Y:S04]  /*4d580*/  LDL.LU R0, [R1+0x1ca8] ;  /* 0x001ca80001007983 */ /* 0x001ea80000300800 */
[----:B------:R-:W2:Y:S01]  /*4d590*/  LDL.LU R14, [R1+0x1ccc] ;  /* 0x001ccc00010e7983 */ /* 0x000ea20000300800 */
[----:B---3--:R-:W-:Y:S02]  /*4d5a0*/  IADD3 R2, P5, PT, R2, UR11, RZ ;  /* 0x0000000b02027c10 */ /* 0x008fe4000ffbe0ff */
[----:B------:R-:W-:-:S02]  /*4d5b0*/  IADD3.X R8, PT, PT, R8, UR10, RZ, P1, !PT ;  /* 0x0000000a08087c10 */ /* 0x000fc40008ffe4ff */
[----:B------:R-:W-:Y:S02]  /*4d5c0*/  IADD3 R9, P1, PT, R9, UR11, RZ ;  /* 0x0000000b09097c10 */ /* 0x000fe4000ff3e0ff */
[----:B------:R-:W-:Y:S01]  /*4d5d0*/  IADD3.X R10, PT, PT, R10, UR10, RZ, P4, !PT ;  /* 0x0000000a0a0a7c10 */ /* 0x000fe2000a7fe4ff */
[----:B------:R0:W-:Y:S01]  /*4d5e0*/  STL [R1+0x1d08], R2 ;  /* 0x001d080201007387 */ /* 0x0001e20000100800 */
[----:B------:R-:W-:Y:S02]  /*4d5f0*/  IADD3 R11, P4, PT, R11, UR11, RZ ;  /* 0x0000000b0b0b7c10 */ /* 0x000fe4000ff9e0ff */
[----:B------:R-:W-:Y:S02]  /*4d600*/  IADD3.X R24, PT, PT, R24, UR10, RZ, P3, !PT ;  /* 0x0000000a18187c10 */ /* 0x000fe40009ffe4ff */
[----:B------:R-:W-:Y:S02]  /*4d610*/  IADD3 R25, P3, PT, R25, UR11, RZ ;  /* 0x0000000b19197c10 */ /* 0x000fe4000ff7e0ff */
[----:B------:R-:W-:-:S02]  /*4d620*/  IADD3.X R26, PT, PT, R26, UR10, RZ, P2, !PT ;  /* 0x0000000a1a1a7c10 */ /* 0x000fc400097fe4ff */
[----:B------:R-:W-:Y:S01]  /*4d630*/  IADD3 R27, P2, PT, R27, UR11, RZ ;  /* 0x0000000b1b1b7c10 */ /* 0x000fe2000ff5e0ff */
[----:B0-----:R-:W3:Y:S04]  /*4d640*/  LDL.LU R2, [R1+0x1ca0] ;  /* 0x001ca00001027983 */ /* 0x001ee80000300800 */
[----:B------:R-:W-:Y:S04]  /*4d650*/  STL [R1+0x1d2c], R8 ;  /* 0x001d2c0801007387 */ /* 0x000fe80000100800 */
        /* <DEDUP_REMOVED lines=21> */
[----:B------:R-:W-:Y:S01]  /*4d7b0*/  IADD3.X R18, PT, PT, R18, UR10, RZ, P3, !PT ;  /* 0x0000000a12127c10 */ /* 0x000fe20009ffe4ff */
[----:B0-----:R-:W3:Y:S01]  /*4d7c0*/  LDL.LU R3, [R1+0x1cc4] ;  /* 0x001cc40001037983 */ /* 0x001ee20000300800 */
[----:B------:R-:W-:-:S03]  /*4d7d0*/  IADD3.X R28, PT, PT, R28, UR10, RZ, P2, !PT ;  /* 0x0000000a1c1c7c10 */ /* 0x000fc600097fe4ff */
[----:B------:R-:W-:Y:S04]  /*4d7e0*/  STL [R1+0x1cd0], R16 ;  /* 0x001cd01001007387 */ /* 0x000fe80000100800 */
[----:B------:R-:W-:Y:S04]  /*4d7f0*/  STL [R1+0x1cc8], R17 ;  /* 0x001cc81101007387 */ /* 0x000fe80000100800 */
[----:B------:R0:W-:Y:S04]  /*4d800*/  STL [R1+0x1ce4], R28 ;  /* 0x001ce41c01007387 */ /* 0x0001e80000100800 */
[----:B------:R-:W-:Y:S04]  /*4d810*/  STL [R1+0x1cec], R18 ;  /* 0x001cec1201007387 */ /* 0x000fe80000100800 */
[----:B0-----:R-:W3:Y:S01]  /*4d820*/  LDL.LU R28, [R1+0x1c98] ;  /* 0x001c9800011c7983 */ /* 0x001ee20000300800 */
[----:B------:R-:W-:-:S02]  /*4d830*/  IADD3 R19, P3, PT, R19, UR11, RZ ;  /* 0x0000000b13137c10 */ /* 0x000fc4000ff7e0ff */
[----:B------:R-:W-:Y:S02]  /*4d840*/  IADD3.X R13, PT, PT, R13, UR10, RZ, P6, !PT ;  /* 0x0000000a0d0d7c10 */ /* 0x000fe4000b7fe4ff */
[----:B------:R-:W-:Y:S02]  /*4d850*/  IADD3 R12, P2, PT, R12, UR11, RZ ;  /* 0x0000000b0c0c7c10 */ /* 0x000fe4000ff5e0ff */
[----:B----4-:R-:W-:Y:S01]  /*4d860*/  IADD3 R15, P6, PT, R15, UR11, RZ ;  /* 0x0000000b0f0f7c10 */ /* 0x010fe2000ffde0ff */
        /* <DEDUP_REMOVED lines=9> */
[----:B------:R-:W-:-:S03]  /*4d900*/  IADD3.X R14, PT, PT, R14, UR10, RZ, P1, !PT ;  /* 0x0000000a0e0e7c10 */ /* 0x000fc60008ffe4ff */
[----:B------:R0:W-:Y:S04]  /*4d910*/  STL [R1+0x1ca8], R0 ;  /* 0x001ca80001007387 */ /* 0x0001e80000100800 */
[----:B0-----:R-:W2:Y:S04]  /*4d920*/  LDL.LU R0, [R1+0x1cb4] ;  /* 0x001cb40001007983 */ /* 0x001ea80000300800 */
[----:B------:R-:W2:Y:S04]  /*4d930*/  LDL.LU R8, [R1+0x1c88] ;  /* 0x001c880001087983 */ /* 0x000ea80000300800 */
[----:B------:R-:W2:Y:S04]  /*4d940*/  LDL.LU R9, [R1+0x1cac] ;  /* 0x001cac0001097983 */ /* 0x000ea80000300800 */
[----:B------:R-:W-:Y:S04]  /*4d950*/  STL [R1+0x1ccc], R14 ;  /* 0x001ccc0e01007387 */ /* 0x000fe80000100800 */
[----:B------:R-:W2:Y:S01]  /*4d960*/  LDL.LU R10, [R1+0x1c80] ;  /* 0x001c8000010a7983 */ /* 0x000ea20000300800 */
[----:B---3--:R-:W-:-:S05]  /*4d970*/  IADD3 R2, P1, PT, R2, UR11, RZ ;  /* 0x0000000b02027c10 */ /* 0x008fca000ff3e0ff */
        /* <DEDUP_REMOVED lines=17> */
[----:B------:R0:W-:Y:S04]  /*4da90*/  STL [R1+0x1cc4], R3 ;  /* 0x001cc40301007387 */ /* 0x0001e80000100800 */
[----:B0-----:R-:W3:Y:S01]  /*4daa0*/  LDL.LU R3, [R1+0x1c40] ;  /* 0x001c400001037983 */ /* 0x001ee20000300800 */
[----:B------:R-:W-:-:S03]  /*4dab0*/  IADD3 R28, P4, PT, R28, UR11, RZ ;  /* 0x0000000b1c1c7c10 */ /* 0x000fc6000ff9e0ff */
        /* <DEDUP_REMOVED lines=12> */
[----:B------:R-:W-:Y:S02]  /*4db80*/  IADD3 R8, P2, PT, R8, UR11, RZ ;  /* 0x0000000b08087c10 */ /* 0x000fe4000ff5e0ff */
[----:B------:R-:W-:Y:S02]  /*4db90*/  IADD3.X R9, PT, PT, R9, UR10, RZ, P6, !PT ;  /* 0x0000000a09097c10 */ /* 0x000fe4000b7fe4ff */
[----:B------:R-:W-:Y:S01]  /*4dba0*/  IADD3 R10, P6, PT, R10, UR11, RZ ;  /* 0x0000000b0a0a7c10 */ /* 0x000fe2000ffde0ff */
[----:B------:R0:W-:Y:S01]  /*4dbb0*/  STL [R1+0x1cb4], R0 ;  /* 0x001cb40001007387 */ /* 0x0001e20000100800 */
[----:B---3--:R-:W-:Y:S02]  /*4dbc0*/  IADD3.X R11, PT, PT, R11, UR10, RZ, P5, !PT ;  /* 0x0000000a0b0b7c10 */ /* 0x008fe4000affe4ff */
[----:B------:R-:W-:Y:S01]  /*4dbd0*/  IADD3 R24, P5, PT, R24, UR11, RZ ;  /* 0x0000000b18187c10 */ /* 0x000fe2000ffbe0ff */
[----:B0-----:R-:W2:Y:S04]  /*4dbe0*/  LDL.LU R0, [R1+0x1c4c] ;  /* 0x001c4c0001007983 */ /* 0x001ea80000300800 */
        /* <DEDUP_REMOVED lines=27> */
[----:B0-----:R-:W3:Y:S01]  /*4dda0*/  LDL.LU R2, [R1+0x1c20] ;  /* 0x001c200001027983 */ /* 0x001ee20000300800 */
[----:B------:R-:W-:-:S03]  /*4ddb0*/  IADD3 R3, P1, PT, R3, UR11, RZ ;  /* 0x0000000b03037c10 */ /* 0x000fc6000ff3e0ff */
[----:B------:R-:W-:Y:S04]  /*4ddc0*/  STL [R1+0x1c7c], R16 ;  /* 0x001c7c1001007387 */ /* 0x000fe80000100800 */
[----:B------:R-:W-:Y:S04]  /*4ddd0*/  STL [R1+0x1c74], R17 ;  /* 0x001c741101007387 */ /* 0x000fe80000100800 */
[----:B------:R0:W-:Y:S04]  /*4dde0*/  STL [R1+0x1c40], R3 ;  /* 0x001c400301007387 */ /* 0x0001e80000100800 */
[----:B------:R-:W-:Y:S01]  /*4ddf0*/  STL [R1+0x1c48], R18 ;  /* 0x001c481201007387 */ /* 0x000fe20000100800 */
[----:B------:R-:W-:-:S03]  /*4de00*/  IADD3.X R12, PT, PT, R12, UR10, RZ, P4, !PT ;  /* 0x0000000a0c0c7c10 */ /* 0x000fc6000a7fe4ff */
[----:B0-----:R-:W3:Y:S01]  /*4de10*/  LDL.LU R3, [R1+0x1c44] ;  /* 0x001c440001037983 */ /* 0x001ee20000300800 */
[----:B------:R-:W-:-:S03]  /*4de20*/  IADD3.X R28, PT, PT, R28, UR10, RZ, P3, !PT ;  /* 0x0000000a1c1c7c10 */ /* 0x000fc60009ffe4ff */
        /* <DEDUP_REMOVED lines=40> */
[----:B------:R0:W-:Y:S04]  /*4e0b0*/  STL [R1+0x1c44], R3 ;  /* 0x001c440301007387 */ /* 0x0001e80000100800 */
[----:B0-----:R-:W3:Y:S01]  /*4e0c0*/  LDL.LU R3, [R1+0x1bb8] ;  /* 0x001bb80001037983 */ /* 0x001ee20000300800 */
[----:B------:R-:W-:-:S05]  /*4e0d0*/  IADD3 R28, P5, PT, R28, UR11, RZ ;  /* 0x0000000b1c1c7c10 */ /* 0x000fca000ffbe0ff */
[----:B------:R0:W-:Y:S04]  /*4e0e0*/  STL [R1+0x1c18], R28 ;  /* 0x001c181c01007387 */ /* 0x0001e80000100800 */
[----:B0-----:R-:W3:Y:S01]  /*4e0f0*/  LDL.LU R28, [R1+0x1bdc] ;  /* 0x001bdc00011c7983 */ /* 0x001ee20000300800 */
[----:B----4-:R-:W-:-:S05]  /*4e100*/  IADD3.X R15, PT, PT, R15, UR10, RZ, P1, !PT ;  /* 0x0000000a0f0f7c10 */ /* 0x010fca0008ffe4ff */
[----:B------:R0:W-:Y:S01]  /*4e110*/  STL [R1+0x1c3c], R15 ;  /* 0x001c3c0f01007387 */ /* 0x0001e20000100800 */
[----:B------:R-:W-:Y:S02]  /*4e120*/  IADD3 R29, P1, PT, R29, UR11, RZ ;  /* 0x0000000b1d1d7c10 */ /* 0x000fe4000ff3e0ff */
[----:B------:R-:W-:Y:S01]  /*4e130*/  IADD3.X R8, PT, PT, R8, UR10, RZ, P4, !PT ;  /* 0x0000000a08087c10 */ /* 0x000fe2000a7fe4ff */
[----:B0-----:R-:W4:Y:S01]  /*4e140*/  LDL.LU R15, [R1+0x1bb0] ;  /* 0x001bb000010f7983 */ /* 0x001f220000300800 */
[----:B------:R-:W-:-:S03]  /*4e150*/  IADD3 R9, P4, PT, R9, UR11, RZ ;  /* 0x0000000b09097c10 */ /* 0x000fc6000ff9e0ff */
[----:B------:R-:W4:Y:S01]  /*4e160*/  LDL.LU R14, [R1+0x1bd4] ;  /* 0x001bd400010e7983 */ /* 0x000f220000300800 */
[----:B------:R-:W-:-:S03]  /*4e170*/  IADD3.X R10, PT, PT, R10, UR10, RZ, P3, !PT ;  /* 0x0000000a0a0a7c10 */ /* 0x000fc60009ffe4ff */
[----:B------:R0:W-:Y:S04]  /*4e180*/  STL [R1+0x1c10], R29 ;  /* 0x001c101d01007387 */ /* 0x0001e80000100800 */
        /* <DEDUP_REMOVED lines=34> */
[----:B------:R-:W-:Y:S02]  /*4e3b0*/  IADD3.X R13, PT, PT, R13, UR10, RZ, P5, !PT ;  /* 0x0000000a0d0d7c10 */ /* 0x000fe4000affe4ff */
[----:B------:R-:W-:Y:S01]  /*4e3c0*/  IADD3 R12, P6, PT, R12, UR11, RZ ;  /* 0x0000000b0c0c7c10 */ /* 0x000fe2000ffde0ff */
[----:B------:R0:W-:Y:S04]  /*4e3d0*/  STL [R1+0x1bec], R2 ;  /* 0x001bec0201007387 */ /* 0x0001e80000100800 */
[----:B------:R-:W-:Y:S01]  /*4e3e0*/  STL [R1+0x1bf4], R18 ;  /* 0x001bf41201007387 */ /* 0x000fe20000100800 */
[----:B------:R-:W-:-:S03]  /*4e3f0*/  IADD3 R3, P5, PT, R3, UR11, RZ ;  /* 0x0000000b03037c10 */ /* 0x000fc6000ffbe0ff */
[----:B0-----:R-:W3:Y:S04]  /*4e400*/  LDL.LU R2, [R1+0x1ba0] ;  /* 0x001ba00001027983 */ /* 0x001ee80000300800 */
[----:B------:R-:W-:Y:S04]  /*4e410*/  STL [R1+0x1bc8], R19 ;  /* 0x001bc81301007387 */ /* 0x000fe80000100800 */
[----:B------:R0:W-:Y:S04]  /*4e420*/  STL [R1+0x1bb8], R3 ;  /* 0x001bb80301007387 */ /* 0x0001e80000100800 */
[----:B------:R-:W-:Y:S04]  /*4e430*/  STL [R1+0x1bc0], R12 ;  /* 0x001bc00c01007387 */ /* 0x000fe80000100800 */
[----:B0-----:R-:W3:Y:S01]  /*4e440*/  LDL.LU R3, [R1+0x1bc4] ;  /* 0x001bc40001037983 */ /* 0x001ee20000300800 */
[----:B------:R-:W-:-:S03]  /*4e450*/  IADD3.X R28, PT, PT, R28, UR10, RZ, P1, !PT ;  /* 0x0000000a1c1c7c10 */ /* 0x000fc60008ffe4ff */
[----:B------:R-:W-:Y:S04]  /*4e460*/  STL [R1+0x1be4], R13 ;  /* 0x001be40d01007387 */ /* 0x000fe80000100800 */
[----:B------:R0:W-:Y:S04]  /*4e470*/  STL [R1+0x1bdc], R28 ;  /* 0x001bdc1c01007387 */ /* 0x0001e80000100800 */
[----:B0-----:R-:W3:Y:S01]  /*4e480*/  LDL.LU R28, [R1+0x1b98] ;  /* 0x001b9800011c7983 */ /* 0x001ee20000300800 */
[----:B----4-:R-:W-:Y:S02]  /*4e490*/  IADD3 R15, P1, PT, R15, UR11, RZ ;  /* 0x0000000b0f0f7c10 */ /* 0x010fe4000ff3e0ff */
        /* <DEDUP_REMOVED lines=33> */
[----:B------:R0:W-:Y:S04]  /*4e6b0*/  STL [R1+0x1bc4], R3 ;  /* 0x001bc40301007387 */ /* 0x0001e80000100800 */
[----:B0-----:R-:W3:Y:S01]  /*4e6c0*/  LDL.LU R3, [R1+0x1b38] ;  /* 0x001b380001037983 */ /* 0x001ee20000300800 */
[----:B------:R-:W-:-:S05]  /*4e6d0*/  IADD3 R28, P2, PT, R28, UR11, RZ ;  /* 0x0000000b1c1c7c10 */ /* 0x000fca000ff5e0ff */
[----:B------:R0:W-:Y:S04]  /*4e6e0*/  STL [R1+0x1b98], R28 ;  /* 0x001b981c01007387 */ /* 0x0001e80000100800 */
[----:B0-----:R-:W3:Y:S04]  /*4e6f0*/  LDL.LU R28, [R1+0x1b5c] ;  /* 0x001b5c00011c7983 */ /* 0x001ee80000300800 */
[----:B------:R-:W3:Y:S01]  /*4e700*/  LDL.LU R14, [R1+0x1b30] ;  /* 0x001b3000010e7983 */ /* 0x000ee20000300800 */
[----:B----4-:R-:W-:Y:S02]  /*4e710*/  IADD3.X R15, PT, PT, R15, UR10, RZ, P6, !PT ;  /* 0x0000000a0f0f7c10 */ /* 0x010fe4000b7fe4ff */
[----:B------:R-:W-:-:S02]  /*4e720*/  IADD3 R8, P6, PT, R8, UR11, RZ ;  /* 0x0000000b08087c10 */ /* 0x000fc4000ffde0ff */
[----:B------:R-:W-:Y:S02]  /*4e730*/  IADD3.X R9, PT, PT, R9, UR10, RZ, P5, !PT ;  /* 0x0000000a09097c10 */ /* 0x000fe4000affe4ff */
[----:B------:R-:W-:Y:S01]  /*4e740*/  IADD3 R10, P5, PT, R10, UR11, RZ ;  /* 0x0000000b0a0a7c10 */ /* 0x000fe2000ffbe0ff */
[----:B------:R0:W-:Y:S01]  /*4e750*/  STL [R1+0x1bbc], R15 ;  /* 0x001bbc0f01007387 */ /* 0x0001e20000100800 */
[----:B------:R-:W-:Y:S02]  /*4e760*/  IADD3.X R11, PT, PT, R11, UR10, RZ, P1, !PT ;  /* 0x0000000a0b0b7c10 */ /* 0x000fe40008ffe4ff */
[----:B------:R-:W-:Y:S02]  /*4e770*/  IADD3 R24, P1, PT, R24, UR11, RZ ;  /* 0x0000000b18187c10 */ /* 0x000fe4000ff3e0ff */
[----:B------:R-:W-:Y:S02]  /*4e780*/  IADD3.X R25, PT, PT, R25, UR10, RZ, P4, !PT ;  /* 0x0000000a19197c10 */ /* 0x000fe4000a7fe4ff */
[----:B------:R-:W-:-:S02]  /*4e790*/  IADD3 R26, P4, PT, R26, UR11, RZ ;  /* 0x0000000b1a1a7c10 */ /* 0x000fc4000ff9e0ff */
[----:B------:R-:W-:Y:S02]  /*4e7a0*/  IADD3.X R27, PT, PT, R27, UR10, RZ, P3, !PT ;  /* 0x0000000a1b1b7c10 */ /* 0x000fe40009ffe4ff */
[----:B------:R-:W-:Y:S01]  /*4e7b0*/  IADD3 R7, P3, PT, R7, UR11, RZ ;  /* 0x0000000b07077c10 */ /* 0x000fe2000ff7e0ff */
[----:B0-----:R-:W4:Y:S04]  /*4e7c0*/  LDL.LU R15, [R1+0x1b54] ;  /* 0x001b5400010f7983 */ /* 0x001f280000300800 */
[----:B------:R-:W-:Y:S04]  /*4e7d0*/  STL [R1+0x1b90], R8 ;  /* 0x001b900801007387 */ /* 0x000fe80000100800 */
        /* <DEDUP_REMOVED lines=26> */
[----:B------:R-:W-:-:S02]  /*4e980*/  IADD3.X R12, PT, PT, R12, UR10, RZ, P3, !PT ;  /* 0x0000000a0c0c7c10 */ /* 0x000fc40009ffe4ff */
[----:B------:R-:W-:Y:S01]  /*4e990*/  IADD3 R13, P3, PT, R13, UR11, RZ ;  /* 0x0000000b0d0d7c10 */ /* 0x000fe2000ff7e0ff */
[----:B------:R0:W-:Y:S04]  /*4e9a0*/  STL [R1+0x1b48], R0 ;  /* 0x001b480001007387 */ /* 0x0001e80000100800 */
[----:B------:R-:W-:Y:S04]  /*4e9b0*/  STL [R1+0x1b50], R18 ;  /* 0x001b501201007387 */ /* 0x000fe80000100800 */
        /* <DEDUP_REMOVED lines=8> */
[----:B------:R0:W-:Y:S04]  /*4ea40*/  STL [R1+0x1b38], R3 ;  /* 0x001b380301007387 */ /* 0x0001e80000100800 */
[----:B0-----:R-:W3:Y:S01]  /*4ea50*/  LDL.LU R3, [R1+0x1b44] ;  /* 0x001b440001037983 */ /* 0x001ee20000300800 */
[----:B------:R-:W-:-:S05]  /*4ea60*/  IADD3.X R28, PT, PT, R28, UR10, RZ, P6, !PT ;  /* 0x0000000a1c1c7c10 */ /* 0x000fca000b7fe4ff */
[----:B------:R0:W-:Y:S04]  /*4ea70*/  STL [R1+0x1b5c], R28 ;  /* 0x001b5c1c01007387 */ /* 0x0001e80000100800 */
[----:B0-----:R-:W3:Y:S01]  /*4ea80*/  LDL.LU R28, [R1+0x1b18] ;  /* 0x001b1800011c7983 */ /* 0x001ee20000300800 */
[----:B------:R-:W-:Y:S02]  /*4ea90*/  IADD3 R14, P6, PT, R14, UR11, RZ ;  /* 0x0000000b0e0e7c10 */ /* 0x000fe4000ffde0ff */
[----:B----4-:R-:W-:Y:S01]  /*4eaa0*/  IADD3.X R15, PT, PT, R15, UR10, RZ, P5, !PT ;  /* 0x0000000a0f0f7c10 */ /* 0x010fe2000affe4ff */
        /* <DEDUP_REMOVED lines=32> */
[----:B------:R0:W-:Y:S04]  /*4ecb0*/  STL [R1+0x1b44], R3 ;  /* 0x001b440301007387 */ /* 0x0001e80000100800 */
[----:B0-----:R-:W3:Y:S04]  /*4ecc0*/  LDL.LU R3, [R1+0x1ab8] ;  /* 0x001ab80001037983 */ /* 0x001ee80000300800 */
[----:B------:R-:W3:Y:S01]  /*4ecd0*/  LDL.LU R14, [R1+0x1adc] ;  /* 0x001adc00010e7983 */ /* 0x000ee20000300800 */
[----:B------:R-:W-:-:S05]  /*4ece0*/  IADD3 R28, P4, PT, R28, UR11, RZ ;  /* 0x0000000b1c1c7c10 */ /* 0x000fca000ff9e0ff */
[----:B------:R0:W-:Y:S04]  /*4ecf0*/  STL [R1+0x1b18], R28 ;  /* 0x001b181c01007387 */ /* 0x0001e80000100800 */
[----:B0-----:R-:W3:Y:S01]  /*4ed00*/  LDL.LU R28, [R1+0x1ab0] ;  /* 0x001ab000011c7983 */ /* 0x001ee20000300800 */
[----:B----4-:R-:W-:Y:S02]  /*4ed10*/  IADD3.X R8, PT, PT, R8, UR10, RZ, P3, !PT ;  /* 0x0000000a08087c10 */ /* 0x010fe40009ffe4ff */
[----:B------:R-:W-:Y:S02]  /*4ed20*/  IADD3 R9, P3, PT, R9, UR11, RZ ;  /* 0x0000000b09097c10 */ /* 0x000fe4000ff7e0ff */
[----:B------:R-:W-:Y:S02]  /*4ed30*/  IADD3.X R10, PT, PT, R10, UR10, RZ, P2, !PT ;  /* 0x0000000a0a0a7c10 */ /* 0x000fe400097fe4ff */
[----:B------:R-:W-:-:S02]  /*4ed40*/  IADD3 R11, P2, PT, R11, UR11, RZ ;  /* 0x0000000b0b0b7c10 */ /* 0x000fc4000ff5e0ff */
        /* <DEDUP_REMOVED lines=29> */
[----:B------:R-:W-:-:S02]  /*4ef20*/  IADD3.X R13, PT, PT, R13, UR10, RZ, P1, !PT ;  /* 0x0000000a0d0d7c10 */ /* 0x000fc40008ffe4ff */
        /* <DEDUP_REMOVED lines=18> */
[----:B------:R0:W-:Y:S04]  /*4f050*/  STL [R1+0x1ab8], R3 ;  /* 0x001ab80301007387 */ /* 0x0001e80000100800 */
[----:B0-----:R-:W3:Y:S04]  /*4f060*/  LDL.LU R3, [R1+0x1ac4] ;  /* 0x001ac40001037983 */ /* 0x001ee80000300800 */
[----:B------:R-:W3:Y:S04]  /*4f070*/  LDL.LU R8, [R1+0x1a98] ;  /* 0x001a980001087983 */ /* 0x000ee80000300800 */
[----:B------:R-:W3:Y:S01]  /*4f080*/  LDL.LU R9, [R1+0x1abc] ;  /* 0x001abc0001097983 */ /* 0x000ee20000300800 */
[----:B------:R-:W-:-:S03]  /*4f090*/  IADD3 R28, P3, PT, R28, UR11, RZ ;  /* 0x0000000b1c1c7c10 */ /* 0x000fc6000ff7e0ff */
        /* <DEDUP_REMOVED lines=32> */
[----:B0-----:R-:W3:Y:S01]  /*4f2a0*/  LDL.LU R2, [R1+0x1a64] ;  /* 0x001a640001027983 */ /* 0x001ee20000300800 */
[----:B------:R-:W-:-:S03]  /*4f2b0*/  IADD3 R8, P5, PT, R8, UR11, RZ ;  /* 0x0000000b08087c10 */ /* 0x000fc6000ffbe0ff */
[----:B------:R-:W3:Y:S01]  /*4f2c0*/  LDL.LU R14, [R1+0x1a38] ;  /* 0x001a3800010e7983 */ /* 0x000ee20000300800 */
[----:B------:R-:W-:-:S03]  /*4f2d0*/  IADD3.X R9, PT, PT, R9, UR10, RZ, P1, !PT ;  /* 0x0000000a09097c10 */ /* 0x000fc60008ffe4ff */
[----:B------:R0:W-:Y:S01]  /*4f2e0*/  STL [R1+0x1ac4], R3 ;  /* 0x001ac40301007387 */ /* 0x0001e20000100800 */
[----:B------:R-:W-:Y:S02]  /*4f2f0*/  IADD3 R10, P1, PT, R10, UR11, RZ ;  /* 0x0000000b0a0a7c10 */ /* 0x000fe4000ff3e0ff */
[----:B------:R-:W-:Y:S02]  /*4f300*/  IADD3.X R11, PT, PT, R11, UR10, RZ, P4, !PT ;  /* 0x0000000a0b0b7c10 */ /* 0x000fe4000a7fe4ff */
        /* <DEDUP_REMOVED lines=29> */
[----:B------:R-:W-:Y:S01]  /*4f4e0*/  IADD3 R18, P4, PT, R18, UR11, RZ ;  /* 0x0000000b12127c10 */ /* 0x000fe2000ff9e0ff */
[----:B------:R-:W-:Y:S04]  /*4f4f0*/  STL [R1+0x1a8c], R16 ;  /* 0x001a8c1001007387 */ /* 0x000fe80000100800 */
[----:B------:R-:W-:Y:S01]  /*4f500*/  STL [R1+0x1a84], R17 ;  /* 0x001a841101007387 */ /* 0x000fe20000100800 */
[----:B----4-:R-:W-:Y:S02]  /*4f510*/  IADD3 R15, P3, PT, R15, UR11, RZ ;  /* 0x0000000b0f0f7c10 */ /* 0x010fe4000ff7e0ff */
[----:B------:R-:W-:-:S02]  /*4f520*/  IADD3.X R12, PT, PT, R12, UR10, RZ, P2, !PT ;  /* 0x0000000a0c0c7c10 */ /* 0x000fc400097fe4ff */
[----:B------:R-:W-:Y:S01]  /*4f530*/  IADD3 R13, P2, PT, R13, UR11, RZ ;  /* 0x0000000b0d0d7c10 */ /* 0x000fe2000ff5e0ff */
[----:B------:R0:W-:Y:S04]  /*4f540*/  STL [R1+0x1a50], R15 ;  /* 0x001a500f01007387 */ /* 0x0001e80000100800 */
[----:B------:R-:W-:Y:S01]  /*4f550*/  STL [R1+0x1a58], R18 ;  /* 0x001a581201007387 */ /* 0x000fe20000100800 */
[----:B------:R-:W-:-:S03]  /*4f560*/  IADD3.X R29, PT, PT, R29, UR10, RZ, P6, !PT ;  /* 0x0000000a1d1d7c10 */ /* 0x000fc6000b7fe4ff */
        /* <DEDUP_REMOVED lines=58> */
[----:B------:R-:W-:Y:S02]  /*4f910*/  IADD3 R27, P1, PT, R27, UR11, RZ ;  /* 0x0000000b1b1b7c10 */ /* 0x000fe4000ff3e0ff */
[----:B------:R-:W-:Y:S01]  /*4f920*/  IADD3.X R7, PT, PT, R7, UR10, RZ, P4, !PT ;  /* 0x0000000a07077c10 */ /* 0x000fe2000a7fe4ff */
[----:B0-----:R-:W3:Y:S04]  /*4f930*/  LDL.LU R2, [R1+0x19b8] ;  /* 0x0019b80001027983 */ /* 0x001ee80000300800 */
[----:B------:R-:W-:Y:S04]  /*4f940*/  STL [R1+0x1a44], R8 ;  /* 0x001a440801007387 */ /* 0x000fe80000100800 */
        /* <DEDUP_REMOVED lines=29> */
[----:B------:R-:W-:Y:S02]  /*4fb20*/  IADD3.X R13, PT, PT, R13, UR10, RZ, P4, !PT ;  /* 0x0000000a0d0d7c10 */ /* 0x000fe4000a7fe4ff */
[----:B------:R-:W-:Y:S01]  /*4fb30*/  IADD3 R12, P1, PT, R12, UR11, RZ ;  /* 0x0000000b0c0c7c10 */ /* 0x000fe2000ff3e0ff */
[----:B------:R-:W-:Y:S01]  /*4fb40*/  STL [R1+0x19d8], R19 ;  /* 0x0019d81301007387 */ /* 0x000fe20000100800 */
[----:B----4-:R-:W-:-:S05]  /*4fb50*/  IADD3 R15, P4, PT, R15, UR11, RZ ;  /* 0x0000000b0f0f7c10 */ /* 0x010fca000ff9e0ff */
        /* <DEDUP_REMOVED lines=51> */
[----:B------:R0:W-:Y:S04]  /*4fe90*/  STL [R1+0x19cc], R0 ;  /* 0x0019cc0001007387 */ /* 0x0001e80000100800 */
[----:B0-----:R-:W2:Y:S04]  /*4fea0*/  LDL.LU R0, [R1+0x1964] ;  /* 0x0019640001007983 */ /* 0x001ea80000300800 */
[----:B------:R-:W-:Y:S01]  /*4feb0*/  STL [R1+0x19a0], R8 ;  /* 0x0019a00801007387 */ /* 0x000fe20000100800 */
[----:B---3--:R-:W-:-:S02]  /*4fec0*/  IADD3.X R11, PT, PT, R11, UR10, RZ, P3, !PT ;  /* 0x0000000a0b0b7c10 */ /* 0x008fc40009ffe4ff */
        /* <DEDUP_REMOVED lines=27> */
[----:B0-----:R-:W3:Y:S04]  /*50080*/  LDL.LU R2, [R1+0x1938] ;  /* 0x0019380001027983 */ /* 0x001ee80000300800 */
[----:B------:R-:W-:Y:S01]  /*50090*/  STL [R1+0x1994], R16 ;  /* 0x0019941001007387 */ /* 0x000fe20000100800 */
[----:B------:R-:W-:-:S03]  /*500a0*/  IADD3 R3, P2, PT, R3, UR11, RZ ;  /* 0x0000000b03037c10 */ /* 0x000fc6000ff5e0ff */
[----:B------:R-:W-:Y:S01]  /*500b0*/  STL [R1+0x198c], R17 ;  /* 0x00198c1101007387 */ /* 0x000fe20000100800 */
[----:B------:R-:W-:-:S03]  /*500c0*/  IADD3.X R12, PT, PT, R12, UR10, RZ, P6, !PT ;  /* 0x0000000a0c0c7c10 */ /* 0x000fc6000b7fe4ff */
[----:B------:R0:W-:Y:S04]  /*500d0*/  STL [R1+0x1958], R3 ;  /* 0x0019580301007387 */ /* 0x0001e80000100800 */
[----:B------:R-:W-:Y:S01]  /*500e0*/  STL [R1+0x1960], R18 ;  /* 0x0019601201007387 */ /* 0x000fe20000100800 */
[----:B------:R-:W-:-:S03]  /*500f0*/  IADD3.X R28, PT, PT, R28, UR10, RZ, P5, !PT ;  /* 0x0000000a1c1c7c10 */ /* 0x000fc6000affe4ff */
[----:B0-----:R-:W3:Y:S04]  /*50100*/  LDL.LU R3, [R1+0x195c] ;  /* 0x00195c0001037983 */ /* 0x001ee80000300800 */
[----:B------:R-:W-:Y:S04]  /*50110*/  STL [R1+0x1984], R19 ;  /* 0x0019841301007387 */ /* 0x000fe80000100800 */
[----:B------:R0:W-:Y:S04]  /*50120*/  STL [R1+0x1974], R28 ;  /* 0x0019741c01007387 */ /* 0x0001e80000100800 */
[----:B------:R-:W-:Y:S04]  /*50130*/  STL [R1+0x197c], R12 ;  /* 0x00197c0c01007387 */ /* 0x000fe80000100800 */
[----:B0-----:R-:W3:Y:S01]  /*50140*/  LDL.LU R28, [R1+0x1930] ;  /* 0x00193000011c7983 */ /* 0x001ee20000300800 */
[----:B------:R-:W-:-:S05]  /*50150*/  IADD3 R13, P6, PT, R13, UR11, RZ ;  /* 0x0000000b0d0d7c10 */ /* 0x000fca000ffde0ff */
[----:B------:R-:W-:Y:S01]  /*50160*/  STL [R1+0x1950], R13 ;  /* 0x0019500d01007387 */ /* 0x000fe20000100800 */
[----:B----4-:R-:W-:-:S05]  /*50170*/  IADD3 R15, P5, PT, R15, UR11, RZ ;  /* 0x0000000b0f0f7c10 */ /* 0x010fca000ffbe0ff */
        /* <DEDUP_REMOVED lines=28> */
[----:B------:R0:W-:Y:S04]  /*50340*/  STL [R1+0x1938], R2 ;  /* 0x0019380201007387 */ /* 0x0001e80000100800 */
[----:B0-----:R-:W3:Y:S04]  /*50350*/  LDL.LU R2, [R1+0x1904] ;  /* 0x0019040001027983 */ /* 0x001ee80000300800 */
[----:B------:R-:W3:Y:S04]  /*50360*/  LDL.LU R12, [R1+0x18d8] ;  /* 0x0018d800010c7983 */ /* 0x000ee80000300800 */
[----:B------:R-:W3:Y:S01]  /*50370*/  LDL.LU R13, [R1+0x18fc] ;  /* 0x0018fc00010d7983 */ /* 0x000ee20000300800 */
[----:B------:R-:W-:-:S05]  /*50380*/  IADD3.X R3, PT, PT, R3, UR10, RZ, P3, !PT ;  /* 0x0000000a03037c10 */ /* 0x000fca0009ffe4ff */
        /* <DEDUP_REMOVED lines=51> */
[----:B------:R-:W-:Y:S04]  /*506c0*/  STL [R1+0x190c], R18 ;  /* 0x00190c1201007387 */ /* 0x000fe80000100800 */
[----:B0-----:R-:W3:Y:S04]  /*506d0*/  LDL.LU R2, [R1+0x18b8] ;  /* 0x0018b80001027983 */ /* 0x001ee80000300800 */
[----:B------:R-:W-:Y:S01]  /*506e0*/  STL [R1+0x18e0], R19 ;  /* 0x0018e01301007387 */ /* 0x000fe20000100800 */
[----:B------:R-:W-:-:S05]  /*506f0*/  IADD3 R3, P3, PT, R3, UR11, RZ ;  /* 0x0000000b03037c10 */ /* 0x000fca000ff7e0ff */
        /* <DEDUP_REMOVED lines=38> */
[----:B------:R0:W-:Y:S04]  /*50960*/  STL [R1+0x18b8], R2 ;  /* 0x0018b80201007387 */ /* 0x0001e80000100800 */
[----:B0-----:R-:W3:Y:S01]  /*50970*/  LDL.LU R2, [R1+0x187c] ;  /* 0x00187c0001027983 */ /* 0x001ee20000300800 */
[----:B------:R-:W-:-:S05]  /*50980*/  IADD3.X R3, PT, PT, R3, UR10, RZ, P1, !PT ;  /* 0x0000000a03037c10 */ /* 0x000fca0008ffe4ff */
        /* <DEDUP_REMOVED lines=15> */
[----:B0-----:R-:W4:Y:S04]  /*50a80*/  LDL.LU R15, [R1+0x186c] ;  /* 0x00186c00010f7983 */ /* 0x001f280000300800 */
        /* <DEDUP_REMOVED lines=37> */
[----:B------:R-:W-:Y:S04]  /*50ce0*/  STL [R1+0x1884], R12 ;  /* 0x0018840c01007387 */ /* 0x000fe80000100800 */
[----:B0-----:R-:W3:Y:S04]  /*50cf0*/  LDL.LU R2, [R1+0x1f44] ;  /* 0x001f440001027983 */ /* 0x001ee80000300800 */
[----:B------:R-:W-:Y:S01]  /*50d00*/  STL [R1+0x1f24], R13 ;  /* 0x001f240d01007387 */ /* 0x000fe20000100800 */
[----:B------:R-:W-:-:S05]  /*50d10*/  IADD3 R3, P1, PT, R3, UR11, RZ ;  /* 0x0000000b03037c10 */ /* 0x000fca000ff3e0ff */
[----:B------:R0:W-:Y:S01]  /*50d20*/  STL [R1+0x1f2c], R3 ;  /* 0x001f2c0301007387 */ /* 0x0001e20000100800 */
[----:B------:R-:W-:-:S03]  /*50d30*/  IADD3.X R28, PT, PT, R28, UR10, RZ, P4, !PT ;  /* 0x0000000a1c1c7c10 */ /* 0x000fc6000a7fe4ff */
[----:B0-----:R-:W3:Y:S04]  /*50d40*/  LDL.LU R3, [R1+0x185c] ;  /* 0x00185c0001037983 */ /* 0x001ee80000300800 */
[----:B------:R0:W-:Y:S04]  /*50d50*/  STL [R1+0x1874], R28 ;  /* 0x0018741c01007387 */ /* 0x0001e80000100800 */
[----:B0-----:R-:W3:Y:S01]  /*50d60*/  LDL.LU R28, [R1+0x1f4c] ;  /* 0x001f4c00011c7983 */ /* 0x001ee20000300800 */
[----:B------:R-:W-:-:S03]  /*50d70*/  IADD3 R14, P4, PT, R14, UR11, RZ ;  /* 0x0000000b0e0e7c10 */ /* 0x000fc6000ff9e0ff */
[----:B------:R-:W3:Y:S04]  /*50d80*/  LDL.LU R8, [R1+0x1858] ;  /* 0x0018580001087983 */ /* 0x000ee80000300800 */
[----:B------:R-:W3:Y:S04]  /*50d90*/  LDL.LU R9, [R1+0x1f54] ;  /* 0x001f540001097983 */ /* 0x000ee80000300800 */
[----:B------:R0:W-:Y:S04]  /*50da0*/  STL [R1+0x1f34], R14 ;  /* 0x001f340e01007387 */ /* 0x0001e80000100800 */
[----:B------:R-:W3:Y:S01]  /*50db0*/  LDL.LU R10, [R1+0x1854] ;  /* 0x00185400010a7983 */ /* 0x000ee20000300800 */
[----:B----4-:R-:W-:-:S05]  /*50dc0*/  IADD3.X R15, PT, PT, R15, UR10, RZ, P3, !PT ;  /* 0x0000000a0f0f7c10 */ /* 0x010fca0009ffe4ff */
        /* <DEDUP_REMOVED lines=16> */
[----:B------:R-:W-:-:S05]  /*50ed0*/  IADD3 R29, P3, PT, R29, UR11, RZ ;  /* 0x0000000b1d1d7c10 */ /* 0x000fca000ff7e0ff */
[----:B------:R1:W-:Y:S04]  /*50ee0*/  STL [R1+0x1f3c], R29 ;  /* 0x001f3c1d01007387 */ /* 0x0003e80000100800 */
[----:B------:R-:W3:Y:S04]  /*50ef0*/  LDL.LU R13, [R1+0x1f38] ;  /* 0x001f3800010d7983 */ /* 0x000ee80000300800 */
[----:B0-----:R-:W3:Y:S04]  /*50f00*/  LDL.LU R14, [R1+0x1f9c] ;  /* 0x001f9c00010e7983 */ /* 0x001ee80000300800 */
[----:B----4-:R-:W4:Y:S04]  /*50f10*/  LDL.LU R15, [R1+0x1f40] ;  /* 0x001f4000010f7983 */ /* 0x010f280000300800 */
[----:B-1----:R-:W4:Y:S01]  /*50f20*/  LDL.LU R29, [R1+0x1fa4] ;  /* 0x001fa400011d7983 */ /* 0x002f220000300800 */
[----:B--2---:R-:W-:-:S05]  /*50f30*/  IADD3.X R0, PT, PT, R0, UR10, RZ, P2, !PT ;  /* 0x0000000a00007c10 */ /* 0x004fca00097fe4ff */
[----:B------:R0:W-:Y:S04]  /*50f40*/  STL [R1+0x1864], R0 ;  /* 0x0018640001007387 */ /* 0x0001e80000100800 */
[----:B0-----:R-:W2:Y:S01]  /*50f50*/  LDL.LU R0, [R1+0x1f48] ;  /* 0x001f480001007983 */ /* 0x001ea20000300800 */
        /* <DEDUP_REMOVED lines=8> */
[----:B0-----:R-:W3:Y:S01]  /*50fe0*/  LDL.LU R28, [R1+0x1fb4] ;  /* 0x001fb400011c7983 */ /* 0x001ee20000300800 */
[----:B------:R-:W-:Y:S02]  /*50ff0*/  IADD3.X R8, PT, PT, R8, UR10, RZ, P5, !PT ;  /* 0x0000000a08087c10 */ /* 0x000fe4000affe4ff */
[----:B------:R-:W-:-:S02]  /*51000*/  IADD3 R9, P5, PT, R9, UR11, RZ ;  /* 0x0000000b09097c10 */ /* 0x000fc4000ffbe0ff */
        /* <DEDUP_REMOVED lines=25> */
[----:B------:R-:W-:Y:S02]  /*511a0*/  IADD3 R17, P1, PT, R17, UR11, RZ ;  /* 0x0000000b11117c10 */ /* 0x000fe4000ff3e0ff */
[----:B------:R-:W-:Y:S01]  /*511b0*/  IADD3.X R18, PT, PT, R18, UR10, RZ, P4, !PT ;  /* 0x0000000a12127c10 */ /* 0x000fe2000a7fe4ff */
[----:B------:R0:W-:Y:S01]  /*511c0*/  STL [R1+0x1f28], R19 ;  /* 0x001f281301007387 */ /* 0x0001e20000100800 */
[----:B------:R-:W-:-:S03]  /*511d0*/  IADD3 R12, P4, PT, R12, UR11, RZ ;  /* 0x0000000b0c0c7c10 */ /* 0x000fc6000ff9e0ff */
[----:B------:R-:W-:Y:S01]  /*511e0*/  STL [R1+0x1f20], R23 ;  /* 0x001f201701007387 */ /* 0x000fe20000100800 */
[----:B------:R-:W-:Y:S02]  /*511f0*/  IADD3.X R13, PT, PT, R13, UR10, RZ, P3, !PT ;  /* 0x0000000a0d0d7c10 */ /* 0x000fe40009ffe4ff */
[----:B------:R-:W-:Y:S01]  /*51200*/  IADD3 R14, P3, PT, R14, UR11, RZ ;  /* 0x0000000b0e0e7c10 */ /* 0x000fe2000ff7e0ff */
[----:B0-----:R-:W3:Y:S04]  /*51210*/  LDL.LU R19, [R1+0x1f58] ;  /* 0x001f580001137983 */ /* 0x001ee80000300800 */
[----:B------:R-:W-:Y:S04]  /*51220*/  STL [R1+0x1f84], R16 ;  /* 0x001f841001007387 */ /* 0x000fe80000100800 */
[----:B------:R-:W-:Y:S04]  /*51230*/  STL [R1+0x1f8c], R17 ;  /* 0x001f8c1101007387 */ /* 0x000fe80000100800 */
[----:B------:R0:W-:Y:S04]  /*51240*/  STL [R1+0x1f94], R12 ;  /* 0x001f940c01007387 */ /* 0x0001e80000100800 */
[----:B------:R-:W-:Y:S01]  /*51250*/  STL [R1+0x1f30], R18 ;  /* 0x001f301201007387 */ /* 0x000fe20000100800 */
[----:B----4-:R-:W-:-:S02]  /*51260*/  IADD3.X R15, PT, PT, R15, UR10, RZ, P2, !PT ;  /* 0x0000000a0f0f7c10 */ /* 0x010fc400097fe4ff */
[----:B------:R-:W-:Y:S01]  /*51270*/  IADD3 R29, P2, PT, R29, UR11, RZ ;  /* 0x0000000b1d1d7c10 */ /* 0x000fe2000ff5e0ff */
[----:B0-----:R-:W4:Y:S04]  /*51280*/  LDL.LU R12, [R1+0x1fbc] ;  /* 0x001fbc00010c7983 */ /* 0x001f280000300800 */
[----:B------:R0:W-:Y:S04]  /*51290*/  STL [R1+0x1f38], R13 ;  /* 0x001f380d01007387 */ /* 0x0001e80000100800 */
[----:B0-----:R-:W4:Y:S04]  /*512a0*/  LDL.LU R13, [R1+0x1f60] ;  /* 0x001f6000010d7983 */ /* 0x001f280000300800 */
[----:B------:R0:W-:Y:S04]  /*512b0*/  STL [R1+0x1f9c], R14 ;  /* 0x001f9c0e01007387 */ /* 0x0001e80000100800 */
[----:B------:R1:W-:Y:S04]  /*512c0*/  STL [R1+0x1f40], R15 ;  /* 0x001f400f01007387 */ /* 0x0003e80000100800 */
[----:B0-----:R-:W4:Y:S04]  /*512d0*/  LDL.LU R14, [R1+0x1fc4] ;  /* 0x001fc400010e7983 */ /* 0x001f280000300800 */
[----:B------:R0:W-:Y:S04]  /*512e0*/  STL [R1+0x1fa4], R29 ;  /* 0x001fa41d01007387 */ /* 0x0001e80000100800 */
[----:B-1----:R-:W4:Y:S01]  /*512f0*/  LDL.LU R15, [R1+0x1f68] ;  /* 0x001f6800010f7983 */ /* 0x002f220000300800 */
[----:B--2---:R-:W-:-:S05]  /*51300*/  IADD3.X R0, PT, PT, R0, UR10, RZ, P6, !PT ;  /* 0x0000000a00007c10 */ /* 0x004fca000b7fe4ff */
[----:B------:R-:W-:Y:S01]  /*51310*/  STL [R1+0x1f48], R0 ;  /* 0x001f480001007387 */ /* 0x000fe20000100800 */
[----:B---3--:R-:W-:-:S05]  /*51320*/  IADD3 R2, P6, PT, R2, UR11, RZ ;  /* 0x0000000b02027c10 */ /* 0x008fca000ffde0ff */
[----:B------:R1:W-:Y:S04]  /*51330*/  STL [R1+0x1fac], R2 ;  /* 0x001fac0201007387 */ /* 0x0003e80000100800 */
[----:B0-----:R-:W2:Y:S04]  /*51340*/  LDL.LU R29, [R1+0x1fcc] ;  /* 0x001fcc00011d7983 */ /* 0x001ea80000300800 */
[----:B-1----:R-:W3:Y:S01]  /*51350*/  LDL.LU R2, [R1+0x1f70] ;  /* 0x001f700001027983 */ /* 0x002ee20000300800 */
[----:B------:R-:W-:-:S05]  /*51360*/  IADD3.X R3, PT, PT, R3, UR10, RZ, P5, !PT ;  /* 0x0000000a03037c10 */ /* 0x000fca000affe4ff */
[----:B------:R0:W-:Y:S04]  /*51370*/  STL [R1+0x1f50], R3 ;  /* 0x001f500301007387 */ /* 0x0001e80000100800 */
[----:B------:R-:W3:Y:S01]  /*51380*/  LDL.LU R0, [R1+0x1fd4] ;  /* 0x001fd40001007983 */ /* 0x000ee20000300800 */
[----:B------:R-:W-:-:S05]  /*51390*/  IADD3 R28, P5, PT, R28, UR11, RZ ;  /* 0x0000000b1c1c7c10 */ /* 0x000fca000ffbe0ff */
[----:B------:R1:W-:Y:S04]  /*513a0*/  STL [R1+0x1fb4], R28 ;  /* 0x001fb41c01007387 */ /* 0x0003e80000100800 */
        /* <DEDUP_REMOVED lines=15> */
[----:B------:R-:W-:-:S05]  /*514a0*/  IADD3.X R19, PT, PT, R19, UR10, RZ, P1, !PT ;  /* 0x0000000a13137c10 */ /* 0x000fca0008ffe4ff */
[----:B------:R0:W-:Y:S04]  /*514b0*/  STL [R1+0x1f58], R19 ;  /* 0x001f581301007387 */ /* 0x0001e80000100800 */
[----:B------:R-:W3:Y:S04]  /*514c0*/  LDL.LU R16, [R1+0x1fb8] ;  /* 0x001fb80001107983 */ /* 0x000ee80000300800 */
[----:B------:R-:W3:Y:S04]  /*514d0*/  LDL.LU R17, [R1+0x1fc0] ;  /* 0x001fc00001117983 */ /* 0x000ee80000300800 */
[----:B------:R-:W3:Y:S01]  /*514e0*/  LDL.LU R18, [R1+0x201c] ;  /* 0x00201c0001127983 */ /* 0x000ee20000300800 */
[----:B----4-:R-:W-:-:S03]  /*514f0*/  IADD3 R12, P1, PT, R12, UR11, RZ ;  /* 0x0000000b0c0c7c10 */ /* 0x010fc6000ff3e0ff */
[----:B0-----:R-:W4:Y:S04]  /*51500*/  LDL.LU R19, [R1+0x1fc8] ;  /* 0x001fc80001137983 */ /* 0x001f280000300800 */
[----:B------:R0:W-:Y:S01]  /*51510*/  STL [R1+0x1fbc], R12 ;  /* 0x001fbc0c01007387 */ /* 0x0001e20000100800 */
[----:B------:R-:W-:-:S03]  /*51520*/  IADD3.X R13, PT, PT, R13, UR10, RZ, P4, !PT ;  /* 0x0000000a0d0d7c10 */ /* 0x000fc6000a7fe4ff */
[----:B0-----:R-:W4:Y:S04]  /*51530*/  LDL.LU R12, [R1+0x1fd0] ;  /* 0x001fd000010c7983 */ /* 0x001f280000300800 */
[----:B------:R0:W-:Y:S01]  /*51540*/  STL [R1+0x1f60], R13 ;  /* 0x001f600d01007387 */ /* 0x0001e20000100800 */
[----:B------:R-:W-:Y:S02]  /*51550*/  IADD3 R14, P4, PT, R14, UR11, RZ ;  /* 0x0000000b0e0e7c10 */ /* 0x000fe4000ff9e0ff */
[----:B------:R-:W-:Y:S01]  /*51560*/  IADD3.X R15, PT, PT, R15, UR10, RZ, P3, !PT ;  /* 0x0000000a0f0f7c10 */ /* 0x000fe20009ffe4ff */
[----:B0-----:R-:W4:Y:S04]  /*51570*/  LDL.LU R13, [R1+0x1fd8] ;  /* 0x001fd800010d7983 */ /* 0x001f280000300800 */
[----:B------:R0:W-:Y:S04]  /*51580*/  STL [R1+0x1fc4], R14 ;  /* 0x001fc40e01007387 */ /* 0x0001e80000100800 */
[----:B0-----:R-:W4:Y:S04]  /*51590*/  LDL.LU R14, [R1+0x1fe0] ;  /* 0x001fe000010e7983 */ /* 0x001f280000300800 */
[----:B------:R0:W-:Y:S04]  /*515a0*/  STL [R1+0x1f68], R15 ;  /* 0x001f680f01007387 */ /* 0x0001e80000100800 */
[----:B0-----:R-:W4:Y:S01]  /*515b0*/  LDL.LU R15, [R1+0x1fe8] ;  /* 0x001fe800010f7983 */ /* 0x001f220000300800 */
[----:B--2---:R-:W-:-:S05]  /*515c0*/  IADD3 R29, P3, PT, R29, UR11, RZ ;  /* 0x0000000b1d1d7c10 */ /* 0x004fca000ff7e0ff */
[----:B------:R0:W-:Y:S01]  /*515d0*/  STL [R1+0x1fcc], R29 ;  /* 0x001fcc1d01007387 */ /* 0x0001e20000100800 */
[----:B---3--:R-:W-:-:S03]  /*515e0*/  IADD3.X R2, PT, PT, R2, UR10, RZ, P2, !PT ;  /* 0x0000000a02027c10 */ /* 0x008fc600097fe4ff */
[----:B0-----:R1:W5:Y:S04]  /*515f0*/  LDL.LU R29, [R1+0x2080] ;  /* 0x00208000011d7983 */ /* 0x0013680000300800 */
[----:B------:R0:W-:Y:S01]  /*51600*/  STL [R1+0x1f70], R2 ;  /* 0x001f700201007387 */ /* 0x0001e20000100800 */
[----:B------:R-:W-:-:S03]  /*51610*/  IADD3 R0, P2, PT, R0, UR11, RZ ;  /* 0x0000000b00007c10 */ /* 0x000fc6000ff5e0ff */
[----:B0-----:R-:W2:Y:S04]  /*51620*/  LDL.LU R2, [R1+0x207c] ;  /* 0x00207c0001027983 */ /* 0x001ea80000300800 */
[----:B------:R0:W-:Y:S01]  /*51630*/  STL [R1+0x1fd4], R0 ;  /* 0x001fd40001007387 */ /* 0x0001e20000100800 */
[----:B------:R-:W-:-:S03]  /*51640*/  IADD3.X R3, PT, PT, R3, UR10, RZ, P6, !PT ;  /* 0x0000000a03037c10 */ /* 0x000fc6000b7fe4ff */
[----:B0-----:R-:W3:Y:S04]  /*51650*/  LDL.LU R0, [R1+0x2078] ;  /* 0x0020780001007983 */ /* 0x001ee80000300800 */
[----:B------:R0:W-:Y:S01]  /*51660*/  STL [R1+0x1f78], R3 ;  /* 0x001f780301007387 */ /* 0x0001e20000100800 */
[----:B------:R-:W-:-:S03]  /*51670*/  IADD3 R28, P6, PT, R28, UR11, RZ ;  /* 0x0000000b1c1c7c10 */ /* 0x000fc6000ffde0ff */
[----:B0-----:R-:W2:Y:S04]  /*51680*/  LDL.LU R3, [R1+0x2074] ;  /* 0x0020740001037983 */ /* 0x001ea80000300800 */
        /* <DEDUP_REMOVED lines=13> */
[----:B------:R-:W-:Y:S04]  /*51760*/  STL [R1+0x1fec], R11 ;  /* 0x001fec0b01007387 */ /* 0x000fe80000100800 */
[----:B------:R-:W-:Y:S01]  /*51770*/  STL [R1+0x1f90], R24 ;  /* 0x001f901801007387 */ /* 0x000fe20000100800 */
[----:B------:R-:W-:-:S03]  /*51780*/  IADD3.X R7, PT, PT, R7, UR10, RZ, P2, !PT ;  /* 0x0000000a07077c10 */ /* 0x000fc600097fe4ff */
[----:B------:R-:W-:Y:S01]  /*51790*/  STL [R1+0x1ff4], R25 ;  /* 0x001ff41901007387 */ /* 0x000fe20000100800 */
[----:B------:R-:W-:-:S03]  /*517a0*/  IADD3 R20, P2, PT, R20, UR11, RZ ;  /* 0x0000000b14147c10 */ /* 0x000fc6000ff5e0ff */
[----:B------:R-:W-:Y:S04]  /*517b0*/  STL [R1+0x1f98], R26 ;  /* 0x001f981a01007387 */ /* 0x000fe80000100800 */
[----:B------:R-:W-:Y:S01]  /*517c0*/  STL [R1+0x1ffc], R27 ;  /* 0x001ffc1b01007387 */ /* 0x000fe20000100800 */
[----:B------:R-:W-:Y:S02]  /*517d0*/  IADD3.X R22, PT, PT, R22, UR10, RZ, P5, !PT ;  /* 0x0000000a16167c10 */ /* 0x000fe4000affe4ff */
[----:B------:R-:W-:Y:S02]  /*517e0*/  IADD3.X R16, PT, PT, R16, UR10, RZ, P1, !PT ;  /* 0x0000000a10107c10 */ /* 0x000fe40008ffe4ff */
[----:B------:R-:W-:Y:S02]  /*517f0*/  IADD3 R23, P5, PT, R23, UR11, RZ ;  /* 0x0000000b17177c10 */ /* 0x000fe4000ffbe0ff */
[----:B--2---:R-:W-:-:S02]  /*51800*/  IADD3 R3, P1, PT, R3, UR11, RZ ;  /* 0x0000000b03037c10 */ /* 0x004fc4000ff3e0ff */
[----:B---3--:R-:W-:Y:S02]  /*51810*/  IADD3.X R28, PT, PT, R28, UR10, RZ, P6, !PT ;  /* 0x0000000a1c1c7c10 */ /* 0x008fe4000b7fe4ff */
[----:B------:R-:W-:-:S03]  /*51820*/  IADD3 R21, P6, PT, R21, UR11, RZ ;  /* 0x0000000b15157c10 */ /* 0x000fc6000ffde0ff */
[----:B------:R0:W-:Y:S04]  /*51830*/  STL [R1+0x1fa8], R28 ;  /* 0x001fa81c01007387 */ /* 0x0001e80000100800 */
[----:B------:R-:W-:Y:S04]  /*51840*/  STL [R1+0x1fa0], R7 ;  /* 0x001fa00701007387 */ /* 0x000fe80000100800 */
[----:B0-----:R-:W2:Y:S04]  /*51850*/  LDL.LU R28, [R1+0x206c] ;  /* 0x00206c00011c7983 */ /* 0x001ea80000300800 */
[----:B------:R-:W-:Y:S04]  /*51860*/  STL [R1+0x2004], R20 ;  /* 0x0020041401007387 */ /* 0x000fe80000100800 */
[----:B------:R-:W-:Y:S04]  /*51870*/  STL [R1+0x200c], R21 ;  /* 0x00200c1501007387 */ /* 0x000fe80000100800 */
[----:B------:R-:W-:Y:S04]  /*51880*/  STL [R1+0x1fb0], R22 ;  /* 0x001fb01601007387 */ /* 0x000fe80000100800 */
[----:B------:R0:W-:Y:S04]  /*51890*/  STL [R1+0x2020], R3 ;  /* 0x0020200301007387 */ /* 0x0001e80000100800 */
[----:B------:R-:W-:Y:S04]  /*518a0*/  STL [R1+0x2024], R23 ;  /* 0x0020241701007387 */ /* 0x000fe80000100800 */
[----:B0-----:R-:W3:Y:S01]  /*518b0*/  LDL.LU R3, [R1+0x2068] ;  /* 0x0020680001037983 */ /* 0x001ee20000300800 */
[----:B------:R-:W-:-:S02]  /*518c0*/  IADD3.X R17, PT, PT, R17, UR10, RZ, P4, !PT ;  /* 0x0000000a11117c10 */ /* 0x000fc4000a7fe4ff */
[----:B----4-:R-:W-:Y:S02]  /*518d0*/  IADD3.X R19, PT, PT, R19, UR10, RZ, P3, !PT ;  /* 0x0000000a13137c10 */ /* 0x010fe40009ffe4ff */
[----:B------:R-:W-:Y:S01]  /*518e0*/  IADD3 R18, P4, PT, R18, UR11, RZ ;  /* 0x0000000b12127c10 */ /* 0x000fe2000ff9e0ff */
[----:B------:R-:W-:Y:S01]  /*518f0*/  STL [R1+0x1fb8], R16 ;  /* 0x001fb81001007387 */ /* 0x000fe20000100800 */
[----:B------:R-:W-:-:S03]  /*51900*/  IADD3.X R12, PT, PT, R12, UR10, RZ, P2, !PT ;  /* 0x0000000a0c0c7c10 */ /* 0x000fc600097fe4ff */
[----:B------:R-:W-:Y:S01]  /*51910*/  STL [R1+0x1fc0], R17 ;  /* 0x001fc01101007387 */ /* 0x000fe20000100800 */
[----:B------:R-:W-:Y:S02]  /*51920*/  IADD3.X R13, PT, PT, R13, UR10, RZ, P6, !PT ;  /* 0x0000000a0d0d7c10 */ /* 0x000fe4000b7fe4ff */
[----:B------:R-:W-:Y:S02]  /*51930*/  IADD3 R2, P6, PT, R2, UR11, RZ ;  /* 0x0000000b02027c10 */ /* 0x000fe4000ffde0ff */
[----:B--2---:R-:W-:-:S05]  /*51940*/  IADD3 R28, P3, PT, R28, UR11, RZ ;  /* 0x0000000b1c1c7c10 */ /* 0x004fca000ff7e0ff */
[----:B------:R0:W-:Y:S04]  /*51950*/  STL [R1+0x2018], R28 ;  /* 0x0020181c01007387 */ /* 0x0001e80000100800 */
[----:B------:R-:W-:Y:S01]  /*51960*/  STL [R1+0x201c], R18 ;  /* 0x00201c1201007387 */ /* 0x000fe20000100800 */
[----:B---3--:R-:W-:-:S03]  /*51970*/  IADD3 R3, P2, PT, R3, UR11, RZ ;  /* 0x0000000b03037c10 */ /* 0x008fc6000ff5e0ff */
[----:B0-----:R-:W2:Y:S04]  /*51980*/  LDL.LU R28, [R1+0x2064] ;  /* 0x00206400011c7983 */ /* 0x001ea80000300800 */
[----:B------:R-:W-:Y:S04]  /*51990*/  STL [R1+0x1fc8], R19 ;  /* 0x001fc81301007387 */ /* 0x000fe80000100800 */
[----:B------:R0:W-:Y:S04]  /*519a0*/  STL [R1+0x2014], R3 ;  /* 0x0020140301007387 */ /* 0x0001e80000100800 */
[----:B0-----:R-:W3:Y:S04]  /*519b0*/  LDL.LU R3, [R1+0x2060] ;  /* 0x0020600001037983 */ /* 0x001ee80000300800 */
[----:B------:R-:W-:Y:S04]  /*519c0*/  STL [R1+0x1fd0], R12 ;  /* 0x001fd00c01007387 */ /* 0x000fe80000100800 */
[----:B------:R0:W-:Y:S04]  /*519d0*/  STL [R1+0x2010], R2 ;  /* 0x0020100201007387 */ /* 0x0001e80000100800 */
[----:B0-----:R-:W4:Y:S01]  /*519e0*/  LDL.LU R2, [R1+0x205c] ;  /* 0x00205c0001027983 */ /* 0x001f220000300800 */
[----:B------:R-:W-:-:S02]  /*519f0*/  IADD3.X R14, PT, PT, R14, UR10, RZ, P5, !PT ;  /* 0x0000000a0e0e7c10 */ /* 0x000fc4000affe4ff */
[----:B------:R-:W-:Y:S01]  /*51a00*/  IADD3.X R15, PT, PT, R15, UR10, RZ, P1, !PT ;  /* 0x0000000a0f0f7c10 */ /* 0x000fe20008ffe4ff */
[----:B------:R-:W-:Y:S01]  /*51a10*/  STL [R1+0x1fd8], R13 ;  /* 0x001fd80d01007387 */ /* 0x000fe20000100800 */
[----:B------:R-:W-:Y:S02]  /*51a20*/  IADD3.X R0, PT, PT, R0, UR10, RZ, P6, !PT ;  /* 0x0000000a00007c10 */ /* 0x000fe4000b7fe4ff */
[----:B------:R-:W-:-:S04]  /*51a30*/  LOP3.LUT R5, R5, R4, RZ, 0x3c, !PT ;  /* 0x0000000405057212 */ /* 0x000fc800078e3cff */
[----:B------:R-:W-:-:S04]  /*51a40*/  LOP3.LUT R4, R5, R4, RZ, 0x3c, !PT ;  /* 0x0000000405047212 */ /* 0x000fc800078e3cff */
[----:B------:R-:W-:Y:S02]  /*51a50*/  LOP3.LUT R5, R5, R4, RZ, 0x3c, !PT ;  /* 0x0000000405057212 */ /* 0x000fe400078e3cff */
[----:B--2---:R-:W-:-:S05]  /*51a60*/  IADD3.X R28, PT, PT, R28, UR10, RZ, P4, !PT ;  /* 0x0000000a1c1c7c10 */ /* 0x004fca000a7fe4ff */
[----:B------:R0:W-:Y:S04]  /*51a70*/  STL [R1+0x1ff0], R28 ;  /* 0x001ff01c01007387 */ /* 0x0001e80000100800 */
[----:B------:R-:W-:Y:S01]  /*51a80*/  STL [R1+0x1fe0], R14 ;  /* 0x001fe00e01007387 */ /* 0x000fe20000100800 */
[----:B---3--:R-:W-:-:S03]  /*51a90*/  IADD3.X R3, PT, PT, R3, UR10, RZ, P3, !PT ;  /* 0x0000000a03037c10 */ /* 0x008fc60009ffe4ff */
[----:B0-----:R1:W5:Y:S04]  /*51aa0*/  LDL.LU R28, [R1+0x2058] ;  /* 0x00205800011c7983 */ /* 0x0013680000300800 */
[----:B------:R-:W-:Y:S04]  /*51ab0*/  STL [R1+0x1fe8], R15 ;  /* 0x001fe80f01007387 */ /* 0x000fe80000100800 */
[----:B------:R0:W-:Y:S01]  /*51ac0*/  STL [R1+0x1ff8], R3 ;  /* 0x001ff80301007387 */ /* 0x0001e20000100800 */
[----:B----4-:R-:W-:-:S03]  /*51ad0*/  IADD3.X R2, PT, PT, R2, UR10, RZ, P2, !PT ;  /* 0x0000000a02027c10 */ /* 0x010fc600097fe4ff */
[----:B0-----:R1:W5:Y:S04]  /*51ae0*/  LDL.LU R3, [R1+0x2054] ;  /* 0x0020540001037983 */ /* 0x0013680000300800 */
[----:B------:R0:W-:Y:S04]  /*51af0*/  STL [R1+0x2000], R2 ;  /* 0x0020000201007387 */ /* 0x0001e80000100800 */
[----:B0-----:R1:W5:Y:S04]  /*51b00*/  LDL.LU R2, [R1+0x2050] ;  /* 0x0020500001027983 */ /* 0x0013680000300800 */
[----:B------:R0:W-:Y:S02]  /*51b10*/  STL [R1+0x2008], R0 ;  /* 0x0020080001007387 */ /* 0x0001e40000100800 */
[----:B0-----:R-:W0:Y:S02]  /*51b20*/  S2R R0, SR_TID.X ;  /* 0x0000000000007919 */ /* 0x001e240000002100 */
[----:B------:R1:W-:Y:S01]  /*51b30*/  STL.64 [R1+0x1620], R4 ;  /* 0x0016200401007387 */ /* 0x0003e20000100a00 */
[----:B0-----:R-:W-:-:S05]  /*51b40*/  LOP3.LUT R0, R0, 0x3f, RZ, 0xc0, !PT ;  /* 0x0000003f00007812 */ /* 0x001fca00078ec0ff */
[----:B------:R-:W-:Y:S01]  /*51b50*/  IMAD.SHL.U32 R0, R0, 0x2, RZ ;  /* 0x0000000200007824 */ /* 0x000fe200078e00ff */
[----:B-1----:R-:W-:Y:S06]  /*51b60*/  @P0 BRA `(.L_x_1) ;  /* 0xfffffce000f40947 */ /* 0x002fec000383ffff */
[----:B-----5:R-:W2:Y:S04]  /*51b70*/  LDL.LU R29, [R1+0x474] ;  /* 0x00047400011d7983 */ /* 0x020ea80000300800 */
[----:B--2---:R0:W-:Y:S04]  /*51b80*/  STL [R1+0x2890], R29 ;  /* 0x0028901d01007387 */ /* 0x0041e80000100800 */
[----:B0-----:R-:W2:Y:S04]  /*51b90*/  LDL.LU R29, [R1+0xb14] ;  /* 0x000b1400011d7983 */ /* 0x001ea80000300800 */
        /* <DEDUP_REMOVED lines=34> */
[----:B------:R-:W3:Y:S04]  /*51dc0*/  LDL.LU R0, [R1+0xc5c] ;  /* 0x000c5c0001007983 */ /* 0x000ee80000300800 */
[----:B---3--:R0:W-:Y:S04]  /*51dd0*/  STL [R1+0x2898], R0 ;  /* 0x0028980001007387 */ /* 0x0081e80000100800 */
[----:B0-----:R-:W3:Y:S04]  /*51de0*/  LDL.LU R0, [R1+0xb1c] ;  /* 0x000b1c0001007983 */ /* 0x001ee80000300800 */
        /* <DEDUP_REMOVED lines=31> */
[----:B0-----:R-:W2:Y:S04]  /*51fe0*/  LDL.LU R0, [R1+0xa5c] ;  /* 0x000a5c0001007983 */ /* 0x001ea80000300800 */
[----:B------:R-:W3:Y:S04]  /*51ff0*/  LDL.LU R5, [R1+0x69c] ;  /* 0x00069c0001057983 */ /* 0x000ee80000300800 */
[----:B------:R-:W4:Y:S04]  /*52000*/  LDL.LU R4, [R1+0xc54] ;  /* 0x000c540001047983 */ /* 0x000f280000300800 */
        /* <DEDUP_REMOVED lines=21> */
[----:B------:R0:W-:Y:S04]  /*52160*/  STL [R1+0x205c], R6 ;  /* 0x00205c0601007387 */ /* 0x0001e80000100800 */
[----:B0-----:R-:W3:Y:S04]  /*52170*/  LDL.LU R6, [R1+0x8d4] ;  /* 0x0008d40001067983 */ /* 0x001ee80000300800 */
[----:B------:R0:W-:Y:S04]  /*52180*/  STL [R1+0x2058], R28 ;  /* 0x0020581c01007387 */ /* 0x0001e80000100800 */
[----:B0-----:R-:W3:Y:S04]  /*52190*/  LDL.LU R28, [R1+0x47c] ;  /* 0x00047c00011c7983 */ /* 0x001ee80000300800 */
[----:B------:R0:W-:Y:S04]  /*521a0*/  STL [R1+0x2054], R3 ;  /* 0x0020540301007387 */ /* 0x0001e80000100800 */
[----:B0-----:R-:W3:Y:S04]  /*521b0*/  LDL.LU R3, [R1+0x8dc] ;  /* 0x0008dc0001037983 */ /* 0x001ee80000300800 */
[----:B------:R0:W-:Y:S04]  /*521c0*/  STL [R1+0x2050], R2 ;  /* 0x0020500201007387 */ /* 0x0001e80000100800 */
[----:B0-----:R-:W3:Y:S01]  /*521d0*/  LDL.LU R2, [R1+0x254] ;  /* 0x0002540001027983 */ /* 0x001ee20000300800 */
[----:B--2---:R-:W-:-:S03]  /*521e0*/  F2FP.BF16.F32.PACK_AB R29, R0, R29 ;  /* 0x0000001d001d723e */ /* 0x004fc600000010ff */
[----:B------:R-:W2:Y:S04]  /*521f0*/  LDL.LU R0, [R1+0x2918] ;  /* 0x0029180001007983 */ /* 0x000ea80000300800 */
[----:B------:R0:W-:Y:S04]  /*52200*/  STL [R1+0x131c], R29 ;  /* 0x00131c1d01007387 */ /* 0x0001e80000100800 */
[----:B0-----:R-:W2:Y:S02]  /*52210*/  LDL.LU R29, [R1+0x2914] ;  /* 0x00291400011d7983 */ /* 0x001ea40000300800 */
[----:B--2---:R-:W-:-:S02]  /*52220*/  F2FP.BF16.F32.PACK_AB R29, R0, R29 ;  /* 0x0000001d001d723e */ /* 0x004fc400000010ff */
        /* <DEDUP_REMOVED lines=62> */
[----:B0-----:R-:W3:Y:S02]  /*52610*/  LDL.LU R29, [R1+0x2894] ;  /* 0x00289400011d7983 */ /* 0x001ee40000300800 */
[----:B---3--:R-:W-:-:S02]  /*52620*/  F2FP.BF16.F32.PACK_AB R2, R29, R2 ;  /* 0x000000021d02723e */ /* 0x008fc400000010ff */
[----:B------:R-:W3:Y:S01]  /*52630*/  LDL.LU R29, [R1+0x2890] ;  /* 0x00289000011d7983 */ /* 0x000ee20000300800 */
[----:B------:R-:W-:-:S03]  /*52640*/  F2FP.BF16.F32.PACK_AB R3, R3, R28 ;  /* 0x0000001c0303723e */ /* 0x000fc600000010ff */
[----:B------:R2:W-:Y:S04]  /*52650*/  STL [R1+0x12d8], R2 ;  /* 0x0012d80201007387 */ /* 0x0005e80000100800 */
[----:B------:R4:W-:Y:S01]  /*52660*/  STL [R1+0x12d4], R3 ;  /* 0x0012d40301007387 */ /* 0x0009e20000100800 */
[----:B--2---:R-:W-:Y:S02]  /*52670*/  F2FP.BF16.F32.PACK_AB R2, R0, R5 ;  /* 0x000000050002723e */ /* 0x004fe400000010ff */
[----:B------:R-:W-:Y:S02]  /*52680*/  F2FP.BF16.F32.PACK_AB R0, R9, R10 ;  /* 0x0000000a0900723e */ /* 0x000fe400000010ff */
[----:B----4-:R-:W-:Y:S02]  /*52690*/  F2FP.BF16.F32.PACK_AB R3, R4, R8 ;  /* 0x000000080403723e */ /* 0x010fe400000010ff */
[----:B---3--:R-:W-:-:S05]  /*526a0*/  F2FP.BF16.F32.PACK_AB R6, R6, R29 ;  /* 0x0000001d0606723e */ /* 0x008fca00000010ff */
[----:B------:R-:W-:Y:S04]  /*526b0*/  STL [R1+0x12d0], R6 ;  /* 0x0012d00601007387 */ /* 0x000fe80000100800 */
[----:B------:R0:W-:Y:S04]  /*526c0*/  STL [R1+0x12ec], R2 ;  /* 0x0012ec0201007387 */ /* 0x0001e80000100800 */
[----:B------:R1:W-:Y:S04]  /*526d0*/  STL [R1+0x12e8], R3 ;  /* 0x0012e80301007387 */ /* 0x0003e80000100800 */
[----:B------:R2:W-:Y:S01]  /*526e0*/  STL [R1+0x12e4], R0 ;  /* 0x0012e40001007387 */ /* 0x0005e20000100800 */
[----:B0-----:R-:W-:-:S02]  /*526f0*/  F2FP.BF16.F32.PACK_AB R2, R11, R24 ;  /* 0x000000180b02723e */ /* 0x001fc400000010ff */
[----:B-1----:R-:W-:-:S03]  /*52700*/  F2FP.BF16.F32.PACK_AB R3, R25, R26 ;  /* 0x0000001a1903723e */ /* 0x002fc600000010ff */
[----:B------:R0:W-:Y:S01]  /*52710*/  STL [R1+0x12e0], R2 ;  /* 0x0012e00201007387 */ /* 0x0001e20000100800 */
[----:B--2---:R-:W-:-:S03]  /*52720*/  F2FP.BF16.F32.PACK_AB R0, R27, R7 ;  /* 0x000000071b00723e */ /* 0x004fc600000010ff */
[----:B------:R1:W-:Y:S04]  /*52730*/  STL [R1+0x12cc], R3 ;  /* 0x0012cc0301007387 */ /* 0x0003e80000100800 */
[----:B------:R2:W-:Y:S01]  /*52740*/  STL [R1+0x12c8], R0 ;  /* 0x0012c80001007387 */ /* 0x0005e20000100800 */
[----:B0-----:R-:W-:Y:S02]  /*52750*/  F2FP.BF16.F32.PACK_AB R2, R20, R21 ;  /* 0x000000151402723e */ /* 0x001fe400000010ff */
        /* <DEDUP_REMOVED lines=9> */
[----:B0-----:R-:W2:Y:S04]  /*527f0*/  LDL.LU R2, [R1+0x274] ;  /* 0x0002740001027983 */ /* 0x001ea80000300800 */
        /* <DEDUP_REMOVED lines=169> */
[----:B------:R-:W2:Y:S01]  /*53290*/  LDL.LU R3, [R1+0x2804] ;  /* 0x0028040001037983 */ /* 0x000ea20000300800 */
[----:B----4-:R-:W-:-:S03]  /*532a0*/  F2FP.BF16.F32.PACK_AB R6, R6, R29 ;  /* 0x0000001d0606723e */ /* 0x010fc600000010ff */
[----:B------:R3:W-:Y:S02]  /*532b0*/  STL [R1+0x1258], R2 ;  /* 0x0012580201007387 */ /* 0x0007e40000100800 */
[----:B---3--:R-:W-:Y:S02]  /*532c0*/  F2FP.BF16.F32.PACK_AB R2, R0, R5 ;  /* 0x000000050002723e */ /* 0x008fe400000010ff */
[----:B------:R-:W-:Y:S02]  /*532d0*/  F2FP.BF16.F32.PACK_AB R0, R9, R10 ;  /* 0x0000000a0900723e */ /* 0x000fe400000010ff */
[----:B--2---:R-:W-:-:S05]  /*532e0*/  F2FP.BF16.F32.PACK_AB R3, R3, R28 ;  /* 0x0000001c0303723e */ /* 0x004fca00000010ff */
[----:B------:R0:W-:Y:S04]  /*532f0*/  STL [R1+0x1254], R3 ;  /* 0x0012540301007387 */ /* 0x0001e80000100800 */
[----:B------:R-:W-:Y:S04]  /*53300*/  STL [R1+0x1250], R6 ;  /* 0x0012500601007387 */ /* 0x000fe80000100800 */
[----:B------:R1:W-:Y:S01]  /*53310*/  STL [R1+0x126c], R2 ;  /* 0x00126c0201007387 */ /* 0x0003e20000100800 */
[----:B0-----:R-:W-:-:S05]  /*53320*/  F2FP.BF16.F32.PACK_AB R3, R4, R8 ;  /* 0x000000080403723e */ /* 0x001fca00000010ff */
[----:B------:R0:W-:Y:S01]  /*53330*/  STL [R1+0x1268], R3 ;  /* 0x0012680301007387 */ /* 0x0001e20000100800 */
[----:B-1----:R-:W-:-:S03]  /*53340*/  F2FP.BF16.F32.PACK_AB R2, R11, R24 ;  /* 0x000000180b02723e */ /* 0x002fc600000010ff */
        /* <DEDUP_REMOVED lines=15> */
[----:B-1----:R-:W-:Y:S01]  /*53440*/  F2FP.BF16.F32.PACK_AB R0, R14, R15 ;  /* 0x0000000f0e00723e */ /* 0x002fe200000010ff */
[----:B--2---:R-:W2:Y:S04]  /*53450*/  LDL.LU R2, [R1+0x294] ;  /* 0x0002940001027983 */ /* 0x004ea80000300800 */
        /* <DEDUP_REMOVED lines=772> */
[----:B0-----:R-:W-:Y:S02]  /*564a0*/  F2FP.BF16.F32.PACK_AB R3, R4, R8 ;  /* 0x000000080403723e */ /* 0x001fe400000010ff */
[----:B-1----:R-:W-:-:S03]  /*564b0*/  F2FP.BF16.F32.PACK_AB R2, R11, R24 ;  /* 0x000000180b02723e */ /* 0x002fc600000010ff */
[----:B------:R0:W-:Y:S04]  /*564c0*/  STL [R1+0x928], R3 ;  /* 0x0009280301007387 */ /* 0x0001e80000100800 */
[----:B------:R1:W-:Y:S04]  /*564d0*/  STL [R1+0x924], R0 ;  /* 0x0009240001007387 */ /* 0x0003e80000100800 */
[----:B------:R2:W-:Y:S01]  /*564e0*/  STL [R1+0x920], R2 ;  /* 0x0009200201007387 */ /* 0x0005e20000100800 */
[----:B0-----:R-:W-:Y:S02]  /*564f0*/  F2FP.BF16.F32.PACK_AB R3, R25, R26 ;  /* 0x0000001a1903723e */ /* 0x001fe400000010ff */
[----:B-1----:R-:W-:-:S02]  /*56500*/  F2FP.BF16.F32.PACK_AB R0, R27, R7 ;  /* 0x000000071b00723e */ /* 0x002fc400000010ff */
[----:B--2---:R-:W-:Y:S01]  /*56510*/  F2FP.BF16.F32.PACK_AB R2, R20, R21 ;  /* 0x000000151402723e */ /* 0x004fe200000010ff */
[----:B------:R0:W-:Y:S04]  /*56520*/  STL [R1+0x90c], R3 ;  /* 0x00090c0301007387 */ /* 0x0001e80000100800 */
[----:B------:R1:W-:Y:S04]  /*56530*/  STL [R1+0x908], R0 ;  /* 0x0009080001007387 */ /* 0x0003e80000100800 */
[----:B------:R2:W-:Y:S01]  /*56540*/  STL [R1+0x904], R2 ;  /* 0x0009040201007387 */ /* 0x0005e20000100800 */
[----:B0-----:R-:W-:-:S02]  /*56550*/  F2FP.BF16.F32.PACK_AB R3, R22, R23 ;  /* 0x000000171603723e */ /* 0x001fc400000010ff */
[----:B-1----:R-:W-:Y:S02]  /*56560*/  F2FP.BF16.F32.PACK_AB R0, R16, R17 ;  /* 0x000000111000723e */ /* 0x002fe400000010ff */
[----:B--2---:R-:W-:Y:S01]  /*56570*/  F2FP.BF16.F32.PACK_AB R2, R18, R19 ;  /* 0x000000131202723e */ /* 0x004fe200000010ff */
[----:B------:R0:W-:Y:S04]  /*56580*/  STL [R1+0x900], R3 ;  /* 0x0009000301007387 */ /* 0x0001e80000100800 */
[----:B------:R1:W-:Y:S04]  /*56590*/  STL [R1+0x8fc], R0 ;  /* 0x0008fc0001007387 */ /* 0x0003e80000100800 */
[----:B------:R2:W-:Y:S01]  /*565a0*/  STL [R1+0x8f8], R2 ;  /* 0x0008f80201007387 */ /* 0x0005e20000100800 */
[----:B0-----:R-:W-:-:S02]  /*565b0*/  F2FP.BF16.F32.PACK_AB R3, R12, R13 ;  /* 0x0000000d0c03723e */ /* 0x001fc400000010ff */
        /* <DEDUP_REMOVED lines=1755> */
[----:B------:R-:W3:Y:S04]  /*5d370*/  LDL.LU R3, [R1+0x20e8] ;  /* 0x0020e80001037983 */ /* 0x000ee80000300800 */
[----:B------:R3:W-:Y:S01]  /*5d380*/  STL [R1+0xc8], R2 ;  /* 0x0000c80201007387 */ /* 0x0007e20000100800 */
[----:B----4-:R-:W-:Y:S02]  /*5d390*/  F2FP.BF16.F32.PACK_AB R6, R6, R29 ;  /* 0x0000001d0606723e */ /* 0x010fe400000010ff */
[----:B---3--:R-:W-:Y:S02]  /*5d3a0*/  F2FP.BF16.F32.PACK_AB R2, R3, R28 ;  /* 0x0000001c0302723e */ /* 0x008fe400000010ff */
[----:B------:R-:W-:Y:S02]  /*5d3b0*/  F2FP.BF16.F32.PACK_AB R3, R0, R5 ;  /* 0x000000050003723e */ /* 0x000fe400000010ff */
[----:B------:R-:W-:Y:S01]  /*5d3c0*/  F2FP.BF16.F32.PACK_AB R0, R9, R10 ;  /* 0x0000000a0900723e */ /* 0x000fe200000010ff */
[----:B------:R0:W-:Y:S04]  /*5d3d0*/  STL [R1+0xc4], R2 ;  /* 0x0000c40201007387 */ /* 0x0001e80000100800 */
[----:B------:R-:W-:Y:S04]  /*5d3e0*/  STL [R1+0xc0], R6 ;  /* 0x0000c00601007387 */ /* 0x000fe80000100800 */
[----:B------:R1:W-:Y:S01]  /*5d3f0*/  STL [R1+0xdc], R3 ;  /* 0x0000dc0301007387 */ /* 0x0003e20000100800 */
[----:B0-----:R-:W-:-:S02]  /*5d400*/  F2FP.BF16.F32.PACK_AB R2, R4, R8 ;  /* 0x000000080402723e */ /* 0x001fc400000010ff */
        /* <DEDUP_REMOVED lines=15> */
[----:B------:R-:W-:Y:S04]  /*5d500*/  STL [R1+0xa8], R3 ;  /* 0x0000a80301007387 */ /* 0x000fe80000100800 */
[----:B------:R-:W2:Y:S01]  /*5d510*/  LDL.LU R6, [R1+0x234] ;  /* 0x0002340001067983 */ /* 0x000ea20000300800 */
[----:B0-----:R-:W-:-:S02]  /*5d520*/  F2FP.BF16.F32.PACK_AB R2, R12, R13 ;  /* 0x0000000d0c02723e */ /* 0x001fc400000010ff */
[----:B-1----:R-:W-:-:S03]  /*5d530*/  F2FP.BF16.F32.PACK_AB R0, R14, R15 ;  /* 0x0000000f0e00723e */ /* 0x002fc600000010ff */
        /* <DEDUP_REMOVED lines=165> */
[----:B0-----:R-:W2:Y:S01]  /*5df90*/  LDL.LU R6, [R1+0x2060] ;  /* 0x0020600001067983 */ /* 0x001ea20000300800 */
[----:B---3--:R-:W-:Y:S02]  /*5dfa0*/  F2FP.BF16.F32.PACK_AB R2, R3, R2 ;  /* 0x000000020302723e */ /* 0x008fe400000010ff */
[----:B----4-:R-:W-:-:S02]  /*5dfb0*/  F2FP.BF16.F32.PACK_AB R0, R29, R0 ;  /* 0x000000001d00723e */ /* 0x010fc400000010ff */
[----:B------:R-:W-:Y:S02]  /*5dfc0*/  F2FP.BF16.F32.PACK_AB R5, R5, R4 ;  /* 0x000000040505723e */ /* 0x000fe400000010ff */
[----:B------:R-:W-:Y:S02]  /*5dfd0*/  F2FP.BF16.F32.PACK_AB R4, R8, R9 ;  /* 0x000000090804723e */ /* 0x000fe400000010ff */
[----:B--2---:R-:W-:Y:S02]  /*5dfe0*/  F2FP.BF16.F32.PACK_AB R28, R6, R28 ;  /* 0x0000001c061c723e */ /* 0x004fe400000010ff */
[----:B------:R-:W2:Y:S04]  /*5dff0*/  LDL.LU R6, [R1+0x205c] ;  /* 0x00205c0001067983 */ /* 0x000ea80000300800 */
[----:B------:R0:W-:Y:S04]  /*5e000*/  STL [R1+0x38], R28 ;  /* 0x0000381c01007387 */ /* 0x0001e80000100800 */
[----:B0-----:R0:W5:Y:S04]  /*5e010*/  LDL.LU R28, [R1+0x2058] ;  /* 0x00205800011c7983 */ /* 0x0011680000300800 */
[----:B------:R0:W5:Y:S04]  /*5e020*/  LDL.LU R3, [R1+0x2054] ;  /* 0x0020540001037983 */ /* 0x0001680000300800 */
[----:B------:R1:W-:Y:S04]  /*5e030*/  STL [R1+0x34], R2 ;  /* 0x0000340201007387 */ /* 0x0003e80000100800 */
[----:B-1----:R0:W5:Y:S04]  /*5e040*/  LDL.LU R2, [R1+0x2050] ;  /* 0x0020500001027983 */ /* 0x0021680000300800 */
[----:B------:R1:W-:Y:S04]  /*5e050*/  STL [R1+0x30], R0 ;  /* 0x0000300001007387 */ /* 0x0003e80000100800 */
[----:B------:R3:W-:Y:S04]  /*5e060*/  STL [R1+0x4c], R5 ;  /* 0x00004c0501007387 */ /* 0x0007e80000100800 */
[----:B------:R4:W-:Y:S01]  /*5e070*/  STL [R1+0x48], R4 ;  /* 0x0000480401007387 */ /* 0x0009e20000100800 */
[----:B-1----:R-:W-:-:S02]  /*5e080*/  F2FP.BF16.F32.PACK_AB R0, R10, R11 ;  /* 0x0000000b0a00723e */ /* 0x002fc400000010ff */
[----:B---3--:R-:W-:Y:S02]  /*5e090*/  F2FP.BF16.F32.PACK_AB R5, R24, R25 ;  /* 0x000000191805723e */ /* 0x008fe400000010ff */
[----:B----4-:R-:W-:Y:S01]  /*5e0a0*/  F2FP.BF16.F32.PACK_AB R4, R26, R27 ;  /* 0x0000001b1a04723e */ /* 0x010fe200000010ff */
[----:B------:R-:W-:Y:S04]  /*5e0b0*/  STL [R1+0x44], R0 ;  /* 0x0000440001007387 */ /* 0x000fe80000100800 */
[----:B------:R1:W-:Y:S04]  /*5e0c0*/  STL [R1+0x40], R5 ;  /* 0x0000400501007387 */ /* 0x0003e80000100800 */
[----:B------:R3:W-:Y:S01]  /*5e0d0*/  STL [R1+0x1c], R4 ;  /* 0x00001c0401007387 */ /* 0x0007e20000100800 */
[----:B-1----:R-:W-:-:S02]  /*5e0e0*/  F2FP.BF16.F32.PACK_AB R5, R20, R21 ;  /* 0x000000151405723e */ /* 0x002fc400000010ff */
[----:B---3--:R-:W-:Y:S02]  /*5e0f0*/  F2FP.BF16.F32.PACK_AB R4, R22, R23 ;  /* 0x000000171604723e */ /* 0x008fe400000010ff */
[----:B--2---:R-:W-:-:S05]  /*5e100*/  F2FP.BF16.F32.PACK_AB R0, R6, R7 ;  /* 0x000000070600723e */ /* 0x004fca00000010ff */
[----:B------:R1:W-:Y:S04]  /*5e110*/  STL [R1+0x18], R0 ;  /* 0x0000180001007387 */ /* 0x0003e80000100800 */
[----:B------:R2:W-:Y:S04]  /*5e120*/  STL [R1+0x14], R5 ;  /* 0x0000140501007387 */ /* 0x0005e80000100800 */
[----:B------:R3:W-:Y:S01]  /*5e130*/  STL [R1+0x10], R4 ;  /* 0x0000100401007387 */ /* 0x0007e20000100800 */
[----:B-1----:R-:W-:Y:S02]  /*5e140*/  F2FP.BF16.F32.PACK_AB R0, R16, R17 ;  /* 0x000000111000723e */ /* 0x002fe400000010ff */
[----:B--2---:R-:W-:-:S02]  /*5e150*/  F2FP.BF16.F32.PACK_AB R5, R18, R19 ;  /* 0x000000131205723e */ /* 0x004fc400000010ff */
[----:B---3--:R-:W-:Y:S01]  /*5e160*/  F2FP.BF16.F32.PACK_AB R4, R12, R13 ;  /* 0x0000000d0c04723e */ /* 0x008fe200000010ff */
[----:B------:R1:W-:Y:S04]  /*5e170*/  STL [R1+0xc], R0 ;  /* 0x00000c0001007387 */ /* 0x0003e80000100800 */
[----:B------:R0:W-:Y:S01]  /*5e180*/  STL [R1+0x8], R5 ;  /* 0x0000080501007387 */ /* 0x0001e20000100800 */
[----:B-1----:R-:W-:-:S05]  /*5e190*/  F2FP.BF16.F32.PACK_AB R0, R14, R15 ;  /* 0x0000000f0e00723e */ /* 0x002fca00000010ff */
[----:B------:R0:W-:Y:S04]  /*5e1a0*/  STL [R1], R0 ;  /* 0x0000000001007387 */ /* 0x0001e80000100800 */
[----:B------:R0:W-:Y:S02]  /*5e1b0*/  STL [R1+0x4], R4 ;  /* 0x0000040401007387 */ /* 0x0001e40000100800 */
.L_x_0:
[----:B------:R-:W1:Y:S01]  /*5e1c0*/  LDCU.64 UR6, c[0x0][0x398] ;  /* 0x00007300ff0677ac */ /* 0x000e620008000a00 */
[----:B0-----:R-:W-:Y:S01]  /*5e1d0*/  MOV.SPILL R4, UR59 ;  /* 0x0000003b00047c02 */ /* 0x001fe20009000f00 */
[----:B------:R-:W0:Y:S01]  /*5e1e0*/  LDC R5, c[0x0][0x3b4] ;  /* 0x0000ed00ff057b82 */ /* 0x000e220000000800 */
[----:B------:R-:W-:Y:S01]  /*5e1f0*/  MOV.SPILL R0, UR58 ;  /* 0x0000003a00007c02 */ /* 0x000fe20009000f00 */
[----:B------:R-:W2:Y:S01]  /*5e200*/  LDCU.64 UR4, c[0x0][0x398] ;  /* 0x00007300ff0477ac */ /* 0x000ea20008000a00 */
[----:B------:R-:W-:Y:S01]  /*5e210*/  LOP3.LUT R25, R25, 0xfffffffe, RZ, 0xc0, !PT ;  /* 0xfffffffe19197812 */ /* 0x000fe200078ec0ff */
[----:B------:R-:W-:Y:S01]  /*5e220*/  STL [R1+0x60], R4 ;  /* 0x0000600401007387 */ /* 0x000fe20000100800 */
[----:B------:R-:W4:Y:S03]  /*5e230*/  LDCU.64 UR28, c[0x0][0x398] ;  /* 0x00007300ff1c77ac */ /* 0x000f260008000a00 */
[----:B------:R3:W-:Y:S01]  /*5e240*/  STL [R1+0x374], R0 ;  /* 0x0003740001007387 */ /* 0x0007e20000100800 */
[----:B------:R-:W4:Y:S01]  /*5e250*/  LDCU UR24, c[0x0][0x3b4] ;  /* 0x00007680ff1877ac */ /* 0x000f220008000800 */
[----:B------:R-:W4:Y:S01]  /*5e260*/  LDCU.64 UR16, c[0x0][0x390] ;  /* 0x00007200ff1077ac */ /* 0x000f220008000a00 */
[----:B------:R-:W0:Y:S01]  /*5e270*/  LDCU.64 UR18, c[0x0][0x390] ;  /* 0x00007200ff1277ac */ /* 0x000e220008000a00 */
[----:B---3-5:R-:W-:-:S02]  /*5e280*/  VIADD R0, R2, 0x137 ;  /* 0x0000013702007836 */ /* 0x028fc40000000000 */
[----:B------:R-:W-:Y:S01]  /*5e290*/  VIADD R7, R2, 0x136 ;  /* 0x0000013602077836 */ /* 0x000fe20000000000 */
[----:B--2---:R-:W-:Y:S01]  /*5e2a0*/  UMOV UR51, UR5 ;  /* 0x0000000500337c82 */ /* 0x004fe20008000000 */
[----:B------:R-:W-:Y:S01]  /*5e2b0*/  UMOV UR58, UR4 ;  /* 0x00000004003a7c82 */ /* 0x000fe20008000000 */
[----:B-1----:R-:W-:Y:S01]  /*5e2c0*/  ISETP.GE.AND P0, PT, R0, UR7, PT ;  /* 0x0000000700007c0c */ /* 0x002fe2000bf06270 */
[----:B------:R-:W1:Y:S01]  /*5e2d0*/  LDCU.64 UR4, c[0x0][0x398] ;  /* 0x00007300ff0477ac */ /* 0x000e620008000a00 */
[----:B------:R-:W-:Y:S02]  /*5e2e0*/  VIADD R4, R2, 0x135 ;  /* 0x0000013502047836 */ /* 0x000fe40000000000 */
[----:B------:R-:W-:Y:S01]  /*5e2f0*/  ISETP.LT.AND P1, PT, R28, UR6, !P0 ;  /* 0x000000061c007c0c */ /* 0x000fe2000c721270 */
[----:B------:R-:W2:Y:S01]  /*5e300*/  LDCU.64 UR22, c[0x0][0x398] ;  /* 0x00007300ff1677ac */ /* 0x000ea20008000a00 */
[----:B----4-:R-:W-:Y:S01]  /*5e310*/  IMAD R0, R3, UR24, RZ ;  /* 0x0000001803007c24 */ /* 0x010fe2000f8e02ff */
[----:B------:R-:W-:Y:S01]  /*5e320*/  ISETP.GE.AND P2, PT, R7, UR51, PT ;  /* 0x0000003307007c0c */ /* 0x000fe2000bf46270 */
[----:B------:R-:W3:Y:S01]  /*5e330*/  LDCU.64 UR8, c[0x0][0x398] ;  /* 0x00007300ff0877ac */ /* 0x000ee20008000a00 */
[----:B------:R-:W-:Y:S01]  /*5e340*/  LOP3.LUT R29, R29, 0x7fffffff, RZ, 0xc0, !PT ;  /* 0x7fffffff1d1d7812 */ /* 0x000fe200078ec0ff */
[----:B------:R-:W4:Y:S07]  /*5e350*/  LDCU.64 UR14, c[0x0][0x398] ;  /* 0x00007300ff0e77ac */ /* 0x000f2e0008000a00 */
[----:B------:R-:W-:Y:S01]  /*5e360*/  @P1 LOP3.LUT R25, R25, 0x1, RZ, 0xfc, !PT ;  /* 0x0000000119191812 */ /* 0x000fe200078efcff */
[----:B------:R-:W2:Y:S01]  /*5e370*/  LDCU.64 UR26, c[0x0][0x398] ;  /* 0x00007300ff1a77ac */ /* 0x000ea20008000a00 */
[----:B------:R-:W-:-:S02]  /*5e380*/  ISETP.LT.AND P1, PT, R3, UR28, !P0 ;  /* 0x0000001c03007c0c */ /* 0x000fc4000c721270 */
[----:B------:R-:W-:Y:S01]  /*5e390*/  LEA R6, P0, R0, UR16, 0x1 ;  /* 0x0000001000067c11 */ /* 0x000fe2000f8008ff */
[----:B0-----:R-:W-:Y:S01]  /*5e3a0*/  IMAD R5, R5, 0x40, R0 ;  /* 0x0000004005057824 */ /* 0x001fe200078e0200 */
[----:B------:R-:W0:Y:S01]  /*5e3b0*/  LDCU.64 UR20, c[0x0][0x398] ;  /* 0x00007300ff1477ac */ /* 0x000e220008000a00 */
[----:B------:R-:W-:Y:S01]  /*5e3c0*/  VIADD R8, R2, 0x133 ;  /* 0x0000013302087836 */ /* 0x000fe20000000000 */
[----:B------:R-:W-:Y:S01]  /*5e3d0*/  LEA.HI.X.SX32 R7, R0, UR17, 0x1, P0 ;  /* 0x0000001100077c11 */ /* 0x000fe200080f0eff */
[----:B------:R2:W-:Y:S01]  /*5e3e0*/  STL [R1+0x2050], R25 ;  /* 0x0020501901007387 */ /* 0x0005e20000100800 */
[----:B-1----:R-:W-:Y:S01]  /*5e3f0*/  ISETP.LT.AND P0, PT, R28, UR4, !P2 ;  /* 0x000000041c007c0c */ /* 0x002fe2000d701270 */
[----:B---3--:R-:W-:Y:S01]  /*5e400*/  UMOV UR49, UR8 ;  /* 0x0000000800317c82 */ /* 0x008fe20008000000 */
[----:B------:R-:W-:Y:S01]  /*5e410*/  UMOV UR62, UR9 ;  /* 0x00000009003e7c82 */ /* 0x000fe20008000000 */
[----:B------:R-:W1:Y:S02]  /*5e420*/  LDCU.64 UR8, c[0x0][0x398] ;  /* 0x00007300ff0877ac */ /* 0x000e640008000a00 */
[----:B------:R-:W-:-:S02]  /*5e430*/  @P1 LOP3.LUT R29, R29, 0x80000000, RZ, 0xfc, !PT ;  /* 0x800000001d1d1812 */ /* 0x000fc400078efcff */
[----:B------:R-:W-:Y:S01]  /*5e440*/  ISETP.GE.AND P1, PT, R4, UR29, PT ;  /* 0x0000001d04007c0c */ /* 0x000fe2000bf26270 */
[----:B------:R-:W-:Y:S01]  /*5e450*/  VIADD R0, R2, 0x134 ;  /* 0x0000013402007836 */ /* 0x000fe20000000000 */
[----:B------:R-:W-:Y:S01]  /*5e460*/  LEA R4, P3, R5, UR18, 0x1 ;  /* 0x0000001205047c11 */ /* 0x000fe2000f8608ff */
[----:B------:R-:W3:Y:S01]  /*5e470*/  LDCU.64 UR10, c[0x0][0x398] ;  /* 0x00007300ff0a77ac */ /* 0x000ee20008000a00 */
[----:B------:R-:W-:Y:S01]  /*5e480*/  LOP3.LUT R29, R29, 0xbfffffff, RZ, 0xc0, !PT ;  /* 0xbfffffff1d1d7812 */ /* 0x000fe200078ec0ff */
[----:B--2---:R-:W2:Y:S01]  /*5e490*/  LDL.LU R25, [R1+0x60] ;  /* 0x0000600001197983 */ /* 0x004ea20000300800 */
[----:B------:R-:W-:Y:S01]  /*5e4a0*/  LEA.HI.X.SX32 R5, R5, UR19, 0x1, P3 ;  /* 0x0000001305057c11 */ /* 0x000fe200098f0eff */
[----:B------:R-:W0:Y:S01]  /*5e4b0*/  LDCU.64 UR32, c[0x0][0x398] ;  /* 0x00007300ff2077ac */ /* 0x000e220008000a00 */
[----:B------:R-:W-:Y:S02]  /*5e4c0*/  ISETP.LT.AND P3, PT, R3, UR22, !P2 ;  /* 0x0000001603007c0c */ /* 0x000fe4000d761270 */
[----:B------:R-:W-:Y:S01]  /*5e4d0*/  @P0 LOP3.LUT R29, R29, 0x40000000, RZ, 0xfc, !PT ;  /* 0x400000001d1d0812 */ /* 0x000fe200078efcff */
[----:B------:R-:W0:Y:S01]  /*5e4e0*/  LDCU.64 UR12, c[0x0][0x398] ;  /* 0x00007300ff0c77ac */ /* 0x000e220008000a00 */
[----:B------:R-:W-:-:S02]  /*5e4f0*/  ISETP.LT.AND P2, PT, R28, UR49, !P1 ;  /* 0x000000311c007c0c */ /* 0x000fc4000cf41270 */
[----:B------:R-:W-:Y:S01]  /*5e500*/  LOP3.LUT R29, R29, 0xdfffffff, RZ, 0xc0, !PT ;  /* 0xdfffffff1d1d7812 */ /* 0x000fe200078ec0ff */
[----:B-1----:R-:W-:Y:S01]  /*5e510*/  UMOV UR48, UR8 ;  /* 0x0000000800307c82 */ /* 0x002fe20008000000 */
[----:B----4-:R-:W-:Y:S01]  /*5e520*/  ISETP.LT.AND P1, PT, R3, UR14, !P1 ;  /* 0x0000000e03007c0c */ /* 0x010fe2000cf21270 */
[----:B------:R-:W-:Y:S01]  /*5e530*/  UMOV UR72, UR9 ;  /* 0x0000000900487c82 */ /* 0x000fe20008000000 */
[----:B------:R-:W-:Y:S01]  /*5e540*/  ISETP.GE.AND P0, PT, R0, UR5, PT ;  /* 0x0000000500007c0c */ /* 0x000fe2000bf06270 */
[----:B------:R-:W1:Y:S02]  /*5e550*/  LDCU.64 UR8, c[0x0][0x398] ;  /* 0x00007300ff0877ac */ /* 0x000e640008000a00 */
[----:B------:R-:W-:Y:S01]  /*5e560*/  @P3 LOP3.LUT R29, R29, 0x20000000, RZ, 0xfc, !PT ;  /* 0x200000001d1d3812 */ /* 0x000fe200078efcff */
[----:B------:R-:W-:Y:S01]  /*5e570*/  VIADD R0, R2, 0x131 ;  /* 0x0000013102007836 */ /* 0x000fe20000000000 */
[----:B---3--:R-:W-:Y:S01]  /*5e580*/  UMOV UR43, UR10 ;  /* 0x0000000a002b7c82 */ /* 0x008fe20008000000 */
[----:B------:R-:W-:Y:S01]  /*5e590*/  UMOV UR67, UR11 ;  /* 0x0000000b00437c82 */ /* 0x000fe20008000000 */
[----:B------:R-:W-:Y:S01]  /*5e5a0*/  LOP3.LUT R29, R29, 0xefffffff, RZ, 0xc0, !PT ;  /* 0xefffffff1d1d7812 */ /* 0x000fe200078ec0ff */
[----:B------:R-:W3:Y:S03]  /*5e5b0*/  LDCU.64 UR10, c[0x0][0x398] ;  /* 0x00007300ff0a77ac */ /* 0x000ee60008000a00 */
[----:B------:R-:W-:Y:S01]  /*5e5c0*/  @P2 LOP3.LUT R29, R29, 0x10000000, RZ, 0xfc, !PT ;  /* 0x100000001d1d2812 */ /* 0x000fe200078efcff */
[----:B0-----:R-:W-:Y:S01]  /*5e5d0*/  UMOV UR46, UR12 ;  /* 0x0000000c002e7c82 */ /* 0x001fe20008000000 */
[----:B------:R-:W-:Y:S01]  /*5e5e0*/  UMOV UR65, UR13 ;  /* 0x0000000d00417c82 */ /* 0x000fe20008000000 */
[----:B------:R-:W0:Y:S01]  /*5e5f0*/  LDCU.64 UR12, c[0x0][0x398] ;  /* 0x00007300ff0c77ac */ /* 0x000e220008000a00 */
[----:B------:R-:W-:Y:S01]  /*5e600*/  LOP3.LUT R29, R29, 0xf7ffffff, RZ, 0xc0, !PT ;  /* 0xf7ffffff1d1d7812 */ /* 0x000fe200078ec0ff */
[----:B------:R-:W4:Y:S03]  /*5e610*/  LDCU.64 UR30, c[0x0][0x398] ;  /* 0x00007300ff1e77ac */ /* 0x000f260008000a00 */
[----:B------:R-:W-:-:S02]  /*5e620*/  @P1 LOP3.LUT R29, R29, 0x8000000, RZ, 0xfc, !PT ;  /* 0x080000001d1d1812 */ /* 0x000fc400078efcff */
[----:B------:R-:W-:Y:S01]  /*5e630*/  ISETP.LT.AND P1, PT, R28, UR48, !P0 ;  /* 0x000000301c007c0c */ /* 0x000fe2000c721270 */
[----:B-1----:R-:W-:Y:S01]  /*5e640*/  UMOV UR53, UR8 ;  /* 0x0000000800357c82 */ /* 0x002fe20008000000 */
[----:B------:R-:W-:Y:S01]  /*5e650*/  ISETP.LT.AND P0, PT, R3, UR26, !P0 ;  /* 0x0000001a03007c0c */ /* 0x000fe2000c701270 */
[----:B------:R-:W-:Y:S01]  /*5e660*/  UMOV UR73, UR9 ;  /* 0x0000000900497c82 */ /* 0x000fe20008000000 */
[----:B------:R-:W-:Y:S01]  /*5e670*/  LOP3.LUT R29, R29, 0xfbffffff, RZ, 0xc0, !PT ;  /* 0xfbffffff1d1d7812 */ /* 0x000fe200078ec0ff */
[----:B------:R-:W1:Y:S01]  /*5e680*/  LDCU.64 UR8, c[0x0][0x398] ;  /* 0x00007300ff0877ac */ /* 0x000e620008000a00 */
[----:B---3--:R-:W-:Y:S01]  /*5e690*/  UMOV UR47, UR10 ;  /* 0x0000000a002f7c82 */ /* 0x008fe20008000000 */
[----:B------:R-:W-:Y:S01]  /*5e6a0*/  UMOV UR50, UR11 ;  /* 0x0000000b00327c82 */ /* 0x000fe20008000000 */
[----:B------:R-:W3:Y:S05]  /*5e6b0*/  LDCU.64 UR10, c[0x0][0x398] ;  /* 0x00007300ff0a77ac */ /* 0x000eea0008000a00 */
[----:B------:R-:W-:Y:S01]  /*5e6c0*/  @P1 LOP3.LUT R29, R29, 0x4000000, RZ, 0xfc, !PT ;  /* 0x040000001d1d1812 */ /* 0x000fe200078efcff */
[----:B------:R-:W0:Y:S03]  /*5e6d0*/  LDCU.64 UR38, c[0x0][0x398] ;  /* 0x00007300ff2677ac */ /* 0x000e260008000a00 */
[----:B------:R-:W-:Y:S01]  /*5e6e0*/  LOP3.LUT R29, R29, 0xfdffffff, RZ, 0xc0, !PT ;  /* 0xfdffffff1d1d7812 */ /* 0x000fe200078ec0ff */
[----:B----4-:R-:W-:Y:S01]  /*5e6f0*/  UMOV UR45, UR30 ;  /* 0x0000001e002d7c82 */ /* 0x010fe20008000000 */
[----:B------:R-:W-:-:S02]  /*5e700*/  UMOV UR68, UR31 ;  /* 0x0000001f00447c82 */ /* 0x000fc40008000000 */
[----:B------:R-:W-:Y:S01]  /*5e710*/  @P0 LOP3.LUT R29, R29, 0x2000000, RZ, 0xfc, !PT ;  /* 0x020000001d1d0812 */ /* 0x000fe200078efcff */
[----:B------:R-:W4:Y:S01]  /*5e720*/  LDCU.64 UR30, c[0x0][0x398] ;  /* 0x00007300ff1e77ac */ /* 0x000f220008000a00 */
[----:B------:R-:W-:Y:S02]  /*5e730*/  ISETP.GE.AND P0, PT, R8, UR23, PT ;  /* 0x0000001708007c0c */ /* 0x000fe4000bf06270 */
[----:B------:R-:W-:Y:S01]  /*5e740*/  LOP3.LUT R29, R29, 0xfeffffff, RZ, 0xc0, !PT ;  /* 0xfeffffff1d1d7812 */ /* 0x000fe200078ec0ff */
[----:B------:R-:W-:Y:S01]  /*5e750*/  VIADD R8, R2, 0x12f ;  /* 0x0000012f02087836 */ /* 0x000fe20000000000 */
[----:B------:R-:W-:Y:S01]  /*5e760*/  ISETP.LT.AND P2, PT, R28, UR53, !P0 ;  /* 0x000000351c007c0c */ /* 0x000fe2000c741270 */
[----:B------:R-:W0:Y:S01]  /*5e770*/  LDCU.64 UR34, c[0x0][0x398] ;  /* 0x00007300ff2277ac */ /* 0x000e220008000a00 */
[----:B------:R-:W-:Y:S02]  /*5e780*/  ISETP.LT.AND P1, PT, R3, UR20, !P0 ;  /* 0x0000001403007c0c */ /* 0x000fe4000c721270 */
[----:B------:R-:W-:Y:S01]  /*5e790*/  ISETP.GE.AND P0, PT, R0, UR15, PT ;  /* 0x0000000f00007c0c */ /* 0x000fe2000bf06270 */
[----:B------:R-:W1:Y:S01]  /*5e7a0*/  LDCU.64 UR54, c[0x0][0x398] ;  /* 0x00007300ff3677ac */ /* 0x000e620008000a00 */
[----:B------:R-:W3:Y:S07]  /*5e7b0*/  LDCU.64 UR24, c[0x0][0x398] ;  /* 0x00007300ff1877ac */ /* 0x000eee0008000a00 */
[----:B------:R-:W-:Y:S01]  /*5e7c0*/  @P2 LOP3.LUT R29, R29, 0x1000000, RZ, 0xfc, !PT ;  /* 0x010000001d1d2812 */ /* 0x000fe200078efcff */
[----:B------:R-:W-:Y:S01]  /*5e7d0*/  VIADD R0, R2, 0x12d ;  /* 0x0000012d02007836 */ /* 0x000fe20000000000 */
[----:B----4-:R-:W-:Y:S01]  /*5e7e0*/  UMOV UR41, UR30 ;  /* 0x0000001e00297c82 */ /* 0x010fe20008000000 */
[----:B------:R-:W-:Y:S01]  /*5e7f0*/  UMOV UR66, UR31 ;  /* 0x0000001f00427c82 */ /* 0x000fe20008000000 */
[----:B------:R-:W-:Y:S01]  /*5e800*/  LOP3.LUT R29, R29, 0xff7fffff, RZ, 0xc0, !PT ;  /* 0xff7fffff1d1d7812 */ /* 0x000fe200078ec0ff */
[----:B------:R-:W4:Y:S03]  /*5e810*/  LDCU.64 UR30, c[0x0][0x398] ;  /* 0x00007300ff1e77ac */ /* 0x000f260008000a00 */
[----:B------:R-:W-:Y:S01]  /*5e820*/  @P1 LOP3.LUT R29, R29, 0x800000, RZ, 0xfc, !PT ;  /* 0x008000001d1d1812 */ /* 0x000fe200078efcff */
[----:B0-----:R-:W-:Y:S01]  /*5e830*/  UMOV UR37, UR34 ;  /* 0x0000002200257c82 */ /* 0x001fe20008000000 */
[----:B-1----:R-:W-:Y:S01]  /*5e840*/  ISETP.LT.AND P1, PT, R28, UR8, !P0 ;  /* 0x000000081c007c0c */ /* 0x002fe2000c721270 */
[----:B------:R-:W-:Y:S01]  /*5e850*/  UMOV UR42, UR35 ;  /* 0x00000023002a7c82 */ /* 0x000fe20008000000 */
[----:B------:R-:W-:Y:S01]  /*5e860*/  ISETP.LT.AND P0, PT, R3, UR43, !P0 ;  /* 0x0000002b03007c0c */ /* 0x000fe2000c701270 */
[----:B------:R-:W0:Y:S01]  /*5e870*/  LDCU.64 UR34, c[0x0][0x398] ;  /* 0x00007300ff2277ac */ /* 0x000e220008000a00 */
[----:B------:R-:W-:Y:S01]  /*5e880*/  LOP3.LUT R29, R29, 0xffbfffff, RZ, 0xc0, !PT ;  /* 0xffbfffff1d1d7812 */ /* 0x000fe200078ec0ff */
[----:B------:R-:W-:Y:S01]  /*5e890*/  UMOV UR36, UR54 ;  /* 0x0000003600247c82 */ /* 0x000fe20008000000 */
[----:B------:R-:W-:Y:S01]  /*5e8a0*/  UMOV UR64, UR55 ;  /* 0x0000003700407c82 */ /* 0x000fe20008000000 */
[----:B------:R-:W1:Y:S06]  /*5e8b0*/  LDCU.64 UR54, c[0x0][0x398] ;  /* 0x00007300ff3677ac */ /* 0x000e6c0008000a00 */
[----:B------:R-:W-:Y:S01]  /*5e8c0*/  @P1 LOP3.LUT R29, R29, 0x400000, RZ, 0xfc, !PT ;  /* 0x004000001d1d1812 */ /* 0x000fe200078efcff */
[----:B------:R-:W0:Y:S03]  /*5e8d0*/  LDCU.64 UR6, c[0x0][0x398] ;  /* 0x00007300ff0677ac */ /* 0x000e260008000a00 */
[----:B------:R-:W-:Y:S01]  /*5e8e0*/  LOP3.LUT R29, R29, 0xffdfffff, RZ, 0xc0, !PT ;  /* 0xffdfffff1d1d7812 */ /* 0x000fe200078ec0ff */
[----:B------:R-:W0:Y:S03]  /*5e8f0*/  LDCU.64 UR18, c[0x0][0x398] ;  /* 0x00007300ff1277ac */ /* 0x000e260008000a00 */
[----:B------:R-:W-:Y:S01]  /*5e900*/  @P0 LOP3.LUT R29, R29, 0x200000, RZ, 0xfc, !PT ;  /* 0x002000001d1d0812 */ /* 0x000fe200078efcff */
[----:B------:R-:W0:Y:S01]  /*5e910*/  LDCU.64 UR28, c[0x0][0x398] ;  /* 0x00007300ff1c77ac */ /* 0x000e220008000a00 */
[----:B------:R-:W-:-:S02]  /*5e920*/  ISETP.GE.AND P0, PT, R8, UR27, PT ;  /* 0x0000001b08007c0c */ /* 0x000fc4000bf06270 */
[----:B------:R-:W-:Y:S01]  /*5e930*/  LOP3.LUT R29, R29, 0xffefffff, RZ, 0xc0, !PT ;  /* 0xffefffff1d1d7812 */ /* 0x000fe200078ec0ff */
[----:B------:R-:W-:Y:S01]  /*5e940*/  VIADD R8, R2, 0x12b ;  /* 0x0000012b02087836 */ /* 0x000fe20000000000 */
[----:B------:R-:W-:Y:S01]  /*5e950*/  ISETP.LT.AND P2, PT, R28, UR32, !P0 ;  /* 0x000000201c007c0c */ /* 0x000fe2000c741270 */
[----:B-1----:R-:W-:Y:S01]  /*5e960*/  UMOV UR40, UR54 ;  /* 0x0000003600287c82 */ /* 0x002fe20008000000 */
[----:B------:R-:W-:Y:S01]  /*5e970*/  ISETP.LT.AND P1, PT, R3, UR47, !P0 ;  /* 0x0000002f03007c0c */ /* 0x000fe2000c721270 */
[----:B------:R-:W-:Y:S01]  /*5e980*/  UMOV UR69, UR55 ;  /* 0x0000003700457c82 */ /* 0x000fe20008000000 */
[----:B------:R-:W-:Y:S01]  /*5e990*/  ISETP.GE.AND P0, PT, R0, UR21, PT ;  /* 0x0000001500007c0c */ /* 0x000fe2000bf06270 */
[----:B------:R-:W1:Y:S01]  /*5e9a0*/  LDCU.64 UR16, c[0x0][0x398] ;  /* 0x00007300ff1077ac */ /* 0x000e620008000a00 */
[----:B------:R-:W1:Y:S07]  /*5e9b0*/  LDCU.64 UR4, c[0x0][0x398] ;  /* 0x00007300ff0477ac */ /* 0x000e6e0008000a00 */
[----:B------:R-:W-:Y:S01]  /*5e9c0*/  @P2 LOP3.LUT R29, R29, 0x100000, RZ, 0xfc, !PT ;  /* 0x001000001d1d2812 */ /* 0x000fe200078efcff */
[----:B------:R-:W-:Y:S01]  /*5e9d0*/  VIADD R0, R2, 0x129 ;  /* 0x0000012902007836 */ /* 0x000fe20000000000 */
[----:B------:R-:W4:Y:S02]  /*5e9e0*/  LDCU.64 UR54, c[0x0][0x398] ;  /* 0x00007300ff3677ac */ /* 0x000f240008000a00 */
[----:B------:R-:W-:Y:S01]  /*5e9f0*/  LOP3.LUT R29, R29, 0xfff7ffff, RZ, 0xc0, !PT ;  /* 0xfff7ffff1d1d7812 */ /* 0x000fe200078ec0ff */
[----:B0-----:R-:W-:Y:S01]  /*5ea00*/  UMOV UR52, UR28 ;  /* 0x0000001c00347c82 */ /* 0x001fe20008000000 */
[----:B------:R-:W-:-:S02]  /*5ea10*/  UMOV UR70, UR29 ;  /* 0x0000001d00467c82 */ /* 0x000fc40008000000 */
[----:B------:R-:W-:Y:S01]  /*5ea20*/  @P1 LOP3.LUT R29, R29, 0x80000, RZ, 0xfc, !PT ;  /* 0x000800001d1d1812 */ /* 0x000fe200078efcff */
[----:B------:R-:W0:Y:S01]  /*5ea30*/  LDCU.64 UR28, c[0x0][0x398] ;  /* 0x00007300ff1c77ac */ /* 0x000e220008000a00 */
[----:B---3--:R-:W-:Y:S02]  /*5ea40*/  ISETP.LT.AND P1, PT, R28, UR10, !P0 ;  /* 0x0000000a1c007c0c */ /* 0x008fe4000c721270 */
[----:B------:R-:W-:Y:S01]  /*5ea50*/  ISETP.LT.AND P0, PT, R3, UR46, !P0 ;  /* 0x0000002e03007c0c */ /* 0x000fe2000c701270 */
[----:B------:R-:W3:Y:S01]  /*5ea60*/  LDCU.64 UR22, c[0x0][0x398] ;  /* 0x00007300ff1677ac */ /* 0x000ee20008000a00 */
[----:B------:R-:W-:Y:S01]  /*5ea70*/  LOP3.LUT R29, R29, 0xfffbffff, RZ, 0xc0, !PT ;  /* 0xfffbffff1d1d7812 */ /* 0x000fe200078ec0ff */
[----:B-1----:R-:W-:Y:S01]  /*5ea80*/  UMOV UR49, UR4 ;  /* 0x0000000400317c82 */ /* 0x002fe20008000000 */
[----:B------:R-:W-:Y:S01]  /*5ea90*/  UMOV UR51, UR5 ;  /* 0x0000000500337c82 */ /* 0x000fe20008000000 */
[----:B------:R-:W1:Y:S06]  /*5eaa0*/  LDCU.64 UR4, c[0x0][0x398] ;  /* 0x00007300ff0477ac */ /* 0x000e6c0008000a00 */
[----:B------:R-:W-:Y:S01]  /*5eab0*/  @P1 LOP3.LUT R29, R29, 0x40000, RZ, 0xfc, !PT ;  /* 0x000400001d1d1812 */ /* 0x000fe200078efcff */
[----:B----4-:R-:W-:Y:S01]  /*5eac0*/  UMOV UR44, UR54 ;  /* 0x00000036002c7c82 */ /* 0x010fe20008000000 */
[----:B------:R-:W4:Y:S02]  /*5ead0*/  LDCU.64 UR14, c[0x0][0x398] ;  /* 0x00007300ff0e77ac */ /* 0x000f240008000a00 */
[----:B------:R-:W-:Y:S01]  /*5eae0*/  LOP3.LUT R29, R29, 0xfffdffff, RZ, 0xc0, !PT ;  /* 0xfffdffff1d1d7812 */ /* 0x000fe200078ec0ff */
[----:B0-----:R-:W-:Y:S01]  /*5eaf0*/  UMOV UR48, UR28 ;  /* 0x0000001c00307c82 */ /* 0x001fe20008000000 */
[----:B------:R-:W-:Y:S01]  /*5eb00*/  LOP3.LUT R26, R26, 0x7fffffff, RZ, 0xc0, !PT ;  /* 0x7fffffff1a1a7812 */ /* 0x000fe200078ec0ff */
[----:B------:R-:W-:Y:S01]  /*5eb10*/  UMOV UR63, UR29 ;  /* 0x0000001d003f7c82 */ /* 0x000fe20008000000 */
[----:B------:R-:W-:Y:S01]  /*5eb20*/  @P0 LOP3.LUT R29, R29, 0x20000, RZ, 0xfc, !PT ;  /* 0x000200001d1d0812 */ /* 0x000fe200078efcff */
[----:B------:R-:W0:Y:S01]  /*5eb30*/  LDCU.64 UR28, c[0x0][0x398] ;  /* 0x00007300ff1c77ac */ /* 0x000e220008000a00 */
[----:B------:R-:W-:-:S02]  /*5eb40*/  ISETP.GE.AND P0, PT, R8, UR9, PT ;  /* 0x0000000908007c0c */ /* 0x000fc4000bf06270 */
[----:B------:R-:W-:Y:S01]  /*5eb50*/  LOP3.LUT R29, R29, 0xfffeffff, RZ, 0xc0, !PT ;  /* 0xfffeffff1d1d7812 */ /* 0x000fe200078ec0ff */
[----:B------:R-:W-:Y:S01]  /*5eb60*/  VIADD R8, R2, 0x127 ;  /* 0x0000012702087836 */ /* 0x000fe20000000000 */
[----:B------:R-:W-:Y:S01]  /*5eb70*/  ISETP.LT.AND P2, PT, R28, UR12, !P0 ;  /* 0x0000000c1c007c0c */ /* 0x000fe2000c741270 */
[----:B------:R-:W0:Y:S01]  /*5eb80*/  LDCU.64 UR20, c[0x0][0x398] ;  /* 0x00007300ff1477ac */ /* 0x000e220008000a00 */
[----:B------:R-:W-:Y:S02]  /*5eb90*/  ISETP.LT.AND P1, PT, R3, UR45, !P0 ;  /* 0x0000002d03007c0c */ /* 0x000fe4000c721270 */
[----:B------:R-:W-:Y:S01]  /*5eba0*/  ISETP.GE.AND P0, PT, R0, UR33, PT ;  /* 0x0000002100007c0c */ /* 0x000fe2000bf06270 */
[----:B----4-:R-:W-:Y:S01]  /*5ebb0*/  UMOV UR43, UR14 ;  /* 0x0000000e002b7c82 */ /* 0x010fe20008000000 */
[----:B------:R-:W-:Y:S01]  /*5ebc0*/  UMOV UR59, UR15 ;  /* 0x0000000f003b7c82 */ /* 0x000fe20008000000 */
[----:B------:R-:W4:Y:S01]  /*5ebd0*/  LDCU.64 UR26, c[0x0][0x398] ;  /* 0x00007300ff1a77ac */ /* 0x000f220008000a00 */
[----:B------:R-:W0:Y:S05]  /*5ebe0*/  LDCU.64 UR8, c[0x0][0x398] ;  /* 0x00007300ff0877ac */ /* 0x000e2a0008000a00 */
[----:B------:R-:W-:Y:S01]  /*5ebf0*/  @P2 LOP3.LUT R29, R29, 0x10000, RZ, 0xfc, !PT ;  /* 0x000100001d1d2812 */ /* 0x000fe200078efcff */
[----:B------:R-:W-:Y:S01]  /*5ec00*/  VIADD R0, R2, 0x125 ;  /* 0x0000012502007836 */ /* 0x000fe20000000000 */
[----:B------:R-:W0:Y:S02]  /*5ec10*/  LDCU.64 UR14, c[0x0][0x398] ;  /* 0x00007300ff0e77ac */ /* 0x000e240008000a00 */
[----:B------:R-:W-:Y:S01]  /*5ec20*/  LOP3.LUT R29, R29, 0xffff7fff, RZ, 0xc0, !PT ;  /* 0xffff7fff1d1d7812 */ /* 0x000fe200078ec0ff */
[----:B------:R-:W0:Y:S03]  /*5ec30*/  LDCU.64 UR46, c[0x0][0x398] ;  /* 0x00007300ff2e77ac */ /* 0x000e260008000a00 */
[----:B------:R-:W-:-:S02]  /*5ec40*/  @P1 LOP3.LUT R29, R29, 0x8000, RZ, 0xfc, !PT ;  /* 0x000080001d1d1812 */ /* 0x000fc400078efcff */
[----:B------:R-:W-:Y:S01]  /*5ec50*/  ISETP.LT.AND P1, PT, R28, UR38, !P0 ;  /* 0x000000261c007c0c */ /* 0x000fe2000c721270 */
[----:B------:R-:W0:Y:S01]  /*5ec60*/  LDCU.64 UR32, c[0x0][0x398] ;  /* 0x00007300ff2077ac */ /* 0x000e220008000a00 */
[----:B------:R-:W-:Y:S02]  /*5ec70*/  ISETP.LT.AND P0, PT, R3, UR41, !P0 ;  /* 0x0000002903007c0c */ /* 0x000fe4000c701270 */
[----:B------:R-:W-:Y:S01]  /*5ec80*/  LOP3.LUT R29, R29, 0xffffbfff, RZ, 0xc0, !PT ;  /* 0xffffbfff1d1d7812 */ /* 0x000fe200078ec0ff */
[----:B------:R-:W0:Y:S01]  /*5ec90*/  LDCU.64 UR56, c[0x0][0x398] ;  /* 0x00007300ff3877ac */ /* 0x000e220008000a00 */
[----:B------:R-:W-:Y:S01]  /*5eca0*/  LOP3.LUT R23, R23, 0x7fffffff, RZ, 0xc0, !PT ;  /* 0x7fffffff17177812 */ /* 0x000fe200078ec0ff */
[----:B------:R-:W0:Y:S06]  /*5ecb0*/  LDCU.64 UR60, c[0x0][0x398] ;  /* 0x00007300ff3c77ac */ /* 0x000e2c0008000a00 */
[----:B------:R-:W-:Y:S01]  /*5ecc0*/  @P1 LOP3.LUT R29, R29, 0x4000, RZ, 0xfc, !PT ;  /* 0x000040001d1d1812 */ /* 0x000fe200078efcff */
[----:B------:R-:W0:Y:S03]  /*5ecd0*/  LDCU.64 UR74, c[0x0][0x398] ;  /* 0x00007300ff4a77ac */ /* 0x000e260008000a00 */
[----:B------:R-:W-:Y:S01]  /*5ece0*/  LOP3.LUT R29, R29, 0xffffdfff, RZ, 0xc0, !PT ;  /* 0xffffdfff1d1d7812 */ /* 0x000fe200078ec0ff */
[----:B------:R-:W0:Y:S03]  /*5ecf0*/  LDCU.64 UR76, c[0x0][0x398] ;  /* 0x00007300ff4c77ac */ /* 0x000e260008000a00 */
[----:B------:R-:W-:-:S02]  /*5ed00*/  @P0 LOP3.LUT R29, R29, 0x2000, RZ, 0xfc, !PT ;  /* 0x000020001d1d0812 */ /* 0x000fc400078efcff */
[----:B------:R-:W-:Y:S02]  /*5ed10*/  ISETP.GE.AND P0, PT, R8, UR11, PT ;  /* 0x0000000b08007c0c */ /* 0x000fe4000bf06270 */
[----:B------:R-:W-:Y:S01]  /*5ed20*/  LOP3.LUT R29, R29, 0xffffefff, RZ, 0xc0, !PT ;  /* 0xffffefff1d1d7812 */ /* 0x000fe200078ec0ff */
[----:B------:R-:W-:Y:S01]  /*5ed30*/  VIADD R8, R2, 0x123 ;  /* 0x0000012302087836 */ /* 0x000fe20000000000 */
[----:B------:R-:W-:Y:S01]  /*5ed40*/  ISETP.LT.AND P2, PT, R28, UR30, !P0 ;  /* 0x0000001e1c007c0c */ /* 0x000fe2000c741270 */
[----:B------:R-:W0:Y:S01]  /*5ed50*/  LDCU.64 UR10, c[0x0][0x398] ;  /* 0x00007300ff0a77ac */ /* 0x000e220008000a00 */
[----:B------:R-:W-:Y:S02]  /*5ed60*/  ISETP.LT.AND P1, PT, R3, UR37, !P0 ;  /* 0x0000002503007c0c */ /* 0x000fe4000c721270 */
[----:B------:R-:W-:-:S09]  /*5ed70*/  ISETP.GE.AND P0, PT, R0, UR13, PT ;  /* 0x0000000d00007c0c */ /* 0x000fd2000bf06270 */
[----:B------:R-:W-:Y:S01]  /*5ed80*/  @P2 LOP3.LUT R29, R29, 0x1000, RZ, 0xfc, !PT ;  /* 0x000010001d1d2812 */ /* 0x000fe200078efcff */
[----:B------:R-:W-:Y:S01]  /*5ed90*/  VIADD R0, R2, 0x121 ;  /* 0x0000012102007836 */ /* 0x000fe20000000000 */
[----:B------:R-:W0:Y:S02]  /*5eda0*/  LDCU.64 UR12, c[0x0][0x398] ;  /* 0x00007300ff0c77ac */ /* 0x000e240008000a00 */
[----:B------:R-:W-:-:S04]  /*5edb0*/  LOP3.LUT R29, R29, 0xfffff7ff, RZ, 0xc0, !PT ;  /* 0xfffff7ff1d1d7812 */ /* 0x000fc800078ec0ff */
[----:B------:R-:W-:Y:S02]  /*5edc0*/  @P1 LOP3.LUT R29, R29, 0x800, RZ, 0xfc, !PT ;  /* 0x000008001d1d1812 */ /* 0x000fe400078efcff */
[----:B------:R-:W-:Y:S02]  /*5edd0*/  ISETP.LT.AND P1, PT, R28, UR34, !P0 ;  /* 0x000000221c007c0c */ /* 0x000fe4000c721270 */
[----:B------:R-:W-:Y:S01]  /*5ede0*/  ISETP.LT.AND P0, PT, R3, UR36, !P0 ;  /* 0x0000002403007c0c */ /* 0x000fe2000c701270 */
[----:B------:R-:W0:Y:S01]  /*5edf0*/  LDCU.64 UR36, c[0x0][0x398] ;  /* 0x00007300ff2477ac */ /* 0x000e220008000a00 */
[----:B------:R-:W-:-:S09]  /*5ee00*/  LOP3.LUT R29, R29, 0xfffffbff, RZ, 0xc0, !PT ;  /* 0xfffffbff1d1d7812 */ /* 0x000fd200078ec0ff */
[----:B------:R-:W-:-:S04]  /*5ee10*/  @P1 LOP3.LUT R29, R29, 0x400, RZ, 0xfc, !PT ;  /* 0x000004001d1d1812 */ /* 0x000fc800078efcff */
[----:B------:R-:W-:-:S04]  /*5ee20*/  LOP3.LUT R29, R29, 0xfffffdff, RZ, 0xc0, !PT ;  /* 0xfffffdff1d1d7812 */ /* 0x000fc800078ec0ff */
[----:B------:R-:W-:Y:S02]  /*5ee30*/  @P0 LOP3.LUT R29, R29, 0x200, RZ, 0xfc, !PT ;  /* 0x000002001d1d0812 */ /* 0x000fe400078efcff */
        /* <DEDUP_REMOVED lines=10> */
[----:B------:R-:W-:Y:S01]  /*5eee0*/  LOP3.LUT R29, R29, 0xffffff7f, RZ, 0xc0, !PT ;  /* 0xffffff7f1d1d7812 */ /* 0x000fe200078ec0ff */
[----:B------:R-:W0:Y:S03]  /*5eef0*/  LDCU.64 UR30, c[0x0][0x398] ;  /* 0x00007300ff1e77ac */ /* 0x000e260008000a00 */
[----:B------:R-:W-:Y:S02]  /*5ef00*/  @P1 LOP3.LUT R29, R29, 0x80, RZ, 0xfc, !PT ;  /* 0x000000801d1d1812 */ /* 0x000fe400078efcff */
[----:B------:R-:W-:-:S02]  /*5ef10*/  ISETP.LT.AND P1, PT, R28, UR6, !P0 ;  /* 0x000000061c007c0c */ /* 0x000fc4000c721270 */
        /* <DEDUP_REMOVED lines=10> */
[----:B------:R-:W-:Y:S01]  /*5efc0*/  UMOV UR71, UR55 ;  /* 0x0000003700477c82 */ /* 0x000fe20008000000 */
[----:B------:R-:W-:Y:S01]  /*5efd0*/  ISETP.LT.AND P1, PT, R3, UR52, !P0 ;  /* 0x0000003403007c0c */ /* 0x000fe2000c721270 */
[----:B------:R-:W0:Y:S01]  /*5efe0*/  LDCU.64 UR54, c[0x0][0x398] ;  /* 0x00007300ff3677ac */ /* 0x000e220008000a00 */
[----:B------:R-:W-:Y:S01]  /*5eff0*/  ISETP.GE.AND P0, PT, R0, UR25, PT ;  /* 0x0000001900007c0c */ /* 0x000fe2000bf06270 */
[----:B------:R-:W0:Y:S08]  /*5f000*/  LDCU.64 UR34, c[0x0][0x398] ;  /* 0x00007300ff2277ac */ /* 0x000e300008000a00 */
[----:B------:R-:W-:Y:S01]  /*5f010*/  @P2 LOP3.LUT R29, R29, 0x10, RZ, 0xfc, !PT ;  /* 0x000000101d1d2812 */ /* 0x000fe200078efcff */
[----:B------:R-:W-:Y:S01]  /*5f020*/  VIADD R0, R2, 0x119 ;  /* 0x0000011902007836 */ /* 0x000fe20000000000 */
[----:B------:R-:W0:Y:S02]  /*5f030*/  LDCU.64 UR24, c[0x0][0x398] ;  /* 0x00007300ff1877ac */ /* 0x000e240008000a00 */
[----:B------:R-:W-:Y:S01]  /*5f040*/  LOP3.LUT R29, R29, 0xfffffff7, RZ, 0xc0, !PT ;  /* 0xfffffff71d1d7812 */ /* 0x000fe200078ec0ff */
[----:B------:R-:W0:Y:S03]  /*5f050*/  LDCU.64 UR52, c[0x0][0x398] ;  /* 0x00007300ff3477ac */ /* 0x000e260008000a00 */
[----:B------:R-:W-:-:S02]  /*5f060*/  @P1 LOP3.LUT R29, R29, 0x8, RZ, 0xfc, !PT ;  /* 0x000000081d1d1812 */ /* 0x000fc400078efcff */
[----:B------:R-:W-:Y:S02]  /*5f070*/  ISETP.LT.AND P1, PT, R28, UR16, !P0 ;  /* 0x000000101c007c0c */ /* 0x000fe4000c721270 */
[----:B------:R-:W-:Y:S02]  /*5f080*/  ISETP.LT.AND P0, PT, R3, UR49, !P0 ;  /* 0x0000003103007c0c */ /* 0x000fe4000c701270 */
[----:B------:R-:W-:-:S09]  /*5f090*/  LOP3.LUT R29, R29, 0xfffffffb, RZ, 0xc0, !PT ;  /* 0xfffffffb1d1d7812 */ /* 0x000fd200078ec0ff */
[----:B------:R-:W-:-:S04]  /*5f0a0*/  @P1 LOP3.LUT R29, R29, 0x4, RZ, 0xfc, !PT ;  /* 0x000000041d1d1812 */ /* 0x000fc800078efcff */
[----:B------:R-:W-:-:S04]  /*5f0b0*/  LOP3.LUT R29, R29, 0xfffffffd, RZ, 0xc0, !PT ;  /* 0xfffffffd1d1d7812 */ /* 0x000fc800078ec0ff */
[----:B------:R-:W-:Y:S02]  /*5f0c0*/  @P0 LOP3.LUT R29, R29, 0x2, RZ, 0xfc, !PT ;  /* 0x000000021d1d0812 */ /* 0x000fe400078efcff */
[----:B------:R-:W-:Y:S01]  /*5f0d0*/  ISETP.GE.AND P0, PT, R8, UR7, PT ;  /* 0x0000000708007c0c */ /* 0x000fe2000bf06270 */
[----:B------:R-:W-:Y:S01]  /*5f0e0*/  VIADD R8, R2, 0x117 ;  /* 0x0000011702087836 */ /* 0x000fe20000000000 */
[----:B------:R-:W-:Y:S01]  /*5f0f0*/  LOP3.LUT R29, R29, 0xfffffffe, RZ, 0xc0, !PT ;  /* 0xfffffffe1d1d7812 */ /* 0x000fe200078ec0ff */
[----:B------:R-:W0:Y:S01]  /*5f100*/  LDCU.64 UR6, c[0x0][0x398] ;  /* 0x00007300ff0677ac */ /* 0x000e220008000a00 */
[----:B------:R-:W-:Y:S02]  /*5f110*/  ISETP.LT.AND P1, PT, R3, UR48, !P0 ;  /* 0x0000003003007c0c */ /* 0x000fe4000c721270 */
[----:B-1----:R-:W-:Y:S01]  /*5f120*/  ISETP.LT.AND P2, PT, R28, UR4, !P0 ;  /* 0x000000041c007c0c */ /* 0x002fe2000c741270 */
[----:B------:R-:W1:Y:S01]  /*5f130*/  LDCU.64 UR48, c[0x0][0x398] ;  /* 0x00007300ff3077ac */ /* 0x000e620008000a00 */
[----:B------:R-:W-:-:S09]  /*5f140*/  ISETP.GE.AND P0, PT, R0, UR19, PT ;  /* 0x0000001300007c0c */ /* 0x000fd2000bf06270 */
[----:B------:R-:W-:Y:S02]  /*5f150*/  @P1 LOP3.LUT R26, R26, 0x80000000, RZ, 0xfc, !PT ;  /* 0x800000001a1a1812 */ /* 0x000fe400078efcff */
[----:B------:R-:W-:Y:S01]  /*5f160*/  @P2 LOP3.LUT R29, R29, 0x1, RZ, 0xfc, !PT ;  /* 0x000000011d1d2812 */ /* 0x000fe200078efcff */
[----:B------:R-:W-:Y:S01]  /*5f170*/  VIADD R0, R2, 0x115 ;  /* 0x0000011502007836 */ /* 0x000fe20000000000 */
[----:B---3--:R-:W-:Y:S01]  /*5f180*/  ISETP.LT.AND P1, PT, R28, UR22, !P0 ;  /* 0x000000161c007c0c */ /* 0x008fe2000c721270 */
[----:B------:R-:W3:Y:S01]  /*5f190*/  LDCU.64 UR18, c[0x0][0x398] ;  /* 0x00007300ff1277ac */ /* 0x000ee20008000a00 */
[----:B------:R-:W-:Y:S02]  /*5f1a0*/  ISETP.LT.AND P0, PT, R3, UR43, !P0 ;  /* 0x0000002b03007c0c */ /* 0x000fe4000c701270 */
[----:B------:R-:W-:-:S09]  /*5f1b0*/  LOP3.LUT R26, R26, 0xbfffffff, RZ, 0xc0, !PT ;  /* 0xbfffffff1a1a7812 */ /* 0x000fd200078ec0ff */
[----:B------:R-:W-:-:S04]  /*5f1c0*/  @P1 LOP3.LUT R26, R26, 0x40000000, RZ, 0xfc, !PT ;  /* 0x400000001a1a1812 */ /* 0x000fc800078efcff */
[----:B------:R-:W-:-:S04]  /*5f1d0*/  LOP3.LUT R26, R26, 0xdfffffff, RZ, 0xc0, !PT ;  /* 0xdfffffff1a1a7812 */ /* 0x000fc800078ec0ff */
[----:B------:R-:W-:Y:S02]  /*5f1e0*/  @P0 LOP3.LUT R26, R26, 0x20000000, RZ, 0xfc, !PT ;  /* 0x200000001a1a0812 */ /* 0x000fe400078efcff */
[----:B------:R-:W-:Y:S02]  /*5f1f0*/  ISETP.GE.AND P0, PT, R8, UR17, PT ;  /* 0x0000001108007c0c */ /* 0x000fe4000bf06270 */
[----:B------:R-:W-:Y:S01]  /*5f200*/  LOP3.LUT R26, R26, 0xefffffff, RZ, 0xc0, !PT ;  /* 0xefffffff1a1a7812 */ /* 0x000fe200078ec0ff */
[----:B------:R-:W-:Y:S01]  /*5f210*/  VIADD R8, R2, 0x113 ;  /* 0x0000011302087836 */ /* 0x000fe20000000000 */
[----:B0-----:R-:W-:Y:S01]  /*5f220*/  ISETP.LT.AND P2, PT, R28, UR14, !P0 ;  /* 0x0000000e1c007c0c */ /* 0x001fe2000c741270 */
        /* <DEDUP_REMOVED lines=9> */
[----:B----4-:R-:W-:Y:S02]  /*5f2c0*/  ISETP.LT.AND P0, PT, R3, UR26, !P0 ;  /* 0x0000001a03007c0c */ /* 0x010fe4000c701270 */
        /* <DEDUP_REMOVED lines=10> */
[----:B------:R-:W4:Y:S01]  /*5f370*/  LDCU.64 UR42, c[0x0][0x398] ;  /* 0x00007300ff2a77ac */ /* 0x000f220008000a00 */
[----:B------:R-:W-:Y:S01]  /*5f380*/  ISETP.GE.AND P0, PT, R0, UR15, PT ;  /* 0x0000000f00007c0c */ /* 0x000fe2000bf06270 */
[----:B------:R-:W0:Y:S08]  /*5f390*/  LDCU.64 UR22, c[0x0][0x398] ;  /* 0x00007300ff1677ac */ /* 0x000e300008000a00 */
[----:B------:R-:W-:Y:S01]  /*5f3a0*/  @P2 LOP3.LUT R26, R26, 0x1000000, RZ, 0xfc, !PT ;  /* 0x010000001a1a2812 */ /* 0x000fe200078efcff */
[----:B------:R-:W-:Y:S01]  /*5f3b0*/  VIADD R0, R2, 0x10d ;  /* 0x0000010d02007836 */ /* 0x000fe20000000000 */
[----:B------:R-:W0:Y:S02]  /*5f3c0*/  LDCU.64 UR14, c[0x0][0x398] ;  /* 0x00007300ff0e77ac */ /* 0x000e240008000a00 */
[----:B------:R-:W-:-:S04]  /*5f3d0*/  LOP3.LUT R26, R26, 0xff7fffff, RZ, 0xc0, !PT ;  /* 0xff7fffff1a1a7812 */ /* 0x000fc800078ec0ff */
[----:B------:R-:W-:Y:S02]  /*5f3e0*/  @P1 LOP3.LUT R26, R26, 0x800000, RZ, 0xfc, !PT ;  /* 0x008000001a1a1812 */ /* 0x000fe400078efcff */
[----:B------:R-:W-:Y:S02]  /*5f3f0*/  ISETP.LT.AND P1, PT, R28, UR32, !P0 ;  /* 0x000000201c007c0c */ /* 0x000fe4000c721270 */
        /* <DEDUP_REMOVED lines=10> */
[----:B------:R-:W-:-:S11]  /*5f4a0*/  ISETP.LT.AND P0, PT, R3, UR36, !P0 ;  /* 0x0000002403007c0c */ /* 0x000fd6000c701270 */
        /* <DEDUP_REMOVED lines=36> */
[----:B------:R-:W-:Y:S01]  /*5f6f0*/  UMOV UR38, UR50 ;  /* 0x0000003200267c82 */ /* 0x000fe20008000000 */
        /* <DEDUP_REMOVED lines=8> */
[----:B---3--:R-:W-:Y:S02]  /*5f780*/  ISETP.LT.AND P1, PT, R28, UR18, !P0 ;  /* 0x000000121c007c0c */ /* 0x008fe4000c721270 */
[----:B-1----:R-:W-:Y:S02]  /*5f790*/  ISETP.LT.AND P0, PT, R3, UR48, !P0 ;  /* 0x0000003003007c0c */ /* 0x002fe4000c701270 */
        /* <DEDUP_REMOVED lines=13> */
[----:B------:R-:W1:Y:S02]  /*5f870*/  LDCU.64 UR6, c[0x0][0x398] ;  /* 0x00007300ff0677ac */ /* 0x000e640008000a00 */
[----:B------:R-:W-:Y:S01]  /*5f880*/  LOP3.LUT R26, R26, 0xffffff7f, RZ, 0xc0, !PT ;  /* 0xffffff7f1a1a7812 */ /* 0x000fe200078ec0ff */
[----:B------:R-:W-:Y:S01]  /*5f890*/  UMOV UR10, UR71 ;  /* 0x00000047000a7c82 */ /* 0x000fe20008000000 */
[----:B------:R-:W-:Y:S02]  /*5f8a0*/  UMOV UR34, UR70 ;  /* 0x0000004600227c82 */ /* 0x000fe40008000000 */
[----:B------:R-:W-:Y:S01]  /*5f8b0*/  @P1 LOP3.LUT R26, R26, 0x80, RZ, 0xfc, !PT ;  /* 0x000000801a1a1812 */ /* 0x000fe200078efcff */
[----:B------:R-:W3:Y:S01]  /*5f8c0*/  LDCU.64 UR70, c[0x0][0x398] ;  /* 0x00007300ff4677ac */ /* 0x000ee20008000a00 */
[----:B------:R-:W-:-:S02]  /*5f8d0*/  ISETP.LT.AND P1, PT, R28, UR56, !P0 ;  /* 0x000000381c007c0c */ /* 0x000fc4000c721270 */
[----:B----4-:R-:W-:Y:S01]  /*5f8e0*/  ISETP.LT.AND P0, PT, R3, UR42, !P0 ;  /* 0x0000002a03007c0c */ /* 0x010fe2000c701270 */
[----:B------:R-:W-:Y:S01]  /*5f8f0*/  UMOV UR28, UR66 ;  /* 0x00000042001c7c82 */ /* 0x000fe20008000000 */
[----:B------:R-:W-:Y:S01]  /*5f900*/  LOP3.LUT R26, R26, 0xffffffbf, RZ, 0xc0, !PT ;  /* 0xffffffbf1a1a7812 */ /* 0x000fe200078ec0ff */
[----:B------:R-:W-:Y:S01]  /*5f910*/  UMOV UR48, UR69 ;  /* 0x0000004500307c82 */ /* 0x000fe20008000000 */
[----:B------:R-:W-:Y:S01]  /*5f920*/  UMOV UR24, UR65 ;  /* 0x0000004100187c82 */ /* 0x000fe20008000000 */
[----:B------:R-:W-:Y:S01]  /*5f930*/  UMOV UR44, UR64 ;  /* 0x00000040002c7c82 */ /* 0x000fe20008000000 */
[----:B------:R-:W-:Y:S01]  /*5f940*/  UMOV UR42, UR68 ;  /* 0x00000044002a7c82 */ /* 0x000fe20008000000 */
[----:B------:R-:W4:Y:S04]  /*5f950*/  LDCU.64 UR68, c[0x0][0x398] ;  /* 0x00007300ff4477ac */ /* 0x000f280008000a00 */
[----:B------:R-:W-:Y:S01]  /*5f960*/  @P1 LOP3.LUT R26, R26, 0x40, RZ, 0xfc, !PT ;  /* 0x000000401a1a1812 */ /* 0x000fe200078efcff */
[----:B------:R-:W0:Y:S03]  /*5f970*/  LDCU.64 UR64, c[0x0][0x398] ;  /* 0x00007300ff4077ac */ /* 0x000e260008000a00 */
[----:B------:R-:W-:Y:S01]  /*5f980*/  LOP3.LUT R26, R26, 0xffffffdf, RZ, 0xc0, !PT ;  /* 0xffffffdf1a1a7812 */ /* 0x000fe200078ec0ff */
[----:B------:R-:W-:Y:S01]  /*5f990*/  UMOV UR46, UR63 ;  /* 0x0000003f002e7c82 */ /* 0x000fe20008000000 */
[----:B------:R-:W-:Y:S01]  /*5f9a0*/  LOP3.LUT R22, R22, 0xffffefff, RZ, 0xc0, !PT ;  /* 0xffffefff16167812 */ /* 0x000fe200078ec0ff */
[----:B------:R-:W0:Y:S01]  /*5f9b0*/  LDCU UR4, c[0x0][0x398] ;  /* 0x00007300ff0477ac */ /* 0x000e220008000800 */
        /* <DEDUP_REMOVED lines=22> */
[----:B------:R-:W-:Y:S01]  /*5fb20*/  UMOV UR22, UR67 ;  /* 0x0000004300167c82 */ /* 0x000fe20008000000 */
[----:B------:R-:W-:Y:S01]  /*5fb30*/  ISETP.LT.AND P1, PT, R3, UR12, !P0 ;  /* 0x0000000c03007c0c */ /* 0x000fe2000c721270 */
[----:B------:R-:W0:Y:S01]  /*5fb40*/  LDCU.64 UR66, c[0x0][0x398] ;  /* 0x00007300ff4277ac */ /* 0x000e220008000a00 */
[----:B------:R-:W-:Y:S02]  /*5fb50*/  ISETP.LT.AND P2, PT, R28, UR32, !P0 ;  /* 0x000000201c007c0c */ /* 0x000fe4000c741270 */
[----:B------:R-:W-:Y:S01]  /*5fb60*/  ISETP.GE.AND P0, PT, R0, UR15, PT ;  /* 0x0000000f00007c0c */ /* 0x000fe2000bf06270 */
[----:B------:R-:W0:Y:S08]  /*5fb70*/  LDCU.64 UR56, c[0x0][0x398] ;  /* 0x00007300ff3877ac */ /* 0x000e300008000a00 */
[----:B------:R-:W-:Y:S01]  /*5fb80*/  @P1 LOP3.LUT R23, R23, 0x80000000, RZ, 0xfc, !PT ;  /* 0x8000000017171812 */ /* 0x000fe200078efcff */
[----:B------:R-:W-:Y:S01]  /*5fb90*/  VIADD R0, R2, 0xf5 ;  /* 0x000000f502007836 */ /* 0x000fe20000000000 */
[----:B------:R-:W-:Y:S01]  /*5fba0*/  ISETP.LT.AND P1, PT, R28, UR50, !P0 ;  /* 0x000000321c007c0c */ /* 0x000fe2000c721270 */
[----:B------:R-:W0:Y:S01]  /*5fbb0*/  LDCU.64 UR14, c[0x0][0x398] ;  /* 0x00007300ff0e77ac */ /* 0x000e220008000a00 */
[----:B------:R-:W-:-:S02]  /*5fbc0*/  ISETP.LT.AND P0, PT, R3, UR40, !P0 ;  /* 0x0000002803007c0c */ /* 0x000fc4000c701270 */
[----:B------:R-:W-:Y:S01]  /*5fbd0*/  LOP3.LUT R23, R23, 0xbfffffff, RZ, 0xc0, !PT ;  /* 0xbfffffff17177812 */ /* 0x000fe200078ec0ff */
[----:B------:R-:W-:Y:S01]  /*5fbe0*/  UMOV UR12, UR62 ;  /* 0x0000003e000c7c82 */ /* 0x000fe20008000000 */
[----:B------:R-:W-:Y:S01]  /*5fbf0*/  @P2 LOP3.LUT R26, R26, 0x1, RZ, 0xfc, !PT ;  /* 0x000000011a1a2812 */ /* 0x000fe200078efcff */
[----:B------:R-:W0:Y:S01]  /*5fc00*/  LDCU.64 UR62, c[0x0][0x398] ;  /* 0x00007300ff3e77ac */ /* 0x000e220008000a00 */
[----:B------:R-:W-:Y:S01]  /*5fc10*/  UMOV UR20, UR73 ;  /* 0x0000004900147c82 */ /* 0x000fe20008000000 */
[----:B------:R-:W0:Y:S04]  /*5fc20*/  LDCU UR40, c[0x0][0x398] ;  /* 0x00007300ff2877ac */ /* 0x000e280008000800 */
        /* <DEDUP_REMOVED lines=17> */
[----:B-1----:R-:W-:Y:S01]  /*5fd40*/  ISETP.LT.AND P0, PT, R3, UR6, !P0 ;  /* 0x0000000603007c0c */ /* 0x002fe2000c701270 */
[----:B------:R-:W-:Y:S01]  /*5fd50*/  UMOV UR30, UR72 ;  /* 0x00000048001e7c82 */ /* 0x000fe20008000000 */
[----:B------:R-:W1:Y:S01]  /*5fd60*/  LDCU.64 UR72, c[0x0][0x398] ;  /* 0x00007300ff4877ac */ /* 0x000e620008000a00 */
[----:B------:R-:W-:Y:S01]  /*5fd70*/  LOP3.LUT R27, R27, 0x7fffffff, RZ, 0xc0, !PT ;  /* 0x7fffffff1b1b7812 */ /* 0x000fe200078ec0ff */
[----:B------:R-:W0:Y:S07]  /*5fd80*/  LDCU UR6, c[0x0][0x398] ;  /* 0x00007300ff0677ac */ /* 0x000e2e0008000800 */
        /* <DEDUP_REMOVED lines=13> */
[----:B------:R-:W-:Y:S01]  /*5fe60*/  LOP3.LUT R23, R23, 0xff7fffff, RZ, 0xc0, !PT ;  /* 0xff7fffff17177812 */ /* 0x000fe200078ec0ff */
[----:B------:R-:W0:Y:S03]  /*5fe70*/  LDCU UR18, c[0x0][0x398] ;  /* 0x00007300ff1277ac */ /* 0x000e260008000800 */
[----:B------:R-:W-:Y:S02]  /*5fe80*/  @P1 LOP3.LUT R23, R23, 0x800000, RZ, 0xfc, !PT ;  /* 0x0080000017171812 */ /* 0x000fe400078efcff */
[----:B---3--:R-:W-:-:S02]  /*5fe90*/  ISETP.LT.AND P1, PT, R28, UR70, !P0 ;  /* 0x000000461c007c0c */ /* 0x008fc4000c721270 */
[----:B------:R-:W-:Y:S01]  /*5fea0*/  ISETP.LT.AND P0, PT, R3, UR16, !P0 ;  /* 0x0000001003007c0c */ /* 0x000fe2000c701270 */
[----:B------:R-:W3:Y:S01]  /*5feb0*/  LDCU UR16, c[0x0][0x398] ;  /* 0x00007300ff1077ac */ /* 0x000ee20008000800 */
        /* <DEDUP_REMOVED lines=17> */
[----:B----4-:R-:W-:-:S02]  /*5ffd0*/  ISETP.LT.AND P1, PT, R28, UR68, !P0 ;  /* 0x000000441c007c0c */ /* 0x010fc4000c721270 */
[----:B------:R-:W-:Y:S01]  /*5ffe0*/  ISETP.LT.AND P0, PT, R3, UR8, !P0 ;  /* 0x0000000803007c0c */ /* 0x000fe2000c701270 */
[----:B------:R-:W4:Y:S01]  /*5fff0*/  LDCU UR8, c[0x0][0x398] ;  /* 0x00007300ff0877ac */ /* 0x000f220008000800 */
        /* <DEDUP_REMOVED lines=13> */
[----:B------:R-:W1:Y:S02]  /*600d0*/  LDCU.64 UR66, c[0x0][0x398] ;  /* 0x00007300ff4277ac */ /* 0x000e640008000a00 */
[----:B------:R-:W-:Y:S01]  /*600e0*/  LOP3.LUT R23, R23, 0xffff7fff, RZ, 0xc0, !PT ;  /* 0xffff7fff17177812 */ /* 0x000fe200078ec0ff */
[----:B------:R-:W1:Y:S03]  /*600f0*/  LDCU UR32, c[0x0][0x398] ;  /* 0x00007300ff2077ac */ /* 0x000e660008000800 */
[----:B------:R-:W-:Y:S02]  /*60100*/  @P1 LOP3.LUT R23, R23, 0x8000, RZ, 0xfc, !PT ;  /* 0x0000800017171812 */ /* 0x000fe400078efcff */
[----:B0-----:R-:W-:-:S02]  /*60110*/  ISETP.LT.AND P1, PT, R28, UR50, !P0 ;  /* 0x000000321c007c0c */ /* 0x001fc4000c721270 */
[----:B------:R-:W-:Y:S01]  /*60120*/  ISETP.LT.AND P0, PT, R3, UR64, !P0 ;  /* 0x0000004003007c0c */ /* 0x000fe2000c701270 */
[----:B------:R-:W0:Y:S01]  /*60130*/  LDCU UR64, c[0x0][0x398] ;  /* 0x00007300ff4077ac */ /* 0x000e220008000800 */
        /* <DEDUP_REMOVED lines=17> */
[----:B------:R-:W-:-:S02]  /*60250*/  ISETP.LT.AND P1, PT, R28, UR54, !P0 ;  /* 0x000000361c007c0c */ /* 0x000fc4000c721270 */
[----:B------:R-:W-:Y:S01]  /*60260*/  ISETP.LT.AND P0, PT, R3, UR62, !P0 ;  /* 0x0000003e03007c0c */ /* 0x000fe2000c701270 */
[----:B------:R-:W0:Y:S01]  /*60270*/  LDCU UR62, c[0x0][0x398] ;  /* 0x00007300ff3e77ac */ /* 0x000e220008000800 */
[----:B------:R-:W-:-:S09]  /*60280*/  LOP3.LUT R23, R23, 0xfffffbff, RZ, 0xc0, !PT ;  /* 0xfffffbff17177812 */ /* 0x000fd200078ec0ff */
[----:B------:R-:W-:-:S04]  /*60290*/  @P1 LOP3.LUT R23, R23, 0x400, RZ, 0xfc, !PT ;  /* 0x0000040017171812 */ /* 0x000fc800078efcff */
[----:B------:R-:W-:-:S04]  /*602a0*/  LOP3.LUT R23, R23, 0xfffffdff, RZ, 0xc0, !PT ;  /* 0xfffffdff17177812 */ /* 0x000fc800078ec0ff */
[----:B------:R-:W-:Y:S02]  /*602b0*/  @P0 LOP3.LUT R23, R23, 0x200, RZ, 0xfc, !PT ;  /* 0x0000020017170812 */ /* 0x000fe400078efcff */
[----:B------:R-:W-:Y:S01]  /*602c0*/  ISETP.GE.AND P0, PT, R8, UR51, PT ;  /* 0x0000003308007c0c */ /* 0x000fe2000bf06270 */
[----:B------:R-:W0:Y:S03]  /*602d0*/  LDCU.64 UR50, c[0x0][0x398] ;  /* 0x00007300ff3277ac */ /* 0x000e260008000a00 */
[----:B------:R-:W-:Y:S02]  /*602e0*/  ISETP.LT.AND P2, PT, R28, UR74, !P0 ;  /* 0x0000004a1c007c0c */ /* 0x000fe4000c741270 */
[----:B-1----:R-:W-:Y:S01]  /*602f0*/  ISETP.LT.AND P1, PT, R3, UR66, !P0 ;  /* 0x0000004203007c0c */ /* 0x002fe2000c721270 */
[----:B------:R-:W1:Y:S01]  /*60300*/  LDCU UR66, c[0x0][0x398] ;  /* 0x00007300ff4277ac */ /* 0x000e620008000800 */
[----:B------:R-:W-:-:S02]  /*60310*/  LOP3.LUT R23, R23, 0xfffffeff, RZ, 0xc0, !PT ;  /* 0xfffffeff17177812 */ /* 0x000fc400078ec0ff */
[----:B------:R-:W-:-:S07]  /*60320*/  ISETP.GE.AND P0, PT, R0, UR53, PT ;  /* 0x0000003500007c0c */ /* 0x000fce000bf06270 */
[----:B------:R-:W-:Y:S01]  /*60330*/  @P2 LOP3.LUT R23, R23, 0x100, RZ, 0xfc, !PT ;  /* 0x0000010017172812 */ /* 0x000fe200078efcff */
[----:B------:R-:W-:Y:S01]  /*60340*/  VIADD R0, R2, 0xdf ;  /* 0x000000df02007836 */ /* 0x000fe20000000000 */
[----:B------:R-:W1:Y:S02]  /*60350*/  LDCU.64 UR52, c[0x0][0x398] ;  /* 0x00007300ff3477ac */ /* 0x000e640008000a00 */
[----:B------:R-:W-:-:S04]  /*60360*/  LOP3.LUT R23, R23, 0xffffff7f, RZ, 0xc0, !PT ;  /* 0xffffff7f17177812 */ /* 0x000fc800078ec0ff */
[----:B------:R-:W-:Y:S02]  /*60370*/  @P1 LOP3.LUT R23, R23, 0x80, RZ, 0xfc, !PT ;  /* 0x0000008017171812 */ /* 0x000fe400078efcff */
[----:B------:R-:W-:Y:S02]  /*60380*/  ISETP.LT.AND P1, PT, R28, UR76, !P0 ;  /* 0x0000004c1c007c0c */ /* 0x000fe4000c721270 */
[----:B0-----:R-:W-:Y:S01]  /*60390*/  ISETP.LT.AND P0, PT, R3, UR68, !P0 ;  /* 0x0000004403007c0c */ /* 0x001fe2000c701270 */
        /* <DEDUP_REMOVED lines=14> */
[----:B------:R-:W-:Y:S01]  /*60480*/  ISETP.GE.AND P0, PT, R0, UR75, PT ;  /* 0x0000004b00007c0c */ /* 0x000fe2000bf06270 */
[----:B------:R-:W-:Y:S01]  /*60490*/  VIADD R0, R2, 0xdb ;  /* 0x000000db02007836 */ /* 0x000fe20000000000 */
[----:B------:R-:W0:Y:S02]  /*604a0*/  LDCU.64 UR74, c[0x0][0x398] ;  /* 0x00007300ff4a77ac */ /* 0x000e240008000a00 */
[----:B------:R-:W-:Y:S02]  /*604b0*/  ISETP.LT.AND P1, PT, R28, UR50, !P0 ;  /* 0x000000321c007c0c */ /* 0x000fe4000c721270 */
[----:B-1----:R-:W-:-:S11]  /*604c0*/  ISETP.LT.AND P0, PT, R3, UR52, !P0 ;  /* 0x0000003403007c0c */ /* 0x002fd6000c701270 */
[----:B------:R-:W-:-:S04]  /*604d0*/  @P1 LOP3.LUT R22, R22, 0x1000, RZ, 0xfc, !PT ;  /* 0x0000100016161812 */ /* 0x000fc800078efcff */
[----:B------:R-:W-:-:S04]  /*604e0*/  LOP3.LUT R22, R22, 0xfffff7ff, RZ, 0xc0, !PT ;  /* 0xfffff7ff16167812 */ /* 0x000fc800078ec0ff */
[----:B------:R-:W-:Y:S02]  /*604f0*/  @P0 LOP3.LUT R22, R22, 0x800, RZ, 0xfc, !PT ;  /* 0x0000080016160812 */ /* 0x000fe400078efcff */
[----:B------:R-:W-:Y:S01]  /*60500*/  ISETP.GE.AND P0, PT, R0, UR77, PT ;  /* 0x0000004d00007c0c */ /* 0x000fe2000bf06270 */
[----:B------:R-:W1:Y:S03]  /*60510*/  LDCU.64 UR76, c[0x0][0x398] ;  /* 0x00007300ff4c77ac */ /* 0x000e660008000a00 */
[----:B0-----:R-:W-:Y:S02]  /*60520*/  ISETP.LT.AND P1, PT, R28, UR54, !P0 ;  /* 0x000000361c007c0c */ /* 0x001fe4000c721270 */
[----:B------:R-:W-:Y:S01]  /*60530*/  LOP3.LUT R22, R22, 0xfffffeff, RZ, 0xc0, !PT ;  /* 0xfffffeff16167812 */ /* 0x000fe200078ec0ff */
[----:B------:R-:W-:Y:S01]  /*60540*/  VIADD R0, R2, 0xd9 ;  /* 0x000000d902007836 */ /* 0x000fe20000000000 */
[----:B------:R-:W-:-:S02]  /*60550*/  ISETP.LT.AND P0, PT, R3, UR56, !P0 ;  /* 0x0000003803007c0c */ /* 0x000fc4000c701270 */
[----:B------:R-:W-:Y:S01]  /*60560*/  LOP3.LUT R23, R23, 0xfffffff7, RZ, 0xc0, !PT ;  /* 0xfffffff717177812 */ /* 0x000fe200078ec0ff */
[----:B------:R-:W-:Y:S01]  /*60570*/  UMOV UR50, UR22 ;  /* 0x0000001600327c82 */ /* 0x000fe20008000000 */
[----:B------:R-:W0:Y:S01]  /*60580*/  LDCU UR22, c[0x0][0x398] ;  /* 0x00007300ff1677ac */ /* 0x000e220008000800 */
[----:B------:R-:W-:-:S04]  /*60590*/  UMOV UR72, UR42 ;  /* 0x0000002a00487c82 */ /* 0x000fc80008000000 */
[----:B------:R-:W-:Y:S01]  /*605a0*/  @P1 LOP3.LUT R22, R22, 0x100, RZ, 0xfc, !PT ;  /* 0x0000010016161812 */ /* 0x000fe200078efcff */
[----:B------:R-:W0:Y:S03]  /*605b0*/  LDCU UR42, c[0x0][0x398] ;  /* 0x00007300ff2a77ac */ /* 0x000e260008000800 */
[----:B------:R-:W-:Y:S01]  /*605c0*/  LOP3.LUT R22, R22, 0xffffff7f, RZ, 0xc0, !PT ;  /* 0xffffff7f16167812 */ /* 0x000fe200078ec0ff */
[----:B------:R-:W0:Y:S03]  /*605d0*/  LDCU UR54, c[0x0][0x398] ;  /* 0x00007300ff3677ac */ /* 0x000e260008000800 */
[----:B------:R-:W-:Y:S02]  /*605e0*/  @P0 LOP3.LUT R22, R22, 0x80, RZ, 0xfc, !PT ;  /* 0x0000008016160812 */ /* 0x000fe400078efcff */
[----:B------:R-:W-:Y:S01]  /*605f0*/  ISETP.GE.AND P0, PT, R0, UR71, PT ;  /* 0x0000004700007c0c */ /* 0x000fe2000bf06270 */
[----:B------:R-:W0:Y:S03]  /*60600*/  LDCU.64 UR70, c[0x0][0x398] ;  /* 0x00007300ff4677ac */ /* 0x000e260008000a00 */
[----:B-1----:R-:W-:-:S02]  /*60610*/  ISETP.LT.AND P1, PT, R28, UR76, !P0 ;  /* 0x0000004c1c007c0c */ /* 0x002fc4000c721270 */
[----:B------:R-:W-:Y:S02]  /*60620*/  ISETP.LT.AND P0, PT, R3, UR74, !P0 ;  /* 0x0000004a03007c0c */ /* 0x000fe4000c701270 */
[----:B------:R-:W-:Y:S01]  /*60630*/  LOP3.LUT R22, R22, 0xffffffef, RZ, 0xc0, !PT ;  /* 0xffffffef16167812 */ /* 0x000fe200078ec0ff */
[----:B------:R-:W-:-:S08]  /*60640*/  VIADD R0, R2, 0x132 ;  /* 0x0000013202007836 */ /* 0x000fd00000000000 */
[----:B------:R-:W-:-:S04]  /*60650*/  @P1 LOP3.LUT R22, R22, 0x10, RZ, 0xfc, !PT ;  /* 0x0000001016161812 */ /* 0x000fc800078efcff */
[----:B------:R-:W-:-:S04]  /*60660*/  LOP3.LUT R22, R22, 0xfffffff7, RZ, 0xc0, !PT ;  /* 0xfffffff716167812 */ /* 0x000fc800078ec0ff */
[----:B------:R-:W-:Y:S02]  /*60670*/  @P0 LOP3.LUT R22, R22, 0x8, RZ, 0xfc, !PT ;  /* 0x0000000816160812 */ /* 0x000fe400078efcff */
[----:B------:R-:W-:Y:S01]  /*60680*/  ISETP.GE.AND P0, PT, R0, UR12, PT ;  /* 0x0000000c00007c0c */ /* 0x000fe2000bf06270 */
[----:B------:R-:W1:Y:S03]  /*60690*/  LDCU UR12, c[0x0][0x398] ;  /* 0x00007300ff0c77ac */ /* 0x000e660008000800 */
[----:B0-----:R-:W-:Y:S02]  /*606a0*/  ISETP.LT.AND P1, PT, R28, UR70, !P0 ;  /* 0x000000461c007c0c */ /* 0x001fe4000c721270 */
[----:B------:R-:W-:Y:S01]  /*606b0*/  ISETP.LT.AND P0, PT, R3, UR4, !P0 ;  /* 0x0000000403007c0c */ /* 0x000fe2000c701270 */
[----:B------:R-:W-:Y:S01]  /*606c0*/  VIADD R0, R2, 0x130 ;  /* 0x0000013002007836 */ /* 0x000fe20000000000 */
[----:B------:R-:W-:Y:S01]  /*606d0*/  UMOV UR76, UR44 ;  /* 0x0000002c004c7c82 */ /* 0x000fe20008000000 */
[----:B------:R-:W0:Y:S01]  /*606e0*/  LDCU UR4, c[0x0][0x398] ;  /* 0x00007300ff0477ac */ /* 0x000e220008000800 */
[----:B------:R-:W-:Y:S01]  /*606f0*/  LOP3.LUT R24, R24, 0x7fffffff, RZ, 0xc0, !PT ;  /* 0x7fffffff18187812 */ /* 0x000fe200078ec0ff */
[----:B------:R-:W0:Y:S06]  /*60700*/  LDCU UR44, c[0x0][0x398] ;  /* 0x00007300ff2c77ac */ /* 0x000e2c0008000800 */
[----:B------:R-:W-:-:S04]  /*60710*/  @P1 LOP3.LUT R23, R23, 0x8, RZ, 0xfc, !PT ;  /* 0x0000000817171812 */ /* 0x000fc800078efcff */
[----:B------:R-:W-:-:S04]  /*60720*/  LOP3.LUT R23, R23, 0xfffffffd, RZ, 0xc0, !PT ;  /* 0xfffffffd17177812 */ /* 0x000fc800078ec0ff */
[----:B------:R-:W-:Y:S02]  /*60730*/  @P0 LOP3.LUT R23, R23, 0x2, RZ, 0xfc, !PT ;  /* 0x0000000217170812 */ /* 0x000fe400078efcff */
[----:B------:R-:W-:-:S04]  /*60740*/  ISETP.GE.AND P0, PT, R0, UR30, PT ;  /* 0x0000001e00007c0c */ /* 0x000fc8000bf06270 */
[----:B------:R-:W-:Y:S02]  /*60750*/  ISETP.LT.AND P1, PT, R28, UR40, !P0 ;  /* 0x000000281c007c0c */ /* 0x000fe4000c721270 */
[----:B-1----:R-:W-:Y:S01]  /*60760*/  ISETP.LT.AND P0, PT, R3, UR12, !P0 ;  /* 0x0000000c03007c0c */ /* 0x002fe2000c701270 */
[----:B------:R-:W-:Y:S01]  /*60770*/  VIADD R0, R2, 0x12e ;  /* 0x0000012e02007836 */ /* 0x000fe20000000000 */
[----:B------:R-:W-:Y:S01]  /*60780*/  LOP3.LUT R23, R23, 0xfffffffe, RZ, 0xc0, !PT ;  /* 0xfffffffe17177812 */ /* 0x000fe200078ec0ff */
[----:B------:R-:W-:Y:S01]  /*60790*/  UMOV UR30, UR48 ;  /* 0x00000030001e7c82 */ /* 0x000fe20008000000 */
[----:B------:R-:W-:Y:S01]  /*607a0*/  UMOV UR40, UR24 ;  /* 0x0000001800287c82 */ /* 0x000fe20008000000 */
[----:B------:R-:W1:Y:S08]  /*607b0*/  LDCU UR12, c[0x0][0x398] ;  /* 0x00007300ff0c77ac */ /* 0x000e700008000800 */
[----:B------:R-:W-:-:S02]  /*607c0*/  @P0 LOP3.LUT R27, R27, 0x80000000, RZ, 0xfc, !PT ;  /* 0x800000001b1b0812 */ /* 0x000fc400078efcff */
[----:B------:R-:W-:Y:S01]  /*607d0*/  @P1 LOP3.LUT R23, R23, 0x1, RZ, 0xfc, !PT ;  /* 0x0000000117171812 */ /* 0x000fe200078efcff */
[----:B------:R-:W-:Y:S01]  /*607e0*/  UMOV UR48, UR34 ;  /* 0x0000002200307c82 */ /* 0x000fe20008000000 */
[----:B------:R-:W-:Y:S01]  /*607f0*/  ISETP.GE.AND P0, PT, R0, UR20, PT ;  /* 0x0000001400007c0c */ /* 0x000fe2000bf06270 */
[----:B------:R-:W-:Y:S01]  /*60800*/  UMOV UR52, UR30 ;  /* 0x0000001e00347c82 */ /* 0x000fe20008000000 */
[----:B------:R-:W-:Y:S01]  /*60810*/  LOP3.LUT R27, R27, 0xbfffffff, RZ, 0xc0, !PT ;  /* 0xbfffffff1b1b7812 */ /* 0x000fe200078ec0ff */
[----:B------:R-:W-:Y:S01]  /*60820*/  VIADD R0, R2, 0x12c ;  /* 0x0000012c02007836 */ /* 0x000fe20000000000 */
[----:B------:R-:W-:Y:S01]  /*60830*/  ISETP.LT.AND P1, PT, R28, UR22, !P0 ;  /* 0x000000161c007c0c */ /* 0x000fe2000c721270 */
[----:B------:R-:W-:Y:S01]  /*60840*/  UMOV UR34, UR10 ;  /* 0x0000000a00227c82 */ /* 0x000fe20008000000 */
[----:B------:R-:W-:Y:S01]  /*60850*/  ISETP.LT.AND P0, PT, R3, UR42, !P0 ;  /* 0x0000002a03007c0c */ /* 0x000fe2000c701270 */
[----:B------:R-:W-:Y:S01]  /*60860*/  UMOV UR42, UR38 ;  /* 0x00000026002a7c82 */ /* 0x000fe20008000000 */
[----:B------:R-:W-:Y:S01]  /*60870*/  UMOV UR38, UR36 ;  /* 0x0000002400267c82 */ /* 0x000fe20008000000 */
[----:B------:R-:W-:Y:S01]  /*60880*/  UMOV UR36, UR26 ;  /* 0x0000001a00247c82 */ /* 0x000fe20008000000 */
[----:B------:R-:W0:Y:S01]  /*60890*/  LDCU UR26, c[0x0][0x398] ;  /* 0x00007300ff1a77ac */ /* 0x000e220008000800 */
[----:B------:R-:W0:Y:S06]  /*608a0*/  LDCU UR20, c[0x0][0x398] ;  /* 0x00007300ff1477ac */ /* 0x000e2c0008000800 */
[----:B------:R-:W-:Y:S01]  /*608b0*/  @P1 LOP3.LUT R27, R27, 0x40000000, RZ, 0xfc, !PT ;  /* 0x400000001b1b1812 */ /* 0x000fe200078efcff */
[----:B------:R-:W1:Y:S03]  /*608c0*/  LDCU UR10, c[0x0][0x398] ;  /* 0x00007300ff0a77ac */ /* 0x000e660008000800 */
[----:B------:R-:W-:Y:S01]  /*608d0*/  LOP3.LUT R27, R27, 0xdfffffff, RZ, 0xc0, !PT ;  /* 0xdfffffff1b1b7812 */ /* 0x000fe200078ec0ff */
[----:B------:R-:W1:Y:S03]  /*608e0*/  LDCU UR22, c[0x0][0x398] ;  /* 0x00007300ff1677ac */ /* 0x000e660008000800 */
[----:B------:R-:W-:Y:S01]  /*608f0*/  @P0 LOP3.LUT R27, R27, 0x20000000, RZ, 0xfc, !PT ;  /* 0x200000001b1b0812 */ /* 0x000fe200078efcff */
[----:B------:R-:W1:Y:S01]  /*60900*/  LDCU UR24, c[0x0][0x398] ;  /* 0x00007300ff1877ac */ /* 0x000e620008000800 */
[----:B------:R-:W-:Y:S01]  /*60910*/  ISETP.GE.AND P0, PT, R0, UR71, PT ;  /* 0x0000004700007c0c */ /* 0x000fe2000bf06270 */
[----:B------:R-:W1:Y:S03]  /*60920*/  LDCU UR30, c[0x0][0x398] ;  /* 0x00007300ff1e77ac */ /* 0x000e660008000800 */
[----:B0-----:R-:W-:Y:S01]  /*60930*/  ISETP.LT.AND P1, PT, R28, UR26, !P0 ;  /* 0x0000001a1c007c0c */ /* 0x001fe2000c721270 */
[----:B------:R-:W0:Y:S01]  /*60940*/  LDCU UR26, c[0x0][0x398] ;  /* 0x00007300ff1a77ac */ /* 0x000e220008000800 */
[----:B------:R-:W-:Y:S01]  /*60950*/  LOP3.LUT R27, R27, 0xefffffff, RZ, 0xc0, !PT ;  /* 0xefffffff1b1b7812 */ /* 0x000fe200078ec0ff */
[----:B------:R-:W-:-:S10]  /*60960*/  VIADD R0, R2, 0x12a ;  /* 0x0000012a02007836 */ /* 0x000fd40000000000 */
[----:B------:R-:W-:Y:S02]  /*60970*/  @P1 LOP3.LUT R27, R27, 0x10000000, RZ, 0xfc, !PT ;  /* 0x100000001b1b1812 */ /* 0x000fe400078efcff */
[----:B0-----:R-:W-:Y:S01]  /*60980*/  ISETP.LT.AND P0, PT, R3, UR26, !P0 ;  /* 0x0000001a03007c0c */ /* 0x001fe2000c701270 */
[----:B------:R-:W-:Y:S01]  /*60990*/  UMOV UR56, UR34 ;  /* 0x0000002200387c82 */ /* 0x000fe20008000000 */
[----:B------:R-:W-:Y:S01]  /*609a0*/  LOP3.LUT R27, R27, 0xf7ffffff, RZ, 0xc0, !PT ;  /* 0xf7ffffff1b1b7812 */ /* 0x000fe200078ec0ff */
[----:B------:R-:W0:Y:S01]  /*609b0*/  LDCU UR34, c[0x0][0x398] ;  /* 0x00007300ff2277ac */ /* 0x000e220008000800 */
[----:B------:R-:W-:Y:S01]  /*609c0*/  UMOV UR71, UR28 ;  /* 0x0000001c00477c82 */ /* 0x000fe20008000000 */
[----:B------:R-:W-:Y:S01]  /*609d0*/  UMOV UR70, UR36 ;  /* 0x0000002400467c82 */ /* 0x000fe20008000000 */
[----:B------:R-:W-:Y:S01]  /*609e0*/  UMOV UR74, UR38 ;  /* 0x00000026004a7c82 */ /* 0x000fe20008000000 */
[----:B------:R-:W0:Y:S06]  /*609f0*/  LDCU UR26, c[0x0][0x398] ;  /* 0x00007300ff1a77ac */ /* 0x000e2c0008000800 */
[----:B------:R-:W-:Y:S01]  /*60a00*/  @P0 LOP3.LUT R27, R27, 0x8000000, RZ, 0xfc, !PT ;  /* 0x080000001b1b0812 */ /* 0x000fe200078efcff */
[----:B------:R-:W0:Y:S01]  /*60a10*/  LDCU UR28, c[0x0][0x398] ;  /* 0x00007300ff1c77ac */ /* 0x000e220008000800 */
[----:B------:R-:W-:Y:S01]  /*60a20*/  ISETP.GE.AND P0, PT, R0, UR50, PT ;  /* 0x0000003200007c0c */ /* 0x000fe2000bf06270 */
[----:B------:R-:W0:Y:S03]  /*60a30*/  LDCU UR36, c[0x0][0x398] ;  /* 0x00007300ff2477ac */ /* 0x000e260008000800 */
[----:B------:R-:W-:-:S02]  /*60a40*/  ISETP.LT.AND P1, PT, R28, UR68, !P0 ;  /* 0x000000441c007c0c */ /* 0x000fc4000c721270 */
[----:B------:R-:W-:Y:S01]  /*60a50*/  ISETP.LT.AND P0, PT, R3, UR32, !P0 ;  /* 0x0000002003007c0c */ /* 0x000fe2000c701270 */
[----:B------:R-:W-:Y:S01]  /*60a60*/  UMOV UR68, UR48 ;  /* 0x0000003000447c82 */ /* 0x000fe20008000000 */
[----:B------:R-:W0:Y:S01]  /*60a70*/  LDCU UR48, c[0x0][0x398] ;  /* 0x00007300ff3077ac */ /* 0x000e220008000800 */
[----:B------:R-:W-:Y:S01]  /*60a80*/  LOP3.LUT R27, R27, 0xfbffffff, RZ, 0xc0, !PT ;  /* 0xfbffffff1b1b7812 */ /* 0x000fe200078ec0ff */
[----:B------:R-:W-:Y:S01]  /*60a90*/  VIADD R0, R2, 0x128 ;  /* 0x0000012802007836 */ /* 0x000fe20000000000 */
[----:B------:R-:W-:Y:S01]  /*60aa0*/  UMOV UR50, UR72 ;  /* 0x0000004800327c82 */ /* 0x000fe20008000000 */
[----:B------:R-:W0:Y:S05]  /*60ab0*/  LDCU UR32, c[0x0][0x398] ;  /* 0x00007300ff2077ac */ /* 0x000e2a0008000800 */
[----:B------:R-:W-:Y:S01]  /*60ac0*/  @P1 LOP3.LUT R27, R27, 0x4000000, RZ, 0xfc, !PT ;  /* 0x040000001b1b1812 */ /* 0x000fe200078efcff */
[----:B------:R-:W1:Y:S03]  /*60ad0*/  LDCU UR38, c[0x0][0x398] ;  /* 0x00007300ff2677ac */ /* 0x000e660008000800 */
[----:B------:R-:W-:-:S04]  /*60ae0*/  LOP3.LUT R27, R27, 0xfdffffff, RZ, 0xc0, !PT ;  /* 0xfdffffff1b1b7812 */ /* 0x000fc800078ec0ff */
[----:B------:R-:W-:Y:S02]  /*60af0*/  @P0 LOP3.LUT R27, R27, 0x2000000, RZ, 0xfc, !PT ;  /* 0x020000001b1b0812 */ /* 0x000fe400078efcff */
[----:B------:R-:W-:Y:S01]  /*60b00*/  ISETP.GE.AND P0, PT, R0, UR42, PT ;  /* 0x0000002a00007c0c */ /* 0x000fe2000bf06270 */
[----:B------:R-:W1:Y:S03]  /*60b10*/  LDCU UR42, c[0x0][0x398] ;  /* 0x00007300ff2a77ac */ /* 0x000e660008000800 */
[----:B0-----:R-:W-:Y:S01]  /*60b20*/  ISETP.LT.AND P1, PT, R28, UR48, !P0 ;  /* 0x000000301c007c0c */ /* 0x001fe2000c721270 */
[----:B------:R-:W0:Y:S01]  /*60b30*/  LDCU UR48, c[0x0][0x398] ;  /* 0x00007300ff3077ac */ /* 0x000e220008000800 */
[----:B------:R-:W-:Y:S02]  /*60b40*/  ISETP.LT.AND P0, PT, R3, UR34, !P0 ;  /* 0x0000002203007c0c */ /* 0x000fe4000c701270 */
[----:B------:R-:W-:Y:S01]  /*60b50*/  LOP3.LUT R27, R27, 0xfeffffff, RZ, 0xc0, !PT ;  /* 0xfeffffff1b1b7812 */ /* 0x000fe200078ec0ff */
[----:B------:R-:W-:Y:S01]  /*60b60*/  VIADD R0, R2, 0x126 ;  /* 0x0000012602007836 */ /* 0x000fe20000000000 */
[----:B------:R-:W-:Y:S01]  /*60b70*/  UMOV UR72, UR46 ;  /* 0x0000002e00487c82 */ /* 0x000fe20008000000 */
[----:B------:R-:W0:Y:S01]  /*60b80*/  LDCU UR46, c[0x0][0x398] ;  /* 0x00007300ff2e77ac */ /* 0x000e220008000800 */
[----:B------:R-:W0:Y:S05]  /*60b90*/  LDCU UR34, c[0x0][0x398] ;  /* 0x00007300ff2277ac */ /* 0x000e2a0008000800 */
[----:B------:R-:W-:-:S04]  /*60ba0*/  @P1 LOP3.LUT R27, R27, 0x1000000, RZ, 0xfc, !PT ;  /* 0x010000001b1b1812 */ /* 0x000fc800078efcff */
[----:B------:R-:W-:-:S04]  /*60bb0*/  LOP3.LUT R27, R27, 0xff7fffff, RZ, 0xc0, !PT ;  /* 0xff7fffff1b1b7812 */ /* 0x000fc800078ec0ff */
[----:B------:R-:W-:Y:S02]  /*60bc0*/  @P0 LOP3.LUT R27, R27, 0x800000, RZ, 0xfc, !PT ;  /* 0x008000001b1b0812 */ /* 0x000fe400078efcff */
[----:B------:R-:W-:Y:S02]  /*60bd0*/  ISETP.GE.AND P0, PT, R0, UR40, PT ;  /* 0x0000002800007c0c */ /* 0x000fe4000bf06270 */
[----:B------:R-:W-:Y:S01]  /*60be0*/  LOP3.LUT R27, R27, 0xffbfffff, RZ, 0xc0, !PT ;  /* 0xffbfffff1b1b7812 */ /* 0x000fe200078ec0ff */
[----:B------:R-:W-:Y:S01]  /*60bf0*/  VIADD R0, R2, 0x124 ;  /* 0x0000012402007836 */ /* 0x000fe20000000000 */
[----:B-1----:R-:W-:Y:S01]  /*60c00*/  ISETP.LT.AND P1, PT, R28, UR42, !P0 ;  /* 0x0000002a1c007c0c */ /* 0x002fe2000c721270 */
[----:B------:R-:W1:Y:S01]  /*60c10*/  LDCU UR40, c[0x0][0x398] ;  /* 0x00007300ff2877ac */ /* 0x000e620008000800 */
[----:B0-----:R-:W-:Y:S01]  /*60c20*/  ISETP.LT.AND P0, PT, R3, UR48, !P0 ;  /* 0x0000003003007c0c */ /* 0x001fe2000c701270 */
[----:B------:R-:W0:Y:S01]  /*60c30*/  LDCU UR48, c[0x0][0x398] ;  /* 0x00007300ff3077ac */ /* 0x000e220008000800 */
[----:B------:R-:W0:Y:S09]  /*60c40*/  LDCU UR42, c[0x0][0x398] ;  /* 0x00007300ff2a77ac */ /* 0x000e320008000800 */
[----:B------:R-:W-:-:S04]  /*60c50*/  @P1 LOP3.LUT R27, R27, 0x400000, RZ, 0xfc, !PT ;  /* 0x004000001b1b1812 */ /* 0x000fc800078efcff */
[----:B------:R-:W-:-:S04]  /*60c60*/  LOP3.LUT R27, R27, 0xffdfffff, RZ, 0xc0, !PT ;  /* 0xffdfffff1b1b7812 */ /* 0x000fc800078ec0ff */
[----:B------:R-:W-:Y:S02]  /*60c70*/  @P0 LOP3.LUT R27, R27, 0x200000, RZ, 0xfc, !PT ;  /* 0x002000001b1b0812 */ /* 0x000fe400078efcff */
[----:B------:R-:W-:Y:S02]  /*60c80*/  ISETP.GE.AND P0, PT, R0, UR50, PT ;  /* 0x0000003200007c0c */ /* 0x000fe4000bf06270 */
[----:B------:R-:W-:Y:S01]  /*60c90*/  LOP3.LUT R27, R27, 0xffefffff, RZ, 0xc0, !PT ;  /* 0xffefffff1b1b7812 */ /* 0x000fe200078ec0ff */
[----:B------:R-:W-:Y:S01]  /*60ca0*/  VIADD R0, R2, 0x122 ;  /* 0x0000012202007836 */ /* 0x000fe20000000000 */
[----:B0-----:R-:W-:Y:S01]  /*60cb0*/  ISETP.LT.AND P1, PT, R28, UR48, !P0 ;  /* 0x000000301c007c0c */ /* 0x001fe2000c721270 */
[----:B------:R-:W0:Y:S01]  /*60cc0*/  LDCU UR50, c[0x0][0x398] ;  /* 0x00007300ff3277ac */ /* 0x000e220008000800 */
[----:B------:R-:W-:Y:S01]  /*60cd0*/  ISETP.LT.AND P0, PT, R3, UR46, !P0 ;  /* 0x0000002e03007c0c */ /* 0x000fe2000c701270 */
[----:B------:R-:W0:Y:S01]  /*60ce0*/  LDCU UR48, c[0x0][0x398] ;  /* 0x00007300ff3077ac */ /* 0x000e220008000800 */
[----:B------:R-:W0:Y:S09]  /*60cf0*/  LDCU UR46, c[0x0][0x398] ;  /* 0x00007300ff2e77ac */ /* 0x000e320008000800 */
[----:B------:R-:W-:-:S04]  /*60d00*/  @P1 LOP3.LUT R27, R27, 0x100000, RZ, 0xfc, !PT ;  /* 0x001000001b1b1812 */ /* 0x000fc800078efcff */
[----:B------:R-:W-:-:S04]  /*60d10*/  LOP3.LUT R27, R27, 0xfff7ffff, RZ, 0xc0, !PT ;  /* 0xfff7ffff1b1b7812 */ /* 0x000fc800078ec0ff */
[----:B------:R-:W-:Y:S02]  /*60d20*/  @P0 LOP3.LUT R27, R27, 0x80000, RZ, 0xfc, !PT ;  /* 0x000800001b1b0812 */ /* 0x000fe400078efcff */
[----:B------:R-:W-:-:S04]  /*60d30*/  ISETP.GE.AND P0, PT, R0, UR71, PT ;  /* 0x0000004700007c0c */ /* 0x000fc8000bf06270 */
[----:B------:R-:W-:Y:S02]  /*60d40*/  ISETP.LT.AND P1, PT, R28, UR54, !P0 ;  /* 0x000000361c007c0c */ /* 0x000fe4000c721270 */
[----:B------:R-:W-:Y:S01]  /*60d50*/  LOP3.LUT R27, R27, 0xfffbffff, RZ, 0xc0, !PT ;  /* 0xfffbffff1b1b7812 */ /* 0x000fe200078ec0ff */
[----:B------:R-:W-:Y:S01]  /*60d60*/  VIADD R0, R2, 0x120 ;  /* 0x0000012002007836 */ /* 0x000fe20000000000 */
[----:B------:R-:W-:Y:S01]  /*60d70*/  ISETP.LT.AND P0, PT, R3, UR66, !P0 ;  /* 0x0000004203007c0c */ /* 0x000fe2000c701270 */
[----:B------:R-:W-:Y:S01]  /*60d80*/  UMOV UR71, UR56 ;  /* 0x0000003800477c82 */ /* 0x000fe20008000000 */
[----:B------:R-:W0:Y:S07]  /*60d90*/  LDCU UR54, c[0x0][0x398] ;  /* 0x00007300ff3677ac */ /* 0x000e2e0008000800 */
[----:B------:R-:W-:Y:S01]  /*60da0*/  @P1 LOP3.LUT R27, R27, 0x40000, RZ, 0xfc, !PT ;  /* 0x000400001b1b1812 */ /* 0x000fe200078efcff */
[----:B------:R-:W-:Y:S01]  /*60db0*/  UMOV UR66, UR52 ;  /* 0x0000003400427c82 */ /* 0x000fe20008000000 */
[----:B------:R-:W0:Y:S02]  /*60dc0*/  LDCU UR52, c[0x0][0x398] ;  /* 0x00007300ff3477ac */ /* 0x000e240008000800 */
[----:B------:R-:W-:Y:S01]  /*60dd0*/  LOP3.LUT R27, R27, 0xfffdffff, RZ, 0xc0, !PT ;  /* 0xfffdffff1b1b7812 */ /* 0x000fe200078ec0ff */
[----:B------:R-:W0:Y:S03]  /*60de0*/  LDCU UR56, c[0x0][0x398] ;  /* 0x00007300ff3877ac */ /* 0x000e260008000800 */
[----:B------:R-:W-:-:S02]  /*60df0*/  @P0 LOP3.LUT R27, R27, 0x20000, RZ, 0xfc, !PT ;  /* 0x000200001b1b0812 */ /* 0x000fc400078efcff */
[----:B------:R-:W-:-:S04]  /*60e00*/  ISETP.GE.AND P0, PT, R0, UR70, PT ;  /* 0x0000004600007c0c */ /* 0x000fc8000bf06270 */
[----:B------:R-:W-:Y:S02]  /*60e10*/  ISETP.LT.AND P1, PT, R28, UR62, !P0 ;  /* 0x0000003e1c007c0c */ /* 0x000fe4000c721270 */
[----:B------:R-:W-:Y:S01]  /*60e20*/  LOP3.LUT R27, R27, 0xfffeffff, RZ, 0xc0, !PT ;  /* 0xfffeffff1b1b7812 */ /* 0x000fe200078ec0ff */
[----:B------:R-:W-:Y:S01]  /*60e30*/  VIADD R0, R2, 0x11e ;  /* 0x0000011e02007836 */ /* 0x000fe20000000000 */
[----:B------:R-:W-:Y:S01]  /*60e40*/  ISETP.LT.AND P0, PT, R3, UR60, !P0 ;  /* 0x0000003c03007c0c */ /* 0x000fe2000c701270 */
[----:B------:R-:W-:Y:S01]  /*60e50*/  UMOV UR70, UR74 ;  /* 0x0000004a00467c82 */ /* 0x000fe20008000000 */
[----:B------:R-:W0:Y:S01]  /*60e60*/  LDCU UR60, c[0x0][0x398] ;  /* 0x00007300ff3c77ac */ /* 0x000e220008000800 */
[----:B------:R-:W0:Y:S06]  /*60e70*/  LDCU UR62, c[0x0][0x398] ;  /* 0x00007300ff3e77ac */ /* 0x000e2c0008000800 */
[----:B------:R-:W-:Y:S01]  /*60e80*/  @P1 LOP3.LUT R27, R27, 0x10000, RZ, 0xfc, !PT ;  /* 0x000100001b1b1812 */ /* 0x000fe200078efcff */
[----:B------:R-:W0:Y:S03]  /*60e90*/  LDCU UR74, c[0x0][0x398] ;  /* 0x00007300ff4a77ac */ /* 0x000e260008000800 */
[----:B------:R-:W-:-:S04]  /*60ea0*/  LOP3.LUT R27, R27, 0xffff7fff, RZ, 0xc0, !PT ;  /* 0xffff7fff1b1b7812 */ /* 0x000fc800078ec0ff */
[----:B------:R-:W-:Y:S02]  /*60eb0*/  @P0 LOP3.LUT R27, R27, 0x8000, RZ, 0xfc, !PT ;  /* 0x000080001b1b0812 */ /* 0x000fe400078efcff */
[----:B------:R-:W-:Y:S02]  /*60ec0*/  ISETP.GE.AND P0, PT, R0, UR76, PT ;  /* 0x0000004c00007c0c */ /* 0x000fe4000bf06270 */
[----:B------:R-:W-:Y:S01]  /*60ed0*/  LOP3.LUT R27, R27, 0xffffbfff, RZ, 0xc0, !PT ;  /* 0xffffbfff1b1b7812 */ /* 0x000fe200078ec0ff */
[----:B------:R-:W-:Y:S01]  /*60ee0*/  VIADD R0, R2, 0x11c ;  /* 0x0000011c02007836 */ /* 0x000fe20000000000 */
[----:B------:R-:W-:Y:S01]  /*60ef0*/  ISETP.LT.AND P1, PT, R28, UR64, !P0 ;  /* 0x000000401c007c0c */ /* 0x000fe2000c721270 */
[----:B------:R-:W0:Y:S01]  /*60f00*/  LDCU UR76, c[0x0][0x398] ;  /* 0x00007300ff4c77ac */ /* 0x000e220008000800 */
[----:B----4-:R-:W-:Y:S01]  /*60f10*/  ISETP.LT.AND P0, PT, R3, UR8, !P0 ;  /* 0x0000000803007c0c */ /* 0x010fe2000c701270 */
[----:B------:R-:W4:Y:S01]  /*60f20*/  LDCU UR8, c[0x0][0x398] ;  /* 0x00007300ff0877ac */ /* 0x000f220008000800 */
[----:B------:R-:W0:Y:S09]  /*60f30*/  LDCU UR64, c[0x0][0x398] ;  /* 0x00007300ff4077ac */ /* 0x000e320008000800 */
[----:B------:R-:W-:-:S04]  /*60f40*/  @P1 LOP3.LUT R27, R27, 0x4000, RZ, 0xfc, !PT ;  /* 0x000040001b1b1812 */ /* 0x000fc800078efcff */
[----:B------:R-:W-:-:S04]  /*60f50*/  LOP3.LUT R27, R27, 0xffffdfff, RZ, 0xc0, !PT ;  /* 0xffffdfff1b1b7812 */ /* 0x000fc800078ec0ff */
[----:B------:R-:W-:Y:S02]  /*60f60*/  @P0 LOP3.LUT R27, R27, 0x2000, RZ, 0xfc, !PT ;  /* 0x000020001b1b0812 */ /* 0x000fe400078efcff */
[----:B------:R-:W-:Y:S02]  /*60f70*/  ISETP.GE.AND P0, PT, R0, UR66, PT ;  /* 0x0000004200007c0c */ /* 0x000fe4000bf06270 */
[----:B------:R-:W-:Y:S01]  /*60f80*/  LOP3.LUT R27, R27, 0xffffefff, RZ, 0xc0, !PT ;  /* 0xffffefff1b1b7812 */ /* 0x000fe200078ec0ff */
[----:B------:R-:W-:Y:S01]  /*60f90*/  VIADD R0, R2, 0x11a ;  /* 0x0000011a02007836 */ /* 0x000fe20000000000 */
[----:B------:R-:W-:Y:S01]  /*60fa0*/  ISETP.LT.AND P1, PT, R28, UR4, !P0 ;  /* 0x000000041c007c0c */ /* 0x000fe2000c721270 */
[----:B------:R-:W0:Y:S01]  /*60fb0*/  LDCU UR4, c[0x0][0x398] ;  /* 0x00007300ff0477ac */ /* 0x000e220008000800 */
[----:B------:R-:W-:Y:S01]  /*60fc0*/  ISETP.LT.AND P0, PT, R3, UR6, !P0 ;  /* 0x0000000603007c0c */ /* 0x000fe2000c701270 */
        /* <DEDUP_REMOVED lines=21> */
[----:B---3--:R-:W-:Y:S01]  /*61120*/  ISETP.LT.AND P0, PT, R3, UR16, !P0 ;  /* 0x0000001003007c0c */ /* 0x008fe2000c701270 */
[----:B------:R-:W3:Y:S01]  /*61130*/  LDCU UR16, c[0x0][0x398] ;  /* 0x00007300ff1077ac */ /* 0x000ee20008000800 */
        /* <DEDUP_REMOVED lines=22> */
[----:B------:R-:W-:Y:S01]  /*612a0*/  LOP3.LUT R22, R22, 0x7fffffff, RZ, 0xc0, !PT ;  /* 0x7fffffff16167812 */ /* 0x000fe200078ec0ff */
[----:B------:R-:W0:Y:S08]  /*612b0*/  LDCU UR72, c[0x0][0x398] ;  /* 0x00007300ff4877ac */ /* 0x000e300008000800 */
        /* <DEDUP_REMOVED lines=8> */
[----:B------:R-:W0:Y:S01]  /*61340*/  LDCU UR26, c[0x0][0x398] ;  /* 0x00007300ff1a77ac */ /* 0x000e220008000800 */
[----:B------:R-:W0:Y:S07]  /*61350*/  LDCU UR32, c[0x0][0x398] ;  /* 0x00007300ff2077ac */ /* 0x000e2e0008000800 */
[----:B------:R-:W-:-:S04]  /*61360*/  @P1 LOP3.LUT R27, R27, 0x4, RZ, 0xfc, !PT ;  /* 0x000000041b1b1812 */ /* 0x000fc800078efcff */
[----:B------:R-:W-:-:S04]  /*61370*/  LOP3.LUT R27, R27, 0xfffffffd, RZ, 0xc0, !PT ;  /* 0xfffffffd1b1b7812 */ /* 0x000fc800078ec0ff */
[----:B------:R-:W-:Y:S02]  /*61380*/  @P0 LOP3.LUT R27, R27, 0x2, RZ, 0xfc, !PT ;  /* 0x000000021b1b0812 */ /* 0x000fe400078efcff */
[----:B------:R-:W-:Y:S01]  /*61390*/  ISETP.GE.AND P0, PT, R0, UR29, PT ;  /* 0x0000001d00007c0c */ /* 0x000fe2000bf06270 */
[----:B------:R-:W-:Y:S01]  /*613a0*/  VIADD R0, R2, 0x10e ;  /* 0x0000010e02007836 */ /* 0x000fe20000000000 */
[----:B------:R-:W-:Y:S01]  /*613b0*/  LOP3.LUT R27, R27, 0xfffffffe, RZ, 0xc0, !PT ;  /* 0xfffffffe1b1b7812 */ /* 0x000fe200078ec0ff */
[----:B------:R-:W0:Y:S01]  /*613c0*/  LDCU UR29, c[0x0][0x398] ;  /* 0x00007300ff1d77ac */ /* 0x000e220008000800 */
[----:B------:R-:W-:Y:S02]  /*613d0*/  ISETP.LT.AND P1, PT, R28, UR30, !P0 ;  /* 0x0000001e1c007c0c */ /* 0x000fe4000c721270 */
[----:B------:R-:W-:Y:S01]  /*613e0*/  ISETP.LT.AND P0, PT, R3, UR28, !P0 ;  /* 0x0000001c03007c0c */ /* 0x000fe2000c701270 */
[----:B------:R-:W0:Y:S01]  /*613f0*/  LDCU UR28, c[0x0][0x398] ;  /* 0x00007300ff1c77ac */ /* 0x000e220008000800 */
[----:B------:R-:W0:Y:S11]  /*61400*/  LDCU UR30, c[0x0][0x398] ;  /* 0x00007300ff1e77ac */ /* 0x000e360008000800 */
[----:B------:R-:W-:-:S02]  /*61410*/  @P0 LOP3.LUT R24, R24, 0x80000000, RZ, 0xfc, !PT ;  /* 0x8000000018180812 */ /* 0x000fc400078efcff */
[----:B------:R-:W-:Y:S02]  /*61420*/  ISETP.GE.AND P0, PT, R0, UR27, PT ;  /* 0x0000001b00007c0c */ /* 0x000fe4000bf06270 */
[----:B------:R-:W-:Y:S02]  /*61430*/  @P1 LOP3.LUT R27, R27, 0x1, RZ, 0xfc, !PT ;  /* 0x000000011b1b1812 */ /* 0x000fe400078efcff */
        /* <DEDUP_REMOVED lines=15> */
[----:B-1----:R-:W-:Y:S01]  /*61530*/  ISETP.LT.AND P0, PT, R3, UR40, !P0 ;  /* 0x0000002803007c0c */ /* 0x002fe2000c701270 */
[----:B------:R-:W1:Y:S01]  /*61540*/  LDCU UR40, c[0x0][0x398] ;  /* 0x00007300ff2877ac */ /* 0x000e620008000800 */
        /* <DEDUP_REMOVED lines=53> */
[----:B------:R-:W-:Y:S02]  /*618a0*/  ISETP.LT.AND P0, PT, R3, UR62, !P0 ;  /* 0x0000003e03007c0c */ /* 0x000fe4000c701270 */
[----:B------:R-:W-:Y:S01]  /*618b0*/  LOP3.LUT R21, R21, 0x7fffffff, RZ, 0xc0, !PT ;  /* 0x7fffffff15157812 */ /* 0x000fe200078ec0ff */
[----:B------:R-:W0:Y:S01]  /*618c0*/  LDCU UR62, c[0x0][0x398] ;  /* 0x00007300ff3e77ac */ /* 0x000e220008000800 */
[----:B------:R-:W0:Y:S07]  /*618d0*/  LDCU UR60, c[0x0][0x398] ;  /* 0x00007300ff3c77ac */ /* 0x000e2e0008000800 */
[----:B------:R-:W-:-:S04]  /*618e0*/  @P1 LOP3.LUT R24, R24, 0x40000, RZ, 0xfc, !PT ;  /* 0x0004000018181812 */ /* 0x000fc800078efcff */
[----:B------:R-:W-:-:S04]  /*618f0*/  LOP3.LUT R24, R24, 0xfffdffff, RZ, 0xc0, !PT ;  /* 0xfffdffff18187812 */ /* 0x000fc800078ec0ff */
[----:B------:R-:W-:Y:S02]  /*61900*/  @P0 LOP3.LUT R24, R24, 0x20000, RZ, 0xfc, !PT ;  /* 0x0002000018180812 */ /* 0x000fe400078efcff */
[----:B------:R-:W-:Y:S01]  /*61910*/  ISETP.GE.AND P0, PT, R0, UR25, PT ;  /* 0x0000001900007c0c */ /* 0x000fe2000bf06270 */
[----:B------:R-:W0:Y:S03]  /*61920*/  LDCU UR25, c[0x0][0x398] ;  /* 0x00007300ff1977ac */ /* 0x000e260008000800 */
[----:B------:R-:W-:Y:S02]  /*61930*/  ISETP.LT.AND P1, PT, R28, UR74, !P0 ;  /* 0x0000004a1c007c0c */ /* 0x000fe4000c721270 */
[----:B------:R-:W-:Y:S01]  /*61940*/  LOP3.LUT R24, R24, 0xfffeffff, RZ, 0xc0, !PT ;  /* 0xfffeffff18187812 */ /* 0x000fe200078ec0ff */
[----:B------:R-:W-:Y:S01]  /*61950*/  VIADD R0, R2, 0xfe ;  /* 0x000000fe02007836 */ /* 0x000fe20000000000 */
[----:B----4-:R-:W-:Y:S01]  /*61960*/  ISETP.LT.AND P0, PT, R3, UR8, !P0 ;  /* 0x0000000803007c0c */ /* 0x010fe2000c701270 */
[----:B------:R-:W4:Y:S01]  /*61970*/  LDCU UR8, c[0x0][0x398] ;  /* 0x00007300ff0877ac */ /* 0x000f220008000800 */
[----:B------:R-:W0:Y:S07]  /*61980*/  LDCU UR74, c[0x0][0x398] ;  /* 0x00007300ff4a77ac */ /* 0x000e2e0008000800 */
[----:B------:R-:W-:-:S04]  /*61990*/  @P1 LOP3.LUT R24, R24, 0x10000, RZ, 0xfc, !PT ;  /* 0x0001000018181812 */ /* 0x000fc800078efcff */
[----:B------:R-:W-:-:S04]  /*619a0*/  LOP3.LUT R24, R24, 0xffff7fff, RZ, 0xc0, !PT ;  /* 0xffff7fff18187812 */ /* 0x000fc800078ec0ff */
[----:B------:R-:W-:Y:S02]  /*619b0*/  @P0 LOP3.LUT R24, R24, 0x8000, RZ, 0xfc, !PT ;  /* 0x0000800018180812 */ /* 0x000fe400078efcff */
[----:B------:R-:W-:-:S04]  /*619c0*/  ISETP.GE.AND P0, PT, R0, UR49, PT ;  /* 0x0000003100007c0c */ /* 0x000fc8000bf06270 */
[----:B0-----:R-:W-:Y:S02]  /*619d0*/  ISETP.LT.AND P1, PT, R28, UR25, !P0 ;  /* 0x000000191c007c0c */ /* 0x001fe4000c721270 */
[----:B------:R-:W-:Y:S01]  /*619e0*/  LOP3.LUT R24, R24, 0xffffbfff, RZ, 0xc0, !PT ;  /* 0xffffbfff18187812 */ /* 0x000fe200078ec0ff */
[----:B------:R-:W-:Y:S01]  /*619f0*/  VIADD R0, R2, 0xfc ;  /* 0x000000fc02007836 */ /* 0x000fe20000000000 */
[----:B------:R-:W-:Y:S01]  /*61a00*/  ISETP.LT.AND P0, PT, R3, UR76, !P0 ;  /* 0x0000004c03007c0c */ /* 0x000fe2000c701270 */
[----:B------:R-:W0:Y:S01]  /*61a10*/  LDCU UR76, c[0x0][0x398] ;  /* 0x00007300ff4c77ac */ /* 0x000e220008000800 */
[----:B------:R-:W-:Y:S02]  /*61a20*/  LOP3.LUT R20, R20, 0x7fffffff, RZ, 0xc0, !PT ;  /* 0x7fffffff14147812 */ /* 0x000fe400078ec0ff */
[----:B------:R-:W-:Y:S01]  /*61a30*/  LOP3.LUT R19, R19, 0x7fffffff, RZ, 0xc0, !PT ;  /* 0x7fffffff13137812 */ /* 0x000fe200078ec0ff */
        /* <DEDUP_REMOVED lines=10> */
[----:B------:R-:W-:Y:S01]  /*61ae0*/  ISETP.GE.AND P0, PT, R0, UR43, PT ;  /* 0x0000002b00007c0c */ /* 0x000fe2000bf06270 */
[----:B------:R-:W0:Y:S08]  /*61af0*/  LDCU UR6, c[0x0][0x398] ;  /* 0x00007300ff0677ac */ /* 0x000e300008000800 */
[----:B------:R-:W-:Y:S01]  /*61b00*/  @P2 LOP3.LUT R24, R24, 0x1000, RZ, 0xfc, !PT ;  /* 0x0000100018182812 */ /* 0x000fe200078efcff */
[----:B------:R-:W0:Y:S03]  /*61b10*/  LDCU UR4, c[0x0][0x398] ;  /* 0x00007300ff0477ac */ /* 0x000e260008000800 */
[----:B------:R-:W-:-:S04]  /*61b20*/  LOP3.LUT R24, R24, 0xfffff7ff, RZ, 0xc0, !PT ;  /* 0xfffff7ff18187812 */ /* 0x000fc800078ec0ff */
[----:B------:R-:W-:Y:S02]  /*61b30*/  @P1 LOP3.LUT R24, R24, 0x800, RZ, 0xfc, !PT ;  /* 0x0000080018181812 */ /* 0x000fe400078efcff */
[----:B------:R-:W-:Y:S01]  /*61b40*/  ISETP.LT.AND P1, PT, R28, UR64, !P0 ;  /* 0x000000401c007c0c */ /* 0x000fe2000c721270 */
[----:B------:R-:W-:Y:S01]  /*61b50*/  VIADD R0, R2, 0xf8 ;  /* 0x000000f802007836 */ /* 0x000fe20000000000 */
[----:B------:R-:W-:Y:S01]  /*61b60*/  ISETP.LT.AND P0, PT, R3, UR10, !P0 ;  /* 0x0000000a03007c0c */ /* 0x000fe2000c701270 */
[----:B------:R-:W0:Y:S01]  /*61b70*/  LDCU UR64, c[0x0][0x398] ;  /* 0x00007300ff4077ac */ /* 0x000e220008000800 */
[----:B------:R-:W-:Y:S01]  /*61b80*/  LOP3.LUT R24, R24, 0xfffffbff, RZ, 0xc0, !PT ;  /* 0xfffffbff18187812 */ /* 0x000fe200078ec0ff */
[----:B------:R-:W0:Y:S08]  /*61b90*/  LDCU UR10, c[0x0][0x398] ;  /* 0x00007300ff0a77ac */ /* 0x000e300008000800 */
        /* <DEDUP_REMOVED lines=17> */
[----:B---3--:R-:W-:Y:S01]  /*61cb0*/  ISETP.LT.AND P1, PT, R28, UR16, !P0 ;  /* 0x000000101c007c0c */ /* 0x008fe2000c721270 */
[----:B------:R-:W3:Y:S01]  /*61cc0*/  LDCU UR16, c[0x0][0x398] ;  /* 0x00007300ff1077ac */ /* 0x000ee20008000800 */
        /* <DEDUP_REMOVED lines=30> */
[----:B------:R-:W-:Y:S01]  /*61eb0*/  ISETP.LT.AND P1, PT, R28, UR24, !P0 ;  /* 0x000000181c007c0c */ /* 0x000fe2000c721270 */
[----:B------:R-:W-:Y:S01]  /*61ec0*/  VIADD R0, R2, 0xee ;  /* 0x000000ee02007836 */ /* 0x000fe20000000000 */
[----:B------:R-:W-:Y:S01]  /*61ed0*/  ISETP.LT.AND P0, PT, R3, UR71, !P0 ;  /* 0x0000004703007c0c */ /* 0x000fe2000c701270 */
[----:B------:R-:W0:Y:S01]  /*61ee0*/  LDCU UR71, c[0x0][0x398] ;  /* 0x00007300ff4777ac */ /* 0x000e220008000800 */
[----:B------:R-:W-:Y:S01]  /*61ef0*/  LOP3.LUT R24, R24, 0xfffffffe, RZ, 0xc0, !PT ;  /* 0xfffffffe18187812 */ /* 0x000fe200078ec0ff */
[----:B------:R-:W0:Y:S10]  /*61f00*/  LDCU UR24, c[0x0][0x398] ;  /* 0x00007300ff1877ac */ /* 0x000e340008000800 */
        /* <DEDUP_REMOVED lines=8> */
[----:B------:R-:W0:Y:S10]  /*61f90*/  LDCU UR22, c[0x0][0x398] ;  /* 0x00007300ff1677ac */ /* 0x000e340008000800 */
        /* <DEDUP_REMOVED lines=49> */
[----:B-1----:R-:W-:Y:S01]  /*622b0*/  ISETP.LT.AND P1, PT, R28, UR40, !P0 ;  /* 0x000000281c007c0c */ /* 0x002fe2000c721270 */
[----:B------:R-:W1:Y:S01]  /*622c0*/  LDCU.64 UR32, c[0x0][0x398] ;  /* 0x00007300ff2077ac */ /* 0x000e620008000a00 */
        /* <DEDUP_REMOVED lines=33> */
[----:B------:R-:W0:Y:S01]  /*624e0*/  LDCU.64 UR48, c[0x0][0x398] ;  /* 0x00007300ff3077ac */ /* 0x000e220008000a00 */
        /* <DEDUP_REMOVED lines=31> */
[----:B------:R-:W1:Y:S01]  /*626e0*/  LDCU.64 UR38, c[0x0][0x398] ;  /* 0x00007300ff2677ac */ /* 0x000e620008000a00 */
[----:B0-----:R-:W-:Y:S01]  /*626f0*/  ISETP.LT.AND P0, PT, R3, UR26, !P0 ;  /* 0x0000001a03007c0c */ /* 0x001fe2000c701270 */
[----:B------:R-:W0:Y:S10]  /*62700*/  LDCU UR73, c[0x0][0x398] ;  /* 0x00007300ff4977ac */ /* 0x000e340008000800 */
        /* <DEDUP_REMOVED lines=9> */
[----:B------:R-:W0:-:S12]  /*627a0*/  LDCU UR56, c[0x0][0x398] ;  /* 0x00007300ff3877ac */ /* 0x000e180008000800 */
[----:B------:R-:W-:Y:S02]  /*627b0*/  @P0 LOP3.LUT R21, R21, 0x80000000, RZ, 0xfc, !PT ;  /* 0x8000000015150812 */ /* 0x000fe400078efcff */
[----:B------:R-:W-:Y:S02]  /*627c0*/  ISETP.GE.AND P0, PT, R0, UR53, PT ;  /* 0x0000003500007c0c */ /* 0x000fe4000bf06270 */
[----:B------:R-:W-:Y:S02]  /*627d0*/  @P1 LOP3.LUT R22, R22, 0x1, RZ, 0xfc, !PT ;  /* 0x0000000116161812 */ /* 0x000fe400078efcff */
[----:B------:R-:W-:Y:S01]  /*627e0*/  LOP3.LUT R21, R21, 0xbfffffff, RZ, 0xc0, !PT ;  /* 0xbfffffff15157812 */ /* 0x000fe200078ec0ff */
[----:B------:R-:W-:Y:S01]  /*627f0*/  VIADD R0, R2, 0xd5 ;  /* 0x000000d502007836 */ /* 0x000fe20000000000 */
[----:B------:R-:W-:Y:S01]  /*62800*/  ISETP.LT.AND P1, PT, R28, UR54, !P0 ;  /* 0x000000361c007c0c */ /* 0x000fe2000c721270 */
[----:B------:R-:W0:Y:S01]  /*62810*/  LDCU UR53, c[0x0][0x398] ;  /* 0x00007300ff3577ac */ /* 0x000e220008000800 */
[----:B-1----:R-:W-:Y:S01]  /*62820*/  ISETP.LT.AND P0, PT, R3, UR32, !P0 ;  /* 0x0000002003007c0c */ /* 0x002fe2000c701270 */
[----:B------:R-:W1:Y:S10]  /*62830*/  LDCU UR54, c[0x0][0x398] ;  /* 0x00007300ff3677ac */ /* 0x000e740008000800 */
        /* <DEDUP_REMOVED lines=37> */
[----:B----4-:R-:W-:Y:S01]  /*62a90*/  ISETP.LT.AND P1, PT, R28, UR8, !P0 ;  /* 0x000000081c007c0c */ /* 0x010fe2000c721270 */
[----:B------:R-:W4:Y:S01]  /*62aa0*/  LDCU UR75, c[0x0][0x398] ;  /* 0x00007300ff4b77ac */ /* 0x000f220008000800 */
[----:B------:R-:W-:-:S11]  /*62ab0*/  ISETP.LT.AND P0, PT, R3, UR44, !P0 ;  /* 0x0000002c03007c0c */ /* 0x000fd6000c701270 */
[----:B------:R-:W-:-:S04]  /*62ac0*/  @P1 LOP3.LUT R21, R21, 0x400000, RZ, 0xfc, !PT ;  /* 0x0040000015151812 */ /* 0x000fc800078efcff */
[----:B------:R-:W-:-:S04]  /*62ad0*/  LOP3.LUT R21, R21, 0xffdfffff, RZ, 0xc0, !PT ;  /* 0xffdfffff15157812 */ /* 0x000fc800078ec0ff */
[----:B------:R-:W-:Y:S02]  /*62ae0*/  @P0 LOP3.LUT R21, R21, 0x200000, RZ, 0xfc, !PT ;  /* 0x0020000015150812 */ /* 0x000fe400078efcff */
[----:B------:R-:W-:Y:S01]  /*62af0*/  ISETP.GE.AND P0, PT, R0, UR27, PT ;  /* 0x0000001b00007c0c */ /* 0x000fe2000bf06270 */
[----:B------:R-:W0:Y:S03]  /*62b00*/  LDCU.64 UR26, c[0x0][0x398] ;  /* 0x00007300ff1a77ac */ /* 0x000e260008000a00 */
[----:B------:R-:W-:Y:S02]  /*62b10*/  ISETP.LT.AND P1, PT, R28, UR74, !P0 ;  /* 0x0000004a1c007c0c */ /* 0x000fe4000c721270 */
[----:B------:R-:W-:Y:S01]  /*62b20*/  LOP3.LUT R21, R21, 0xffefffff, RZ, 0xc0, !PT ;  /* 0xffefffff15157812 */ /* 0x000fe200078ec0ff */
[----:B------:R-:W-:Y:S01]  /*62b30*/  VIADD R0, R2, 0xd0 ;  /* 0x000000d002007836 */ /* 0x000fe20000000000 */
[----:B------:R-:W-:Y:S01]  /*62b40*/  ISETP.LT.AND P0, PT, R3, UR48, !P0 ;  /* 0x0000003003007c0c */ /* 0x000fe2000c701270 */
[----:B------:R-:W0:Y:S08]  /*62b50*/  LDCU UR74, c[0x0][0x398] ;  /* 0x00007300ff4a77ac */ /* 0x000e300008000800 */
[----:B------:R-:W-:-:S04]  /*62b60*/  @P1 LOP3.LUT R21, R21, 0x100000, RZ, 0xfc, !PT ;  /* 0x0010000015151812 */ /* 0x000fc800078efcff */
[----:B------:R-:W-:-:S04]  /*62b70*/  LOP3.LUT R21, R21, 0xfff7ffff, RZ, 0xc0, !PT ;  /* 0xfff7ffff15157812 */ /* 0x000fc800078ec0ff */
[----:B------:R-:W-:Y:S02]  /*62b80*/  @P0 LOP3.LUT R21, R21, 0x80000, RZ, 0xfc, !PT ;  /* 0x0008000015150812 */ /* 0x000fe400078efcff */
[----:B------:R-:W-:Y:S01]  /*62b90*/  ISETP.GE.AND P0, PT, R0, UR31, PT ;  /* 0x0000001f00007c0c */ /* 0x000fe2000bf06270 */
[----:B------:R-:W1:Y:S03]  /*62ba0*/  LDCU.64 UR30, c[0x0][0x398] ;  /* 0x00007300ff1e77ac */ /* 0x000e660008000a00 */
[----:B------:R-:W-:Y:S02]  /*62bb0*/  ISETP.LT.AND P1, PT, R28, UR71, !P0 ;  /* 0x000000471c007c0c */ /* 0x000fe4000c721270 */
[----:B------:R-:W-:Y:S01]  /*62bc0*/  LOP3.LUT R21, R21, 0xfffbffff, RZ, 0xc0, !PT ;  /* 0xfffbffff15157812 */ /* 0x000fe200078ec0ff */
[----:B------:R-:W-:Y:S01]  /*62bd0*/  VIADD R0, R2, 0xcf ;  /* 0x000000cf02007836 */ /* 0x000fe20000000000 */
[----:B0-----:R-:W-:Y:S01]  /*62be0*/  ISETP.LT.AND P0, PT, R3, UR26, !P0 ;  /* 0x0000001a03007c0c */ /* 0x001fe2000c701270 */
[----:B------:R-:W0:Y:S08]  /*62bf0*/  LDCU UR71, c[0x0][0x398] ;  /* 0x00007300ff4777ac */ /* 0x000e300008000800 */
        /* <DEDUP_REMOVED lines=8> */
[----:B-1----:R-:W-:Y:S01]  /*62c80*/  ISETP.LT.AND P0, PT, R3, UR30, !P0 ;  /* 0x0000001e03007c0c */ /* 0x002fe2000c701270 */
[----:B------:R-:W1:Y:S08]  /*62c90*/  LDCU UR76, c[0x0][0x398] ;  /* 0x00007300ff4c77ac */ /* 0x000e700008000800 */
[----:B------:R-:W-:-:S04]  /*62ca0*/  @P1 LOP3.LUT R21, R21, 0x10000, RZ, 0xfc, !PT ;  /* 0x0001000015151812 */ /* 0x000fc800078efcff */
[----:B------:R-:W-:-:S04]  /*62cb0*/  LOP3.LUT R21, R21, 0xffff7fff, RZ, 0xc0, !PT ;  /* 0xffff7fff15157812 */ /* 0x000fc800078ec0ff */
[----:B------:R-:W-:Y:S02]  /*62cc0*/  @P0 LOP3.LUT R21, R21, 0x8000, RZ, 0xfc, !PT ;  /* 0x0000800015150812 */ /* 0x000fe400078efcff */
[----:B------:R-:W-:Y:S01]  /*62cd0*/  ISETP.GE.AND P0, PT, R0, UR37, PT ;  /* 0x0000002500007c0c */ /* 0x000fe2000bf06270 */
[----:B------:R-:W1:Y:S03]  /*62ce0*/  LDCU.64 UR36, c[0x0][0x398] ;  /* 0x00007300ff2477ac */ /* 0x000e660008000a00 */
[----:B0-----:R-:W-:Y:S01]  /*62cf0*/  ISETP.LT.AND P1, PT, R28, UR71, !P0 ;  /* 0x000000471c007c0c */ /* 0x001fe2000c721270 */
[----:B------:R-:W0:Y:S01]  /*62d00*/  LDCU UR71, c[0x0][0x398] ;  /* 0x00007300ff4777ac */ /* 0x000e220008000800 */
[----:B------:R-:W-:Y:S02]  /*62d10*/  ISETP.LT.AND P0, PT, R3, UR32, !P0 ;  /* 0x0000002003007c0c */ /* 0x000fe4000c701270 */
[----:B------:R-:W-:Y:S01]  /*62d20*/  LOP3.LUT R21, R21, 0xffffbfff, RZ, 0xc0, !PT ;  /* 0xffffbfff15157812 */ /* 0x000fe200078ec0ff */
[----:B------:R-:W-:-:S08]  /*62d30*/  VIADD R0, R2, 0xcd ;  /* 0x000000cd02007836 */ /* 0x000fd00000000000 */
[----:B------:R-:W-:-:S04]  /*62d40*/  @P1 LOP3.LUT R21, R21, 0x4000, RZ, 0xfc, !PT ;  /* 0x0000400015151812 */ /* 0x000fc800078efcff */
[----:B------:R-:W-:-:S04]  /*62d50*/  LOP3.LUT R21, R21, 0xffffdfff, RZ, 0xc0, !PT ;  /* 0xffffdfff15157812 */ /* 0x000fc800078ec0ff */
[----:B------:R-:W-:Y:S02]  /*62d60*/  @P0 LOP3.LUT R21, R21, 0x2000, RZ, 0xfc, !PT ;  /* 0x0000200015150812 */ /* 0x000fe400078efcff */
[----:B------:R-:W-:Y:S01]  /*62d70*/  ISETP.GE.AND P0, PT, R0, UR39, PT ;  /* 0x0000002700007c0c */ /* 0x000fe2000bf06270 */
[----:B------:R-:W2:Y:S03]  /*62d80*/  LDCU.64 UR38, c[0x0][0x398] ;  /* 0x00007300ff2677ac */ /* 0x000ea60008000a00 */
[----:B0-----:R-:W-:Y:S01]  /*62d90*/  ISETP.LT.AND P1, PT, R28, UR71, !P0 ;  /* 0x000000471c007c0c */ /* 0x001fe2000c721270 */
[----:B------:R-:W0:Y:S01]  /*62da0*/  LDCU UR71, c[0x0][0x398] ;  /* 0x00007300ff4777ac */ /* 0x000e220008000800 */
[----:B-1----:R-:W-:Y:S02]  /*62db0*/  ISETP.LT.AND P0, PT, R3, UR36, !P0 ;  /* 0x0000002403007c0c */ /* 0x002fe4000c701270 */
[----:B------:R-:W-:Y:S01]  /*62dc0*/  LOP3.LUT R21, R21, 0xffffefff, RZ, 0xc0, !PT ;  /* 0xffffefff15157812 */ /* 0x000fe200078ec0ff */
[----:B------:R-:W-:-:S08]  /*62dd0*/  VIADD R0, R2, 0xcc ;  /* 0x000000cc02007836 */ /* 0x000fd00000000000 */
[----:B------:R-:W-:-:S04]  /*62de0*/  @P1 LOP3.LUT R21, R21, 0x1000, RZ, 0xfc, !PT ;  /* 0x0000100015151812 */ /* 0x000fc800078efcff */
[----:B------:R-:W-:-:S04]  /*62df0*/  LOP3.LUT R21, R21, 0xfffff7ff, RZ, 0xc0, !PT ;  /* 0xfffff7ff15157812 */ /* 0x000fc800078ec0ff */
[----:B------:R-:W-:Y:S02]  /*62e00*/  @P0 LOP3.LUT R21, R21, 0x800, RZ, 0xfc, !PT ;  /* 0x0000080015150812 */ /* 0x000fe400078efcff */
[----:B------:R-:W-:Y:S01]  /*62e10*/  ISETP.GE.AND P0, PT, R0, UR43, PT ;  /* 0x0000002b00007c0c */ /* 0x000fe2000bf06270 */
[----:B------:R-:W1:Y:S03]  /*62e20*/  LDCU.64 UR42, c[0x0][0x398] ;  /* 0x00007300ff2a77ac */ /* 0x000e660008000a00 */
[----:B0-----:R-:W-:Y:S01]  /*62e30*/  ISETP.LT.AND P1, PT, R28, UR71, !P0 ;  /* 0x000000471c007c0c */ /* 0x001fe2000c721270 */
[----:B------:R-:W0:Y:S01]  /*62e40*/  LDCU UR71, c[0x0][0x398] ;  /* 0x00007300ff4777ac */ /* 0x000e220008000800 */
[----:B--2---:R-:W-:Y:S02]  /*62e50*/  ISETP.LT.AND P0, PT, R3, UR38, !P0 ;  /* 0x0000002603007c0c */ /* 0x004fe4000c701270 */
        /* <DEDUP_REMOVED lines=20> */
[----:B--2---:R-:W-:Y:S01]  /*62fa0*/  ISETP.LT.AND P0, PT, R3, UR44, !P0 ;  /* 0x0000002c03007c0c */ /* 0x004fe2000c701270 */
[----:B------:R-:W0:Y:S08]  /*62fb0*/  LDCU UR71, c[0x0][0x398] ;  /* 0x00007300ff4777ac */ /* 0x000e300008000800 */
[----:B------:R-:W-:-:S04]  /*62fc0*/  @P1 LOP3.LUT R21, R21, 0x40, RZ, 0xfc, !PT ;  /* 0x0000004015151812 */ /* 0x000fc800078efcff */
[----:B------:R-:W-:-:S04]  /*62fd0*/  LOP3.LUT R21, R21, 0xffffffdf, RZ, 0xc0, !PT ;  /* 0xffffffdf15157812 */ /* 0x000fc800078ec0ff */
[----:B------:R-:W-:Y:S02]  /*62fe0*/  @P0 LOP3.LUT R21, R21, 0x20, RZ, 0xfc, !PT ;  /* 0x0000002015150812 */ /* 0x000fe400078efcff */
[----:B------:R-:W-:Y:S01]  /*62ff0*/  ISETP.GE.AND P0, PT, R0, UR27, PT ;  /* 0x0000001b00007c0c */ /* 0x000fe2000bf06270 */
[----:B------:R-:W2:Y:S03]  /*63000*/  LDCU.64 UR26, c[0x0][0x398] ;  /* 0x00007300ff1a77ac */ /* 0x000ea60008000a00 */
        /* <DEDUP_REMOVED lines=21> */
[----:B------:R-:W-:Y:S01]  /*63160*/  VIADD R0, R2, 0xc6 ;  /* 0x000000c602007836 */ /* 0x000fe20000000000 */
[----:B-1----:R-:W-:Y:S01]  /*63170*/  ISETP.LT.AND P0, PT, R3, UR30, !P0 ;  /* 0x0000001e03007c0c */ /* 0x002fe2000c701270 */
[----:B------:R-:W0:Y:S01]  /*63180*/  LDCU UR71, c[0x0][0x398] ;  /* 0x00007300ff4777ac */ /* 0x000e220008000800 */
[----:B------:R-:W-:-:S11]  /*63190*/  LOP3.LUT R21, R21, 0xfffffffe, RZ, 0xc0, !PT ;  /* 0xfffffffe15157812 */ /* 0x000fd600078ec0ff */
[----:B------:R-:W-:Y:S02]  /*631a0*/  @P0 LOP3.LUT R20, R20, 0x80000000, RZ, 0xfc, !PT ;  /* 0x8000000014140812 */ /* 0x000fe400078efcff */
[----:B------:R-:W-:Y:S01]  /*631b0*/  ISETP.GE.AND P0, PT, R0, UR37, PT ;  /* 0x0000002500007c0c */ /* 0x000fe2000bf06270 */
[----:B------:R-:W1:Y:S01]  /*631c0*/  LDCU.64 UR36, c[0x0][0x398] ;  /* 0x00007300ff2477ac */ /* 0x000e620008000a00 */
[----:B------:R-:W-:Y:S02]  /*631d0*/  @P1 LOP3.LUT R21, R21, 0x1, RZ, 0xfc, !PT ;  /* 0x0000000115151812 */ /* 0x000fe400078efcff */
[----:B------:R-:W-:Y:S02]  /*631e0*/  ISETP.LT.AND P1, PT, R28, UR66, !P0 ;  /* 0x000000421c007c0c */ /* 0x000fe4000c721270 */
[----:B------:R-:W-:Y:S01]  /*631f0*/  LOP3.LUT R20, R20, 0xbfffffff, RZ, 0xc0, !PT ;  /* 0xbfffffff14147812 */ /* 0x000fe200078ec0ff */
[----:B------:R-:W-:Y:S01]  /*63200*/  VIADD R0, R2, 0xc5 ;  /* 0x000000c502007836 */ /* 0x000fe20000000000 */
[----:B--2---:R-:W-:Y:S01]  /*63210*/  ISETP.LT.AND P0, PT, R3, UR32, !P0 ;  /* 0x0000002003007c0c */ /* 0x004fe2000c701270 */
[----:B------:R-:W2:Y:S08]  /*63220*/  LDCU UR66, c[0x0][0x398] ;  /* 0x00007300ff4277ac */ /* 0x000eb00008000800 */
        /* <DEDUP_REMOVED lines=45> */
[----:B0-----:R-:W-:Y:S02]  /*63500*/  ISETP.LT.AND P1, PT, R28, UR71, !P0 ;  /* 0x000000471c007c0c */ /* 0x001fe4000c721270 */
[----:B------:R-:W-:Y:S01]  /*63510*/  LOP3.LUT R20, R20, 0xffefffff, RZ, 0xc0, !PT ;  /* 0xffefffff14147812 */ /* 0x000fe200078ec0ff */
[----:B------:R-:W-:Y:S01]  /*63520*/  VIADD R0, R2, 0xc0 ;  /* 0x000000c002007836 */ /* 0x000fe20000000000 */
[----:B-1----:R-:W-:Y:S01]  /*63530*/  ISETP.LT.AND P0, PT, R3, UR48, !P0 ;  /* 0x0000003003007c0c */ /* 0x002fe2000c701270 */
[----:B------:R-:W0:Y:S01]  /*63540*/  LDCU UR71, c[0x0][0x398] ;  /* 0x00007300ff4777ac */ /* 0x000e220008000800 */
[----:B------:R-:W1:Y:S07]  /*63550*/  LDCU UR48, c[0x0][0x398] ;  /* 0x00007300ff3077ac */ /* 0x000e6e0008000800 */
        /* <DEDUP_REMOVED lines=46> */
[----:B-1----:R-:W-:Y:S02]  /*63840*/  ISETP.LT.AND P0, PT, R3, UR38, !P0 ;  /* 0x0000002603007c0c */ /* 0x002fe4000c701270 */
[----:B------:R-:W-:Y:S01]  /*63850*/  LOP3.LUT R20, R20, 0xfffffbff, RZ, 0xc0, !PT ;  /* 0xfffffbff14147812 */ /* 0x000fe200078ec0ff */
[----:B------:R-:W-:Y:S01]  /*63860*/  VIADD R0, R2, 0xbb ;  /* 0x000000bb02007836 */ /* 0x000fe20000000000 */
[----:B------:R-:W1:Y:S07]  /*63870*/  LDCU UR38, c[0x0][0x398] ;  /* 0x00007300ff2677ac */ /* 0x000e6e0008000800 */
        /* <DEDUP_REMOVED lines=8> */
[----:B--2---:R-:W-:Y:S01]  /*63900*/  ISETP.LT.AND P0, PT, R3, UR42, !P0 ;  /* 0x0000002a03007c0c */ /* 0x004fe2000c701270 */
[----:B------:R-:W2:Y:S01]  /*63910*/  LDCU.64 UR44, c[0x0][0x398] ;  /* 0x00007300ff2c77ac */ /* 0x000ea20008000a00 */
        /* <DEDUP_REMOVED lines=8> */
[----:B------:R-:W1:Y:S01]  /*639a0*/  LDCU UR49, c[0x0][0x398] ;  /* 0x00007300ff3177ac */ /* 0x000e620008000800 */
[----:B0-----:R-:W-:Y:S02]  /*639b0*/  ISETP.LT.AND P0, PT, R3, UR4, !P0 ;  /* 0x0000000403007c0c */ /* 0x001fe4000c701270 */
[----:B------:R-:W-:Y:S01]  /*639c0*/  LOP3.LUT R13, R13, 0x7fffffff, RZ, 0xc0, !PT ;  /* 0x7fffffff0d0d7812 */ /* 0x000fe200078ec0ff */
[----:B------:R-:W0:Y:S08]  /*639d0*/  LDCU UR10, c[0x0][0x398] ;  /* 0x00007300ff0a77ac */ /* 0x000e300008000800 */
[----:B------:R-:W-:-:S04]  /*639e0*/  @P1 LOP3.LUT R20, R20, 0x40, RZ, 0xfc, !PT ;  /* 0x0000004014141812 */ /* 0x000fc800078efcff */
[----:B------:R-:W-:-:S04]  /*639f0*/  LOP3.LUT R20, R20, 0xffffffdf, RZ, 0xc0, !PT ;  /* 0xffffffdf14147812 */ /* 0x000fc800078ec0ff */
[----:B------:R-:W-:Y:S02]  /*63a00*/  @P0 LOP3.LUT R20, R20, 0x20, RZ, 0xfc, !PT ;  /* 0x0000002014140812 */ /* 0x000fe400078efcff */
[----:B------:R-:W-:Y:S01]  /*63a10*/  ISETP.GE.AND P0, PT, R0, UR27, PT ;  /* 0x0000001b00007c0c */ /* 0x000fe2000bf06270 */
[----:B------:R-:W0:Y:S03]  /*63a20*/  LDCU.64 UR26, c[0x0][0x398] ;  /* 0x00007300ff1a77ac */ /* 0x000e260008000a00 */
[----:B------:R-:W-:Y:S02]  /*63a30*/  ISETP.LT.AND P1, PT, R28, UR12, !P0 ;  /* 0x0000000c1c007c0c */ /* 0x000fe4000c721270 */
        /* <DEDUP_REMOVED lines=8> */
[----:B------:R-:W-:Y:S02]  /*63ac0*/  ISETP.LT.AND P1, PT, R28, UR6, !P0 ;  /* 0x000000061c007c0c */ /* 0x000fe4000c721270 */
[----:B0-----:R-:W-:Y:S02]  /*63ad0*/  ISETP.LT.AND P0, PT, R3, UR26, !P0 ;  /* 0x0000001a03007c0c */ /* 0x001fe4000c701270 */
[----:B------:R-:W-:Y:S01]  /*63ae0*/  LOP3.LUT R20, R20, 0xfffffffb, RZ, 0xc0, !PT ;  /* 0xfffffffb14147812 */ /* 0x000fe200078ec0ff */
[----:B------:R-:W-:-:S08]  /*63af0*/  VIADD R0, R2, 0xb7 ;  /* 0x000000b702007836 */ /* 0x000fd00000000000 */
[----:B------:R-:W-:-:S04]  /*63b00*/  @P1 LOP3.LUT R20, R20, 0x4, RZ, 0xfc, !PT ;  /* 0x0000000414141812 */ /* 0x000fc800078efcff */
[----:B------:R-:W-:-:S04]  /*63b10*/  LOP3.LUT R20, R20, 0xfffffffd, RZ, 0xc0, !PT ;  /* 0xfffffffd14147812 */ /* 0x000fc800078ec0ff */
[----:B------:R-:W-:Y:S02]  /*63b20*/  @P0 LOP3.LUT R20, R20, 0x2, RZ, 0xfc, !PT ;  /* 0x0000000214140812 */ /* 0x000fe400078efcff */
[----:B------:R-:W-:Y:S01]  /*63b30*/  ISETP.GE.AND P0, PT, R0, UR33, PT ;  /* 0x0000002100007c0c */ /* 0x000fe2000bf06270 */
[----:B------:R-:W0:Y:S03]  /*63b40*/  LDCU.64 UR32, c[0x0][0x398] ;  /* 0x00007300ff2077ac */ /* 0x000e260008000a00 */
[----:B------:R-:W-:Y:S02]  /*63b50*/  ISETP.LT.AND P1, PT, R28, UR14, !P0 ;  /* 0x0000000e1c007c0c */ /* 0x000fe4000c721270 */
[----:B--2---:R-:W-:Y:S01]  /*63b60*/  ISETP.LT.AND P0, PT, R3, UR30, !P0 ;  /* 0x0000001e03007c0c */ /* 0x004fe2000c701270 */
[----:B------:R-:W-:Y:S01]  /*63b70*/  VIADD R0, R2, 0xb6 ;  /* 0x000000b602007836 */ /* 0x000fe20000000000 */
[----:B------:R-:W-:-:S11]  /*63b80*/  LOP3.LUT R20, R20, 0xfffffffe, RZ, 0xc0, !PT ;  /* 0xfffffffe14147812 */ /* 0x000fd600078ec0ff */
[----:B------:R-:W-:Y:S02]  /*63b90*/  @P0 LOP3.LUT R19, R19, 0x80000000, RZ, 0xfc, !PT ;  /* 0x8000000013130812 */ /* 0x000fe400078efcff */
[----:B------:R-:W-:Y:S02]  /*63ba0*/  ISETP.GE.AND P0, PT, R0, UR37, PT ;  /* 0x0000002500007c0c */ /* 0x000fe4000bf06270 */
[----:B------:R-:W-:Y:S02]  /*63bb0*/  @P1 LOP3.LUT R20, R20, 0x1, RZ, 0xfc, !PT ;  /* 0x0000000114141812 */ /* 0x000fe400078efcff */
[----:B------:R-:W-:Y:S01]  /*63bc0*/  LOP3.LUT R19, R19, 0xbfffffff, RZ, 0xc0, !PT ;  /* 0xbfffffff13137812 */ /* 0x000fe200078ec0ff */
[----:B------:R-:W-:Y:S01]  /*63bd0*/  VIADD R0, R2, 0xb5 ;  /* 0x000000b502007836 */ /* 0x000fe20000000000 */
[----:B------:R-:W-:Y:S01]  /*63be0*/  ISETP.LT.AND P1, PT, R28, UR13, !P0 ;  /* 0x0000000d1c007c0c */ /* 0x000fe2000c721270 */
[----:B------:R-:W2:Y:S01]  /*63bf0*/  LDCU.64 UR12, c[0x0][0x398] ;  /* 0x00007300ff0c77ac */ /* 0x000ea20008000a00 */
[----:B0-----:R-:W-:Y:S01]  /*63c00*/  ISETP.LT.AND P0, PT, R3, UR32, !P0 ;  /* 0x0000002003007c0c */ /* 0x001fe2000c701270 */
[----:B------:R-:W0:Y:S10]  /*63c10*/  LDCU.64 UR36, c[0x0][0x398] ;  /* 0x00007300ff2477ac */ /* 0x000e340008000a00 */
[----:B------:R-:W-:-:S04]  /*63c20*/  @P1 LOP3.LUT R19, R19, 0x40000000, RZ, 0xfc, !PT ;  /* 0x4000000013131812 */ /* 0x000fc800078efcff */
[----:B------:R-:W-:-:S04]  /*63c30*/  LOP3.LUT R19, R19, 0xdfffffff, RZ, 0xc0, !PT ;  /* 0xdfffffff13137812 */ /* 0x000fc800078ec0ff */
[----:B------:R-:W-:Y:S02]  /*63c40*/  @P0 LOP3.LUT R19, R19, 0x20000000, RZ, 0xfc, !PT ;  /* 0x2000000013130812 */ /* 0x000fe400078efcff */
[----:B------:R-:W-:-:S04]  /*63c50*/  ISETP.GE.AND P0, PT, R0, UR39, PT ;  /* 0x0000002700007c0c */ /* 0x000fc8000bf06270 */
[----:B------:R-:W-:Y:S01]  /*63c60*/  ISETP.LT.AND P1, PT, R28, UR7, !P0 ;  /* 0x000000071c007c0c */ /* 0x000fe2000c721270 */
[----:B------:R-:W0:Y:S01]  /*63c70*/  LDCU.64 UR6, c[0x0][0x398] ;  /* 0x00007300ff0677ac */ /* 0x000e220008000a00 */
[----:B--2---:R-:W-:Y:S02]  /*63c80*/  ISETP.LT.AND P0, PT, R3, UR12, !P0 ;  /* 0x0000000c03007c0c */ /* 0x004fe4000c701270 */
[----:B------:R-:W-:Y:S01]  /*63c90*/  LOP3.LUT R19, R19, 0xefffffff, RZ, 0xc0, !PT ;  /* 0xefffffff13137812 */ /* 0x000fe200078ec0ff */
[----:B------:R-:W-:-:S08]  /*63ca0*/  VIADD R0, R2, 0xb4 ;  /* 0x000000b402007836 */ /* 0x000fd00000000000 */
[----:B------:R-:W-:-:S04]  /*63cb0*/  @P1 LOP3.LUT R19, R19, 0x10000000, RZ, 0xfc, !PT ;  /* 0x1000000013131812 */ /* 0x000fc800078efcff */
[----:B------:R-:W-:-:S04]  /*63cc0*/  LOP3.LUT R19, R19, 0xf7ffffff, RZ, 0xc0, !PT ;  /* 0xf7ffffff13137812 */ /* 0x000fc800078ec0ff */
[----:B------:R-:W-:Y:S02]  /*63cd0*/  @P0 LOP3.LUT R19, R19, 0x8000000, RZ, 0xfc, !PT ;  /* 0x0800000013130812 */ /* 0x000fe400078efcff */
[----:B------:R-:W-:-:S04]  /*63ce0*/  ISETP.GE.AND P0, PT, R0, UR43, PT ;  /* 0x0000002b00007c0c */ /* 0x000fc8000bf06270 */
[----:B---3--:R-:W-:Y:S02]  /*63cf0*/  ISETP.LT.AND P1, PT, R28, UR16, !P0 ;  /* 0x000000101c007c0c */ /* 0x008fe4000c721270 */
        /* <DEDUP_REMOVED lines=9> */
[----:B------:R-:W-:Y:S02]  /*63d90*/  ISETP.LT.AND P0, PT, R3, UR36, !P0 ;  /* 0x0000002403007c0c */ /* 0x000fe4000c701270 */
[----:B------:R-:W-:Y:S01]  /*63da0*/  LOP3.LUT R19, R19, 0xfeffffff, RZ, 0xc0, !PT ;  /* 0xfeffffff13137812 */ /* 0x000fe200078ec0ff */
[----:B------:R-:W-:-:S08]  /*63db0*/  VIADD R0, R2, 0xb2 ;  /* 0x000000b202007836 */ /* 0x000fd00000000000 */
[----:B------:R-:W-:-:S04]  /*63dc0*/  @P1 LOP3.LUT R19, R19, 0x1000000, RZ, 0xfc, !PT ;  /* 0x0100000013131812 */ /* 0x000fc800078efcff */
[----:B------:R-:W-:-:S04]  /*63dd0*/  LOP3.LUT R19, R19, 0xff7fffff, RZ, 0xc0, !PT ;  /* 0xff7fffff13137812 */ /* 0x000fc800078ec0ff */
[----:B------:R-:W-:Y:S02]  /*63de0*/  @P0 LOP3.LUT R19, R19, 0x800000, RZ, 0xfc, !PT ;  /* 0x0080000013130812 */ /* 0x000fe400078efcff */
[----:B------:R-:W-:Y:S02]  /*63df0*/  ISETP.GE.AND P0, PT, R0, UR45, PT ;  /* 0x0000002d00007c0c */ /* 0x000fe4000bf06270 */
        /* <DEDUP_REMOVED lines=9> */
[----:B------:R-:W-:Y:S01]  /*63e90*/  ISETP.GE.AND P0, PT, R0, UR27, PT ;  /* 0x0000001b00007c0c */ /* 0x000fe2000bf06270 */
[----:B------:R-:W3:Y:S03]  /*63ea0*/  LDCU.64 UR26, c[0x0][0x398] ;  /* 0x00007300ff1a77ac */ /* 0x000ee60008000a00 */
[----:B------:R-:W-:Y:S02]  /*63eb0*/  ISETP.LT.AND P1, PT, R28, UR21, !P0 ;  /* 0x000000151c007c0c */ /* 0x000fe4000c721270 */
[----:B--2---:R-:W-:Y:S02]  /*63ec0*/  ISETP.LT.AND P0, PT, R3, UR18, !P0 ;  /* 0x0000001203007c0c */ /* 0x004fe4000c701270 */
        /* <DEDUP_REMOVED lines=10> */
[----:B---3--:R-:W-:Y:S01]  /*63f70*/  ISETP.LT.AND P0, PT, R3, UR26, !P0 ;  /* 0x0000001a03007c0c */ /* 0x008fe2000c701270 */
[----:B------:R-:W3:Y:S10]  /*63f80*/  LDCU.64 UR30, c[0x0][0x398] ;  /* 0x00007300ff1e77ac */ /* 0x000ef40008000a00 */
        /* <DEDUP_REMOVED lines=9> */
[----:B------:R-:W2:Y:S10]  /*64020*/  LDCU.64 UR32, c[0x0][0x398] ;  /* 0x00007300ff2077ac */ /* 0x000eb40008000a00 */
[----:B------:R-:W-:-:S04]  /*64030*/  @P1 LOP3.LUT R19, R19, 0x10000, RZ, 0xfc, !PT ;  /* 0x0001000013131812 */ /* 0x000fc800078efcff */
[----:B------:R-:W-:-:S04]  /*64040*/  LOP3.LUT R19, R19, 0xffff7fff, RZ, 0xc0, !PT ;  /* 0xffff7fff13137812 */ /* 0x000fc800078ec0ff */
[----:B------:R-:W-:Y:S02]  /*64050*/  @P0 LOP3.LUT R19, R19, 0x8000, RZ, 0xfc, !PT ;  /* 0x0000800013130812 */ /* 0x000fe400078efcff */
[----:B------:R-:W-:Y:S01]  /*64060*/  ISETP.GE.AND P0, PT, R0, UR13, PT ;  /* 0x0000000d00007c0c */ /* 0x000fe2000bf06270 */
[----:B------:R-:W1:Y:S03]  /*64070*/  LDCU.64 UR12, c[0x0][0x398] ;  /* 0x00007300ff0c77ac */ /* 0x000e660008000a00 */
        /* <DEDUP_REMOVED lines=10> */
[----:B-1----:R-:W-:Y:S02]  /*64120*/  ISETP.LT.AND P0, PT, R3, UR12, !P0 ;  /* 0x0000000c03007c0c */ /* 0x002fe4000c701270 */
        /* <DEDUP_REMOVED lines=11> */
[----:B------:R-:W0:Y:S10]  /*641e0*/  LDCU.64 UR36, c[0x0][0x398] ;  /* 0x00007300ff2477ac */ /* 0x000e340008000a00 */
        /* <DEDUP_REMOVED lines=19> */
[----:B------:R-:W0:Y:S08]  /*64320*/  LDCU.64 UR22, c[0x0][0x398] ;  /* 0x00007300ff1677ac */ /* 0x000e300008000a00 */
        /* <DEDUP_REMOVED lines=9> */
[----:B------:R-:W1:Y:S01]  /*643c0*/  LDCU.64 UR26, c[0x0][0x398] ;  /* 0x00007300ff1a77ac */ /* 0x000e620008000a00 */
[----:B------:R-:W0:Y:S09]  /*643d0*/  LDCU UR18, c[0x0][0x398] ;  /* 0x00007300ff1277ac */ /* 0x000e320008000800 */
        /* <DEDUP_REMOVED lines=14> */
[----:B------:R-:W-:Y:S01]  /*644c0*/  ISETP.LT.AND P1, PT, R28, UR24, !P0 ;  /* 0x000000181c007c0c */ /* 0x000fe2000c721270 */
[----:B------:R-:W-:Y:S01]  /*644d0*/  VIADD R0, R2, 0xa6 ;  /* 0x000000a602007836 */ /* 0x000fe20000000000 */
[----:B-1----:R-:W-:Y:S01]  /*644e0*/  ISETP.LT.AND P0, PT, R3, UR20, !P0 ;  /* 0x0000001403007c0c */ /* 0x002fe2000c701270 */
[----:B------:R-:W1:Y:S01]  /*644f0*/  LDCU.64 UR24, c[0x0][0x398] ;  /* 0x00007300ff1877ac */ /* 0x000e620008000a00 */
[----:B------:R-:W-:-:S11]  /*64500*/  LOP3.LUT R19, R19, 0xfffffffe, RZ, 0xc0, !PT ;  /* 0xfffffffe13137812 */ /* 0x000fd600078ec0ff */
[----:B------:R-:W-:Y:S02]  /*64510*/  @P0 LOP3.LUT R18, R18, 0x80000000, RZ, 0xfc, !PT ;  /* 0x8000000012120812 */ /* 0x000fe400078efcff */
[----:B------:R-:W-:Y:S02]  /*64520*/  ISETP.GE.AND P0, PT, R0, UR13, PT ;  /* 0x0000000d00007c0c */ /* 0x000fe4000bf06270 */
[----:B------:R-:W-:Y:S02]  /*64530*/  @P1 LOP3.LUT R19, R19, 0x1, RZ, 0xfc, !PT ;  /* 0x0000000113131812 */ /* 0x000fe400078efcff */
[----:B------:R-:W-:Y:S01]  /*64540*/  LOP3.LUT R18, R18, 0xbfffffff, RZ, 0xc0, !PT ;  /* 0xbfffffff12127812 */ /* 0x000fe200078ec0ff */
[----:B------:R-:W-:Y:S01]  /*64550*/  VIADD R0, R2, 0xa5 ;  /* 0x000000a502007836 */ /* 0x000fe20000000000 */
[----:B------:R-:W-:Y:S01]  /*64560*/  ISETP.LT.AND P1, PT, R28, UR28, !P0 ;  /* 0x0000001c1c007c0c */ /* 0x000fe2000c721270 */
[----:B------:R-:W1:Y:S01]  /*64570*/  LDCU.64 UR12, c[0x0][0x398] ;  /* 0x00007300ff0c77ac */ /* 0x000e620008000a00 */
[----:B0-----:R-:W-:Y:S01]  /*64580*/  ISETP.LT.AND P0, PT, R3, UR16, !P0 ;  /* 0x0000001003007c0c */ /* 0x001fe2000c701270 */
[----:B------:R-:W0:Y:S01]  /*64590*/  LDCU.64 UR28, c[0x0][0x398] ;  /* 0x00007300ff1c77ac */ /* 0x000e220008000a00 */
[----:B------:R-:W0:Y:S09]  /*645a0*/  LDCU UR16, c[0x0][0x398] ;  /* 0x00007300ff1077ac */ /* 0x000e320008000800 */
        /* <DEDUP_REMOVED lines=18> */
[----:B------:R-:W0:Y:S01]  /*646d0*/  LDCU UR15, c[0x0][0x398] ;  /* 0x00007300ff0f77ac */ /* 0x000e220008000800 */
[----:B------:R-:W0:Y:S09]  /*646e0*/  LDCU UR6, c[0x0][0x398] ;  /* 0x00007300ff0677ac */ /* 0x000e320008000800 */
        /* <DEDUP_REMOVED lines=30> */
[----:B------:R-:W2:Y:S10]  /*648d0*/  LDCU UR65, c[0x0][0x398] ;  /* 0x00007300ff4177ac */ /* 0x000eb40008000800 */
        /* <DEDUP_REMOVED lines=31> */
[----:B------:R-:W0:Y:S10]  /*64ad0*/  LDCU.64 UR24, c[0x0][0x398] ;  /* 0x00007300ff1877ac */ /* 0x000e340008000a00 */
        /* <DEDUP_REMOVED lines=8> */
[----:B---3--:R-:W-:Y:S01]  /*64b60*/  ISETP.LT.AND P0, PT, R3, UR30, !P0 ;  /* 0x0000001e03007c0c */ /* 0x008fe2000c701270 */
[----:B------:R-:W3:Y:S10]  /*64b70*/  LDCU UR7, c[0x0][0x398] ;  /* 0x00007300ff0777ac */ /* 0x000ef40008000800 */
        /* <DEDUP_REMOVED lines=54> */
[----:B------:R-:W-:Y:S01]  /*64ee0*/  ISETP.GE.AND P0, PT, R0, UR13, PT ;  /* 0x0000000d00007c0c */ /* 0x000fe2000bf06270 */
[----:B------:R-:W1:Y:S03]  /*64ef0*/  LDCU.64 UR12, c[0x0][0x398] ;  /* 0x00007300ff0c77ac */ /* 0x000e660008000a00 */
[----:B0-----:R-:W-:Y:S01]  /*64f00*/  ISETP.LT.AND P1, PT, R28, UR35, !P0 ;  /* 0x000000231c007c0c */ /* 0x001fe2000c721270 */
[----:B------:R-:W0:Y:S01]  /*64f10*/  LDCU UR35, c[0x0][0x398] ;  /* 0x00007300ff2377ac */ /* 0x000e220008000800 */
[----:B------:R-:W-:Y:S01]  /*64f20*/  ISETP.LT.AND P0, PT, R3, UR32, !P0 ;  /* 0x0000002003007c0c */ /* 0x000fe2000c701270 */
[----:B------:R-:W-:Y:S01]  /*64f30*/  VIADD R0, R2, 0x96 ;  /* 0x0000009602007836 */ /* 0x000fe20000000000 */
[----:B------:R-:W-:-:S11]  /*64f40*/  LOP3.LUT R18, R18, 0xfffffffe, RZ, 0xc0, !PT ;  /* 0xfffffffe12127812 */ /* 0x000fd600078ec0ff */
[----:B------:R-:W-:Y:S02]  /*64f50*/  @P0 LOP3.LUT R17, R17, 0x80000000, RZ, 0xfc, !PT ;  /* 0x8000000011110812 */ /* 0x000fe400078efcff */
[----:B------:R-:W-:Y:S02]  /*64f60*/  ISETP.GE.AND P0, PT, R0, UR31, PT ;  /* 0x0000001f00007c0c */ /* 0x000fe4000bf06270 */
[----:B------:R-:W-:Y:S02]  /*64f70*/  @P1 LOP3.LUT R18, R18, 0x1, RZ, 0xfc, !PT ;  /* 0x0000000112121812 */ /* 0x000fe400078efcff */
[----:B------:R-:W-:Y:S01]  /*64f80*/  LOP3.LUT R17, R17, 0xbfffffff, RZ, 0xc0, !PT ;  /* 0xbfffffff11117812 */ /* 0x000fe200078ec0ff */
[----:B------:R-:W-:Y:S01]  /*64f90*/  VIADD R0, R2, 0x95 ;  /* 0x0000009502007836 */ /* 0x000fe20000000000 */
[----:B0-----:R-:W-:Y:S01]  /*64fa0*/  ISETP.LT.AND P1, PT, R28, UR35, !P0 ;  /* 0x000000231c007c0c */ /* 0x001fe2000c721270 */
        /* <DEDUP_REMOVED lines=9> */
[----:B------:R-:W-:Y:S01]  /*65040*/  ISETP.LT.AND P1, PT, R28, UR64, !P0 ;  /* 0x000000401c007c0c */ /* 0x000fe2000c721270 */
[----:B------:R-:W1:Y:S01]  /*65050*/  LDCU UR64, c[0x0][0x398] ;  /* 0x00007300ff4077ac */ /* 0x000e620008000800 */
        /* <DEDUP_REMOVED lines=8> */
[----:B-1----:R-:W-:Y:S02]  /*650e0*/  ISETP.LT.AND P1, PT, R28, UR64, !P0 ;  /* 0x000000401c007c0c */ /* 0x002fe4000c721270 */
[----:B------:R-:W-:Y:S01]  /*650f0*/  LOP3.LUT R17, R17, 0xfbffffff, RZ, 0xc0, !PT ;  /* 0xfbffffff11117812 */ /* 0x000fe200078ec0ff */
[----:B------:R-:W-:Y:S01]  /*65100*/  VIADD R0, R2, 0x93 ;  /* 0x0000009302007836 */ /* 0x000fe20000000000 */
[----:B------:R-:W-:Y:S01]  /*65110*/  ISETP.LT.AND P0, PT, R3, UR8, !P0 ;  /* 0x0000000803007c0c */ /* 0x000fe2000c701270 */
[----:B------:R-:W1:Y:S01]  /*65120*/  LDCU UR64, c[0x0][0x398] ;  /* 0x00007300ff4077ac */ /* 0x000e620008000800 */
        /* <DEDUP_REMOVED lines=10> */
[----:B------:R-:W0:Y:S10]  /*651d0*/  LDCU.64 UR28, c[0x0][0x398] ;  /* 0x00007300ff1c77ac */ /* 0x000e340008000a00 */
        /* <DEDUP_REMOVED lines=18> */
[----:B0-----:R-:W-:Y:S01]  /*65300*/  ISETP.LT.AND P0, PT, R3, UR28, !P0 ;  /* 0x0000001c03007c0c */ /* 0x001fe2000c701270 */
        /* <DEDUP_REMOVED lines=20> */
[----:B------:R-:W0:Y:S10]  /*65450*/  LDCU UR13, c[0x0][0x398] ;  /* 0x00007300ff0d77ac */ /* 0x000e340008000800 */
[----:B------:R-:W-:-:S04]  /*65460*/  @P1 LOP3.LUT R17, R17, 0x10000, RZ, 0xfc, !PT ;  /* 0x0001000011111812 */ /* 0x000fc800078efcff */
[----:B------:R-:W-:-:S04]  /*65470*/  LOP3.LUT R17, R17, 0xffff7fff, RZ, 0xc0, !PT ;  /* 0xffff7fff11117812 */ /* 0x000fc800078ec0ff */
[----:B------:R-:W-:Y:S02]  /*65480*/  @P0 LOP3.LUT R17, R17, 0x8000, RZ, 0xfc, !PT ;  /* 0x0000800011110812 */ /* 0x000fe400078efcff */
[----:B------:R-:W-:Y:S01]  /*65490*/  ISETP.GE.AND P0, PT, R0, UR35, PT ;  /* 0x0000002300007c0c */ /* 0x000fe2000bf06270 */
[----:B------:R-:W0:Y:S03]  /*654a0*/  LDCU.64 UR34, c[0x0][0x398] ;  /* 0x00007300ff2277ac */ /* 0x000e260008000a00 */
[----:B-1----:R-:W-:Y:S01]  /*654b0*/  ISETP.LT.AND P1, PT, R28, UR42, !P0 ;  /* 0x0000002a1c007c0c */ /* 0x002fe2000c721270 */
[----:B------:R-:W1:Y:S01]  /*654c0*/  LDCU UR42, c[0x0][0x398] ;  /* 0x00007300ff2a77ac */ /* 0x000e620008000800 */
        /* <DEDUP_REMOVED lines=28> */
[----:B-1----:R-:W-:Y:S01]  /*65690*/  ISETP.LT.AND P1, PT, R28, UR42, !P0 ;  /* 0x0000002a1c007c0c */ /* 0x002fe2000c721270 */
[----:B------:R-:W1:Y:S01]  /*656a0*/  LDCU UR42, c[0x0][0x398] ;  /* 0x00007300ff2a77ac */ /* 0x000e620008000800 */
[----:B0-----:R-:W-:Y:S02]  /*656b0*/  ISETP.LT.AND P0, PT, R3, UR26, !P0 ;  /* 0x0000001a03007c0c */ /* 0x001fe4000c701270 */
[----:B------:R-:W-:Y:S01]  /*656c0*/  LOP3.LUT R17, R17, 0xfffffeff, RZ, 0xc0, !PT ;  /* 0xfffffeff11117812 */ /* 0x000fe200078ec0ff */
[----:B------:R-:W-:Y:S01]  /*656d0*/  VIADD R0, R2, 0x8a ;  /* 0x0000008a02007836 */ /* 0x000fe20000000000 */
[----:B------:R-:W-:Y:S01]  /*656e0*/  LOP3.LUT R12, R12, 0x7fffffff, RZ, 0xc0, !PT ;  /* 0x7fffffff0c0c7812 */ /* 0x000fe200078ec0ff */
[----:B------:R-:W0:Y:S06]  /*656f0*/  LDCU UR26, c[0x0][0x398] ;  /* 0x00007300ff1a77ac */ /* 0x000e2c0008000800 */
[----:B------:R-:W-:-:S04]  /*65700*/  @P1 LOP3.LUT R17, R17, 0x100, RZ, 0xfc, !PT ;  /* 0x0000010011111812 */ /* 0x000fc800078efcff */
[----:B------:R-:W-:-:S04]  /*65710*/  LOP3.LUT R17, R17, 0xffffff7f, RZ, 0xc0, !PT ;  /* 0xffffff7f11117812 */ /* 0x000fc800078ec0ff */
[----:B------:R-:W-:Y:S02]  /*65720*/  @P0 LOP3.LUT R17, R17, 0x80, RZ, 0xfc, !PT ;  /* 0x0000008011110812 */ /* 0x000fe400078efcff */
[----:B------:R-:W-:Y:S01]  /*65730*/  ISETP.GE.AND P0, PT, R0, UR29, PT ;  /* 0x0000001d00007c0c */ /* 0x000fe2000bf06270 */
[----:B------:R-:W0:Y:S03]  /*65740*/  LDCU.64 UR28, c[0x0][0x398] ;  /* 0x00007300ff1c77ac */ /* 0x000e260008000a00 */
[----:B-1----:R-:W-:Y:S01]  /*65750*/  ISETP.LT.AND P1, PT, R28, UR42, !P0 ;  /* 0x0000002a1c007c0c */ /* 0x002fe2000c721270 */
[----:B------:R-:W1:Y:S01]  /*65760*/  LDCU UR42, c[0x0][0x398] ;  /* 0x00007300ff2a77ac */ /* 0x000e620008000800 */
        /* <DEDUP_REMOVED lines=12> */
[----:B------:R-:W0:Y:S01]  /*65830*/  LDCU.64 UR40, c[0x0][0x398] ;  /* 0x00007300ff2877ac */ /* 0x000e220008000a00 */
[----:B------:R-:W2:Y:S09]  /*65840*/  LDCU UR28, c[0x0][0x398] ;  /* 0x00007300ff1c77ac */ /* 0x000eb20008000800 */
        /* <DEDUP_REMOVED lines=9> */
[----:B------:R-:W0:Y:S10]  /*658e0*/  LDCU.64 UR38, c[0x0][0x398] ;  /* 0x00007300ff2677ac */ /* 0x000e340008000a00 */
        /* <DEDUP_REMOVED lines=8> */
[----:B------:R-:W1:Y:S01]  /*65970*/  LDCU UR42, c[0x0][0x398] ;  /* 0x00007300ff2a77ac */ /* 0x000e620008000800 */
[----:B------:R-:W-:Y:S01]  /*65980*/  LOP3.LUT R17, R17, 0xfffffffe, RZ, 0xc0, !PT ;  /* 0xfffffffe11117812 */ /* 0x000fe200078ec0ff */
[----:B------:R-:W0:Y:S10]  /*65990*/  LDCU UR14, c[0x0][0x398] ;  /* 0x00007300ff0e77ac */ /* 0x000e340008000800 */
[----:B------:R-:W-:-:S02]  /*659a0*/  @P0 LOP3.LUT R16, R16, 0x80000000, RZ, 0xfc, !PT ;  /* 0x8000000010100812 */ /* 0x000fc400078efcff */
[----:B------:R-:W-:Y:S01]  /*659b0*/  ISETP.GE.AND P0, PT, R0, UR35, PT ;  /* 0x0000002300007c0c */ /* 0x000fe2000bf06270 */
[----:B------:R-:W1:Y:S01]  /*659c0*/  LDCU.64 UR34, c[0x0][0x398] ;  /* 0x00007300ff2277ac */ /* 0x000e620008000a00 */
[----:B------:R-:W-:Y:S02]  /*659d0*/  @P1 LOP3.LUT R17, R17, 0x1, RZ, 0xfc, !PT ;  /* 0x0000000111111812 */ /* 0x000fe400078efcff */
        /* <DEDUP_REMOVED lines=43> */
[----:B------:R-:W-:-:S11]  /*65c90*/  ISETP.LT.AND P0, PT, R3, UR40, !P0 ;  /* 0x0000002803007c0c */ /* 0x000fd6000c701270 */
        /* <DEDUP_REMOVED lines=9> */
[----:B------:R-:W0:Y:S01]  /*65d30*/  LDCU UR30, c[0x0][0x398] ;  /* 0x00007300ff1e77ac */ /* 0x000e220008000800 */
[----:B------:R-:W0:Y:S07]  /*65d40*/  LDCU UR73, c[0x0][0x398] ;  /* 0x00007300ff4977ac */ /* 0x000e2e0008000800 */
[----:B------:R-:W-:-:S04]  /*65d50*/  @P1 LOP3.LUT R16, R16, 0x100000, RZ, 0xfc, !PT ;  /* 0x0010000010101812 */ /* 0x000fc800078efcff */
[----:B------:R-:W-:-:S04]  /*65d60*/  LOP3.LUT R16, R16, 0xfff7ffff, RZ, 0xc0, !PT ;  /* 0xfff7ffff10107812 */ /* 0x000fc800078ec0ff */
[----:B------:R-:W-:Y:S02]  /*65d70*/  @P0 LOP3.LUT R16, R16, 0x80000, RZ, 0xfc, !PT ;  /* 0x0008000010100812 */ /* 0x000fe400078efcff */
[----:B------:R-:W-:-:S04]  /*65d80*/  ISETP.GE.AND P0, PT, R0, UR43, PT ;  /* 0x0000002b00007c0c */ /* 0x000fc8000bf06270 */
[----:B------:R-:W-:Y:S01]  /*65d90*/  ISETP.LT.AND P1, PT, R28, UR46, !P0 ;  /* 0x0000002e1c007c0c */ /* 0x000fe2000c721270 */
[----:B------:R-:W0:Y:S01]  /*65da0*/  LDCU.64 UR46, c[0x0][0x398] ;  /* 0x00007300ff2e77ac */ /* 0x000e220008000a00 */
        /* <DEDUP_REMOVED lines=24> */
[----:B------:R-:W1:Y:S01]  /*65f30*/  LDCU UR32, c[0x0][0x398] ;  /* 0x00007300ff2077ac */ /* 0x000e620008000800 */
[----:B------:R-:W0:Y:S07]  /*65f40*/  LDCU UR77, c[0x0][0x398] ;  /* 0x00007300ff4d77ac */ /* 0x000e2e0008000800 */
        /* <DEDUP_REMOVED lines=9> */
[----:B------:R-:W-:Y:S01]  /*65fe0*/  VIADD R0, R2, 0x7c ;  /* 0x0000007c02007836 */ /* 0x000fe20000000000 */
[----:B------:R-:W0:Y:S07]  /*65ff0*/  LDCU UR34, c[0x0][0x398] ;  /* 0x00007300ff2277ac */ /* 0x000e2e0008000800 */
        /* <DEDUP_REMOVED lines=9> */
[----:B------:R-:W-:Y:S01]  /*66090*/  VIADD R0, R2, 0x7b ;  /* 0x0000007b02007836 */ /* 0x000fe20000000000 */
[----:B------:R-:W0:Y:S07]  /*660a0*/  LDCU UR36, c[0x0][0x398] ;  /* 0x00007300ff2477ac */ /* 0x000e2e0008000800 */
        /* <DEDUP_REMOVED lines=17> */
[----:B------:R-:W0:Y:S01]  /*661c0*/  LDCU.64 UR42, c[0x0][0x398] ;  /* 0x00007300ff2a77ac */ /* 0x000e220008000a00 */
[----:B--2---:R-:W-:Y:S02]  /*661d0*/  ISETP.LT.AND P0, PT, R3, UR40, !P0 ;  /* 0x0000002803007c0c */ /* 0x004fe4000c701270 */
[----:B------:R-:W-:Y:S01]  /*661e0*/  LOP3.LUT R11, R11, 0x7fffffff, RZ, 0xc0, !PT ;  /* 0x7fffffff0b0b7812 */ /* 0x000fe200078ec0ff */
[----:B------:R-:W1:Y:S08]  /*661f0*/  LDCU UR31, c[0x0][0x398] ;  /* 0x00007300ff1f77ac */ /* 0x000e700008000800 */
[----:B------:R-:W-:-:S04]  /*66200*/  @P1 LOP3.LUT R16, R16, 0x40, RZ, 0xfc, !PT ;  /* 0x0000004010101812 */ /* 0x000fc800078efcff */
[----:B------:R-:W-:-:S04]  /*66210*/  LOP3.LUT R16, R16, 0xffffffdf, RZ, 0xc0, !PT ;  /* 0xffffffdf10107812 */ /* 0x000fc800078ec0ff */
[----:B------:R-:W-:Y:S02]  /*66220*/  @P0 LOP3.LUT R16, R16, 0x20, RZ, 0xfc, !PT ;  /* 0x0000002010100812 */ /* 0x000fe400078efcff */
[----:B------:R-:W-:-:S04]  /*66230*/  ISETP.GE.AND P0, PT, R0, UR45, PT ;  /* 0x0000002d00007c0c */ /* 0x000fc8000bf06270 */
[----:B------:R-:W-:Y:S01]  /*66240*/  ISETP.LT.AND P1, PT, R28, UR44, !P0 ;  /* 0x0000002c1c007c0c */ /* 0x000fe2000c721270 */
[----:B------:R-:W2:Y:S01]  /*66250*/  LDCU.64 UR44, c[0x0][0x398] ;  /* 0x00007300ff2c77ac */ /* 0x000ea20008000a00 */
[----:B0-----:R-:W-:Y:S02]  /*66260*/  ISETP.LT.AND P0, PT, R3, UR42, !P0 ;  /* 0x0000002a03007c0c */ /* 0x001fe4000c701270 */
[----:B------:R-:W-:Y:S01]  /*66270*/  LOP3.LUT R16, R16, 0xffffffef, RZ, 0xc0, !PT ;  /* 0xffffffef10107812 */ /* 0x000fe200078ec0ff */
[----:B------:R-:W-:-:S08]  /*66280*/  VIADD R0, R2, 0x78 ;  /* 0x0000007802007836 */ /* 0x000fd00000000000 */
        /* <DEDUP_REMOVED lines=13> */
[----:B------:R-:W-:Y:S01]  /*66360*/  ISETP.LT.AND P1, PT, R28, UR32, !P0 ;  /* 0x000000201c007c0c */ /* 0x000fe2000c721270 */
[----:B------:R-:W2:Y:S01]  /*66370*/  LDCU.64 UR32, c[0x0][0x398] ;  /* 0x00007300ff2077ac */ /* 0x000ea20008000a00 */
[----:B0-----:R-:W-:Y:S01]  /*66380*/  ISETP.LT.AND P0, PT, R3, UR46, !P0 ;  /* 0x0000002e03007c0c */ /* 0x001fe2000c701270 */
[----:B------:R-:W-:Y:S01]  /*66390*/  VIADD R0, R2, 0x76 ;  /* 0x0000007602007836 */ /* 0x000fe20000000000 */
[----:B------:R-:W-:-:S11]  /*663a0*/  LOP3.LUT R16, R16, 0xfffffffe, RZ, 0xc0, !PT ;  /* 0xfffffffe10107812 */ /* 0x000fd600078ec0ff */
[----:B------:R-:W-:Y:S02]  /*663b0*/  @P0 LOP3.LUT R15, R15, 0x80000000, RZ, 0xfc, !PT ;  /* 0x800000000f0f0812 */ /* 0x000fe400078efcff */
[----:B------:R-:W-:Y:S02]  /*663c0*/  ISETP.GE.AND P0, PT, R0, UR35, PT ;  /* 0x0000002300007c0c */ /* 0x000fe4000bf06270 */
[----:B------:R-:W-:Y:S02]  /*663d0*/  @P1 LOP3.LUT R16, R16, 0x1, RZ, 0xfc, !PT ;  /* 0x0000000110101812 */ /* 0x000fe400078efcff */
        /* <DEDUP_REMOVED lines=29> */
[----:B----4-:R-:W-:Y:S02]  /*665b0*/  ISETP.LT.AND P1, PT, R28, UR75, !P0 ;  /* 0x0000004b1c007c0c */ /* 0x010fe4000c721270 */
        /* <DEDUP_REMOVED lines=8> */
[----:B------:R-:W4:Y:S03]  /*66640*/  LDCU.64 UR42, c[0x0][0x398] ;  /* 0x00007300ff2a77ac */ /* 0x000f260008000a00 */
        /* <DEDUP_REMOVED lines=13> */
[----:B----4-:R-:W-:Y:S01]  /*66720*/  ISETP.LT.AND P0, PT, R3, UR42, !P0 ;  /* 0x0000002a03007c0c */ /* 0x010fe2000c701270 */
[----:B------:R-:W4:Y:S08]  /*66730*/  LDCU UR71, c[0x0][0x398] ;  /* 0x00007300ff4777ac */ /* 0x000f300008000800 */
        /* <DEDUP_REMOVED lines=79> */
[----:B------:R1:W-:Y:S01]  /*66c30*/  STL [R1+0x2058], R6 ;  /* 0x0020580601007387 */ /* 0x0003e20000100800 */
[----:B------:R-:W0:Y:S07]  /*66c40*/  LDCU UR53, c[0x0][0x398] ;  /* 0x00007300ff3577ac */ /* 0x000e2e0008000800 */
        /* <DEDUP_REMOVED lines=9> */
[----:B------:R-:W-:Y:S01]  /*66ce0*/  STL [R1+0x2054], R7 ;  /* 0x0020540701007387 */ /* 0x000fe20000100800 */
[----:B------:R-:W0:Y:S07]  /*66cf0*/  LDCU UR54, c[0x0][0x398] ;  /* 0x00007300ff3677ac */ /* 0x000e2e0008000800 */
        /* <DEDUP_REMOVED lines=8> */
[----:B------:R-:W-:Y:S01]  /*66d80*/  STL [R1+0x2060], R4 ;  /* 0x0020600401007387 */ /* 0x000fe20000100800 */
[----:B------:R-:W-:Y:S01]  /*66d90*/  LOP3.LUT R15, R15, 0xfffffffe, RZ, 0xc0, !PT ;  /* 0xfffffffe0f0f7812 */ /* 0x000fe200078ec0ff */
[----:B------:R-:W1:Y:S10]  /*66da0*/  LDCU UR55, c[0x0][0x398] ;  /* 0x00007300ff3777ac */ /* 0x000e740008000800 */
[----:B------:R-:W-:-:S02]  /*66db0*/  @P0 LOP3.LUT R14, R14, 0x80000000, RZ, 0xfc, !PT ;  /* 0x800000000e0e0812 */ /* 0x000fc400078efcff */
[----:B------:R-:W-:Y:S01]  /*66dc0*/  ISETP.GE.AND P0, PT, R0, UR35, PT ;  /* 0x0000002300007c0c */ /* 0x000fe2000bf06270 */
[----:B------:R-:W1:Y:S01]  /*66dd0*/  LDCU.64 UR34, c[0x0][0x398] ;  /* 0x00007300ff2277ac */ /* 0x000e620008000a00 */
[----:B------:R-:W-:Y:S02]  /*66de0*/  @P1 LOP3.LUT R15, R15, 0x1, RZ, 0xfc, !PT ;  /* 0x000000010f0f1812 */ /* 0x000fe400078efcff */
[----:B------:R-:W-:Y:S02]  /*66df0*/  ISETP.LT.AND P1, PT, R28, UR56, !P0 ;  /* 0x000000381c007c0c */ /* 0x000fe4000c721270 */
[----:B------:R-:W-:Y:S01]  /*66e00*/  LOP3.LUT R14, R14, 0xbfffffff, RZ, 0xc0, !PT ;  /* 0xbfffffff0e0e7812 */ /* 0x000fe200078ec0ff */
[----:B------:R-:W-:Y:S01]  /*66e10*/  VIADD R0, R2, 0x65 ;  /* 0x0000006502007836 */ /* 0x000fe20000000000 */
[----:B0-----:R-:W-:Y:S01]  /*66e20*/  ISETP.LT.AND P0, PT, R3, UR32, !P0 ;  /* 0x0000002003007c0c */ /* 0x001fe2000c701270 */
[----:B------:R0:W-:Y:S01]  /*66e30*/  STL [R1+0x205c], R5 ;  /* 0x00205c0501007387 */ /* 0x0001e20000100800 */
        /* <DEDUP_REMOVED lines=10> */
[----:B------:R-:W-:Y:S01]  /*66ee0*/  STL [R1+0x2064], R29 ;  /* 0x0020641d01007387 */ /* 0x000fe20000100800 */
[----:B------:R-:W-:Y:S01]  /*66ef0*/  LOP3.LUT R10, R10, 0x7fffffff, RZ, 0xc0, !PT ;  /* 0x7fffffff0a0a7812 */ /* 0x000fe200078ec0ff */
[----:B------:R-:W1:Y:S06]  /*66f00*/  LDCU UR57, c[0x0][0x398] ;  /* 0x00007300ff3977ac */ /* 0x000e6c0008000800 */
        /* <DEDUP_REMOVED lines=39> */
[----:B------:R-:W-:Y:S01]  /*67180*/  STL [R1+0x206c], R23 ;  /* 0x00206c1701007387 */ /* 0x000fe20000100800 */
[----:B------:R-:W1:Y:S06]  /*67190*/  LDCU UR42, c[0x0][0x3b8] ;  /* 0x00007700ff2a77ac */ /* 0x000e6c0008000800 */
        /* <DEDUP_REMOVED lines=8> */
[----:B------:R-:W-:Y:S01]  /*67220*/  VIADD R0, R2, 0x5f ;  /* 0x0000005f02007836 */ /* 0x000fe20000000000 */
[----:B------:R-:W-:Y:S01]  /*67230*/  STL [R1+0x2070], R27 ;  /* 0x0020701b01007387 */ /* 0x000fe20000100800 */
[----:B------:R-:W0:Y:S06]  /*67240*/  LDCU UR44, c[0x0][0x3b8] ;  /* 0x00007700ff2c77ac */ /* 0x000e2c0008000800 */
        /* <DEDUP_REMOVED lines=35> */
[----:B---3--:R-:W-:Y:S01]  /*67480*/  ISETP.LT.AND P1, PT, R28, UR7, !P0 ;  /* 0x000000071c007c0c */ /* 0x008fe2000c721270 */
[----:B------:R-:W1:Y:S01]  /*67490*/  LDCU.64 UR6, c[0x0][0x398] ;  /* 0x00007300ff0677ac */ /* 0x000e620008000a00 */
        /* <DEDUP_REMOVED lines=9> */
[----:B------:R-:W3:Y:S01]  /*67530*/  LDCU.64 UR40, c[0x0][0x398] ;  /* 0x00007300ff2877ac */ /* 0x000ee20008000a00 */
[----:B-1----:R-:W-:-:S11]  /*67540*/  ISETP.LT.AND P0, PT, R3, UR6, !P0 ;  /* 0x0000000603007c0c */ /* 0x002fd6000c701270 */
        /* <DEDUP_REMOVED lines=9> */
[----:B------:R-:W-:Y:S01]  /*675e0*/  STL [R1+0x2078], R22 ;  /* 0x0020781601007387 */ /* 0x000fe20000100800 */
        /* <DEDUP_REMOVED lines=8> */
[----:B------:R-:W-:Y:S01]  /*67670*/  STL [R1+0x207c], R21 ;  /* 0x00207c1501007387 */ /* 0x000fe20000100800 */
        /* <DEDUP_REMOVED lines=10> */
[----:B---3--:R-:W-:Y:S01]  /*67720*/  ISETP.LT.AND P0, PT, R3, UR40, !P0 ;  /* 0x0000002803007c0c */ /* 0x008fe2000c701270 */
[----:B------:R-:W-:Y:S01]  /*67730*/  STL [R1+0x2080], R20 ;  /* 0x0020801401007387 */ /* 0x000fe20000100800 */
[----:B------:R-:W3:Y:S09]  /*67740*/  LDCU UR47, c[0x0][0x3b8] ;  /* 0x00007700ff2f77ac */ /* 0x000ef20008000800 */
[----:B------:R-:W-:-:S04]  /*67750*/  @P1 LOP3.LUT R14, R14, 0x4, RZ, 0xfc, !PT ;  /* 0x000000040e0e1812 */ /* 0x000fc800078efcff */
[----:B------:R-:W-:-:S04]  /*67760*/  LOP3.LUT R14, R14, 0xfffffffd, RZ, 0xc0, !PT ;  /* 0xfffffffd0e0e7812 */ /* 0x000fc800078ec0ff */
[----:B------:R-:W-:Y:S02]  /*67770*/  @P0 LOP3.LUT R14, R14, 0x2, RZ, 0xfc, !PT ;  /* 0x000000020e0e0812 */ /* 0x000fe400078efcff */
[----:B------:R-:W-:Y:S01]  /*67780*/  ISETP.GE.AND P0, PT, R0, UR33, PT ;  /* 0x0000002100007c0c */ /* 0x000fe2000bf06270 */
[----:B------:R-:W1:Y:S03]  /*67790*/  LDCU.64 UR32, c[0x0][0x398] ;  /* 0x00007300ff2077ac */ /* 0x000e660008000a00 */
[----:B------:R-:W-:Y:S02]  /*677a0*/  ISETP.LT.AND P1, PT, R28, UR21, !P0 ;  /* 0x000000151c007c0c */ /* 0x000fe4000c721270 */
[----:B0-----:R-:W-:Y:S01]  /*677b0*/  ISETP.LT.AND P0, PT, R3, UR22, !P0 ;  /* 0x0000001603007c0c */ /* 0x001fe2000c701270 */
[----:B------:R-:W-:Y:S01]  /*677c0*/  VIADD R0, R2, 0x56 ;  /* 0x0000005602007836 */ /* 0x000fe20000000000 */
[----:B------:R-:W-:-:S11]  /*677d0*/  LOP3.LUT R14, R14, 0xfffffffe, RZ, 0xc0, !PT ;  /* 0xfffffffe0e0e7812 */ /* 0x000fd600078ec0ff */
[----:B------:R-:W-:Y:S02]  /*677e0*/  @P0 LOP3.LUT R13, R13, 0x80000000, RZ, 0xfc, !PT ;  /* 0x800000000d0d0812 */ /* 0x000fe400078efcff */
[----:B------:R-:W-:Y:S01]  /*677f0*/  ISETP.GE.AND P0, PT, R0, UR35, PT ;  /* 0x0000002300007c0c */ /* 0x000fe2000bf06270 */
[----:B------:R-:W0:Y:S01]  /*67800*/  LDCU.64 UR34, c[0x0][0x398] ;  /* 0x00007300ff2277ac */ /* 0x000e220008000a00 */
[----:B------:R-:W-:Y:S02]  /*67810*/  @P1 LOP3.LUT R14, R14, 0x1, RZ, 0xfc, !PT ;  /* 0x000000010e0e1812 */ /* 0x000fe400078efcff */
[----:B------:R-:W-:Y:S02]  /*67820*/  ISETP.LT.AND P1, PT, R28, UR62, !P0 ;  /* 0x0000003e1c007c0c */ /* 0x000fe4000c721270 */
[----:B------:R-:W-:Y:S01]  /*67830*/  LOP3.LUT R13, R13, 0xbfffffff, RZ, 0xc0, !PT ;  /* 0xbfffffff0d0d7812 */ /* 0x000fe200078ec0ff */
[----:B------:R-:W-:Y:S01]  /*67840*/  VIADD R0, R2, 0x55 ;  /* 0x0000005502007836 */ /* 0x000fe20000000000 */
[----:B-1----:R-:W-:Y:S01]  /*67850*/  ISETP.LT.AND P0, PT, R3, UR32, !P0 ;  /* 0x0000002003007c0c */ /* 0x002fe2000c701270 */
[----:B------:R-:W-:Y:S01]  /*67860*/  STL [R1+0x2084], R19 ;  /* 0x0020841301007387 */ /* 0x000fe20000100800 */
        /* <DEDUP_REMOVED lines=22> */
[----:B------:R-:W1:Y:S01]  /*679d0*/  LDCU UR36, c[0x0][0x3b8] ;  /* 0x00007700ff2477ac */ /* 0x000e620008000800 */
[----:B------:R-:W0:Y:S06]  /*679e0*/  LDCU UR64, c[0x0][0x3b8] ;  /* 0x00007700ff4077ac */ /* 0x000e2c0008000800 */
        /* <DEDUP_REMOVED lines=21> */
[----:B------:R-:W1:Y:S01]  /*67b40*/  LDCU UR38, c[0x0][0x3b8] ;  /* 0x00007700ff2677ac */ /* 0x000e620008000800 */
[----:B------:R-:W2:Y:S01]  /*67b50*/  S2R R6, SR_CgaCtaId ;  /* 0x0000000000067919 */ /* 0x000ea20000008800 */
[----:B------:R-:W2:Y:S05]  /*67b60*/  S2R R8, SR_TID.X ;  /* 0x0000000000087919 */ /* 0x000eaa0000002100 */
[----:B------:R-:W-:-:S02]  /*67b70*/  @P1 LOP3.LUT R13, R13, 0x400000, RZ, 0xfc, !PT ;  /* 0x004000000d0d1812 */ /* 0x000fc400078efcff */
[----:B------:R-:W-:Y:S01]  /*67b80*/  MOV R5, 0x400 ;  /* 0x0000040000057802 */ /* 0x000fe20000000f00 */
[C---:B0-----:R-:W-:Y:S01]  /*67b90*/  VIADD R16, R2.reuse, 0x19 ;  /* 0x0000001902107836 */ /* 0x041fe20000000000 */
[----:B------:R-:W-:Y:S01]  /*67ba0*/  LOP3.LUT R13, R13, 0xffdfffff, RZ, 0xc0, !PT ;  /* 0xffdfffff0d0d7812 */ /* 0x000fe200078ec0ff */
[C---:B------:R-:W-:Y:S01]  /*67bb0*/  VIADD R7, R2.reuse, 0x18 ;  /* 0x0000001802077836 */ /* 0x040fe20000000000 */
[----:B------:R-:W-:Y:S01]  /*67bc0*/  LOP3.LUT R9, R9, 0x7fffffff, RZ, 0xc0, !PT ;  /* 0x7fffffff09097812 */ /* 0x000fe200078ec0ff */
[C---:B------:R-:W-:Y:S01]  /*67bd0*/  VIADD R17, R2.reuse, 0x13 ;  /* 0x0000001302117836 */ /* 0x040fe20000000000 */
[----:B------:R-:W-:Y:S01]  /*67be0*/  @P0 LOP3.LUT R13, R13, 0x200000, RZ, 0xfc, !PT ;  /* 0x002000000d0d0812 */ /* 0x000fe200078efcff */
[----:B------:R-:W-:Y:S01]  /*67bf0*/  VIADD R18, R2, 0x12 ;  /* 0x0000001202127836 */ /* 0x000fe20000000000 */
[----:B------:R-:W-:Y:S01]  /*67c00*/  ISETP.GE.AND P0, PT, R0, UR41, PT ;  /* 0x0000002900007c0c */ /* 0x000fe2000bf06270 */
[----:B------:R-:W0:Y:S03]  /*67c10*/  LDCU.64 UR40, c[0x0][0x398] ;  /* 0x00007300ff2877ac */ /* 0x000e260008000a00 */
[----:B------:R-:W-:Y:S01]  /*67c20*/  ISETP.LT.AND P1, PT, R28, UR66, !P0 ;  /* 0x000000421c007c0c */ /* 0x000fe2000c721270 */
[C---:B------:R-:W-:Y:S01]  /*67c30*/  VIADD R19, R2.reuse, 0x11 ;  /* 0x0000001102137836 */ /* 0x040fe20000000000 */
[----:B------:R-:W-:Y:S01]  /*67c40*/  ISETP.LT.AND P0, PT, R3, UR4, !P0 ;  /* 0x0000000403007c0c */ /* 0x000fe2000c701270 */
[C---:B------:R-:W-:Y:S01]  /*67c50*/  VIADD R20, R2.reuse, 0x10 ;  /* 0x0000001002147836 */ /* 0x040fe20000000000 */
[----:B------:R-:W-:Y:S01]  /*67c60*/  LOP3.LUT R13, R13, 0xffefffff, RZ, 0xc0, !PT ;  /* 0xffefffff0d0d7812 */ /* 0x000fe200078ec0ff */
[C---:B------:R-:W-:Y:S01]  /*67c70*/  VIADD R0, R2.reuse, 0x50 ;  /* 0x0000005002007836 */ /* 0x040fe20000000000 */
[----:B------:R-:W-:Y:S01]  /*67c80*/  R2UR.FILL UR59, R25 ;  /* 0x00000000193b72ca */ /* 0x000fe200004e0000 */
[C---:B-1----:R-:W-:Y:S01]  /*67c90*/  VIADD R15, R2.reuse, 0x15 ;  /* 0x00000015020f7836 */ /* 0x042fe20000000000 */
[----:B------:R-:W1:Y:S01]  /*67ca0*/  LDCU UR66, c[0x0][0x3b8] ;  /* 0x00007700ff4277ac */ /* 0x000e620008000800 */
[----:B------:R-:W-:-:S02]  /*67cb0*/  VIADD R21, R2, 0xf ;  /* 0x0000000f02157836 */ /* 0x000fc40000000000 */
[----:B------:R-:W-:Y:S01]  /*67cc0*/  VIADD R22, R2, 0xe ;  /* 0x0000000e02167836 */ /* 0x000fe20000000000 */
[----:B------:R-:W0:Y:S01]  /*67cd0*/  LDCU UR67, c[0x0][0x3b8] ;  /* 0x00007700ff4377ac */ /* 0x000e220008000800 */
        /* <DEDUP_REMOVED lines=10> */
[----:B--2---:R-:W-:Y:S01]  /*67d80*/  LEA R6, R6, R5, 0x18 ;  /* 0x0000000506067211 */ /* 0x004fe200078ec0ff */
[----:B------:R-:W-:-:S02]  /*67d90*/  VIADD R24, R2, 0xd ;  /* 0x0000000d02187836 */ /* 0x000fc40000000000 */
[C---:B------:R-:W-:Y:S01]  /*67da0*/  VIADD R27, R2.reuse, 0xc ;  /* 0x0000000c021b7836 */ /* 0x040fe20000000000 */
[----:B------:R-:W2:Y:S01]  /*67db0*/  S2R R25, SR_TID.X ;  /* 0x0000000000197919 */ /* 0x000ea20000002100 */
[----:B------:R-:W-:Y:S01]  /*67dc0*/  VIADD R23, R2, 0xb ;  /* 0x0000000b02177836 */ /* 0x000fe20000000000 */
[----:B------:R-:W0:Y:S01]  /*67dd0*/  LDCU UR65, c[0x0][0x3b8] ;  /* 0x00007700ff4177ac */ /* 0x000e220008000800 */
        /* <DEDUP_REMOVED lines=49> */
[----:B-1----:R-:W-:Y:S01]  /*680f0*/  ISETP.LT.AND P0, PT, R3, UR6, !P0 ;  /* 0x0000000603007c0c */ /* 0x002fe2000c701270 */
[----:B0-----:R-:W-:Y:S01]  /*68100*/  IMAD R4, R2, UR8, RZ ;  /* 0x0000000802047c24 */ /* 0x001fe2000f8e02ff */
[----:B------:R-:W0:Y:S09]  /*68110*/  LDCU UR39, c[0x0][0x3b8] ;  /* 0x00007700ff2777ac */ /* 0x000e320008000800 */
[----:B------:R-:W-:Y:S01]  /*68120*/  @P1 LOP3.LUT R13, R13, 0x100, RZ, 0xfc, !PT ;  /* 0x000001000d0d1812 */ /* 0x000fe200078efcff */
[----:B------:R-:W1:Y:S03]  /*68130*/  LDCU UR8, c[0x0][0x3b8] ;  /* 0x00007700ff0877ac */ /* 0x000e660008000800 */
        /* <DEDUP_REMOVED lines=8> */
[----:B------:R-:W2:Y:S01]  /*681c0*/  LDCU.64 UR18, c[0x0][0x398] ;  /* 0x00007300ff1277ac */ /* 0x000ea20008000a00 */
        /* <DEDUP_REMOVED lines=26> */
[----:B------:R-:W-:Y:S01]  /*68370*/  VIADD R0, R2, 0x46 ;  /* 0x0000004602007836 */ /* 0x000fe20000000000 */
[----:B------:R-:W-:Y:S01]  /*68380*/  LOP3.LUT R13, R13, 0xfffffffe, RZ, 0xc0, !PT ;  /* 0xfffffffe0d0d7812 */ /* 0x000fe200078ec0ff */
[----:B------:R-:W1:Y:S01]  /*68390*/  LDCU.64 UR32, c[0x0][0x398] ;  /* 0x00007300ff2077ac */ /* 0x000e620008000a00 */
[----:B------:R-:W-:Y:S02]  /*683a0*/  ISETP.LT.AND P1, PT, R28, UR14, !P0 ;  /* 0x0000000e1c007c0c */ /* 0x000fe4000c721270 */
[----:B0-----:R-:W-:Y:S01]  /*683b0*/  ISETP.LT.AND P0, PT, R3, UR16, !P0 ;  /* 0x0000001003007c0c */ /* 0x001fe2000c701270 */
[----:B------:R-:W0:-:S12]  /*683c0*/  LDCU.64 UR14, c[0x0][0x398] ;  /* 0x00007300ff0e77ac */ /* 0x000e180008000a00 */
[----:B------:R-:W-:Y:S02]  /*683d0*/  @P0 LOP3.LUT R12, R12, 0x80000000, RZ, 0xfc, !PT ;  /* 0x800000000c0c0812 */ /* 0x000fe400078efcff */
[----:B------:R-:W-:Y:S01]  /*683e0*/  ISETP.GE.AND P0, PT, R0, UR11, PT ;  /* 0x0000000b00007c0c */ /* 0x000fe2000bf06270 */
[----:B------:R-:W1:Y:S01]  /*683f0*/  LDCU.64 UR10, c[0x0][0x398] ;  /* 0x00007300ff0a77ac */ /* 0x000e620008000a00 */
[----:B------:R-:W-:Y:S02]  /*68400*/  @P1 LOP3.LUT R13, R13, 0x1, RZ, 0xfc, !PT ;  /* 0x000000010d0d1812 */ /* 0x000fe400078efcff */
        /* <DEDUP_REMOVED lines=13> */
[----:B-1----:R-:W-:-:S11]  /*684e0*/  ISETP.LT.AND P0, PT, R3, UR10, !P0 ;  /* 0x0000000a03007c0c */ /* 0x002fd6000c701270 */
        /* <DEDUP_REMOVED lines=134> */
[----:B-1----:R-:W-:Y:S01]  /*68d50*/  ISETP.LT.AND P0, PT, R3, UR16, !P0 ;  /* 0x0000001003007c0c */ /* 0x002fe2000c701270 */
[----:B------:R-:W-:Y:S01]  /*68d60*/  VIADD R0, R2, 0x36 ;  /* 0x0000003602007836 */ /* 0x000fe20000000000 */
[----:B------:R-:W-:-:S11]  /*68d70*/  LOP3.LUT R12, R12, 0xfffffffe, RZ, 0xc0, !PT ;  /* 0xfffffffe0c0c7812 */ /* 0x000fd600078ec0ff */
[----:B------:R-:W-:Y:S02]  /*68d80*/  @P0 LOP3.LUT R11, R11, 0x80000000, RZ, 0xfc, !PT ;  /* 0x800000000b0b0812 */ /* 0x000fe400078efcff */
[----:B------:R-:W-:Y:S01]  /*68d90*/  ISETP.GE.AND P0, PT, R0, UR11, PT ;  /* 0x0000000b00007c0c */ /* 0x000fe2000bf06270 */
[----:B------:R-:W1:Y:S01]  /*68da0*/  LDCU.64 UR10, c[0x0][0x398] ;  /* 0x00007300ff0a77ac */ /* 0x000e620008000a00 */
[----:B------:R-:W-:Y:S02]  /*68db0*/  @P1 LOP3.LUT R12, R12, 0x1, RZ, 0xfc, !PT ;  /* 0x000000010c0c1812 */ /* 0x000fe400078efcff */
        /* <DEDUP_REMOVED lines=13> */
[----:B-1----:R-:W-:Y:S01]  /*68e90*/  ISETP.LT.AND P0, PT, R3, UR10, !P0 ;  /* 0x0000000a03007c0c */ /* 0x002fe2000c701270 */
[----:B------:R-:W1:Y:S10]  /*68ea0*/  LDCU UR61, c[0x0][0x3b8] ;  /* 0x00007700ff3d77ac */ /* 0x000e740008000800 */
[----:B------:R-:W-:-:S04]  /*68eb0*/  @P1 LOP3.LUT R11, R11, 0x10000000, RZ, 0xfc, !PT ;  /* 0x100000000b0b1812 */ /* 0x000fc800078efcff */
[----:B------:R-:W-:-:S04]  /*68ec0*/  LOP3.LUT R11, R11, 0xf7ffffff, RZ, 0xc0, !PT ;  /* 0xf7ffffff0b0b7812 */ /* 0x000fc800078ec0ff */
[----:B------:R-:W-:Y:S02]  /*68ed0*/  @P0 LOP3.LUT R11, R11, 0x8000000, RZ, 0xfc, !PT ;  /* 0x080000000b0b0812 */ /* 0x000fe400078efcff */
[----:B------:R-:W-:Y:S01]  /*68ee0*/  ISETP.GE.AND P0, PT, R0, UR7, PT ;  /* 0x0000000700007c0c */ /* 0x000fe2000bf06270 */
[----:B------:R-:W2:Y:S03]  /*68ef0*/  LDCU.64 UR6, c[0x0][0x398] ;  /* 0x00007300ff0677ac */ /* 0x000ea60008000a00 */
[----:B------:R-:W-:Y:S02]  /*68f00*/  ISETP.LT.AND P1, PT, R28, UR76, !P0 ;  /* 0x0000004c1c007c0c */ /* 0x000fe4000c721270 */
        /* <DEDUP_REMOVED lines=21> */
[----:B------:R-:W-:Y:S01]  /*69060*/  VIADD R0, R2, 0x31 ;  /* 0x0000003102007836 */ /* 0x000fe20000000000 */
[----:B------:R-:W0:Y:S07]  /*69070*/  LDCU UR26, c[0x0][0x3b8] ;  /* 0x00007700ff1a77ac */ /* 0x000e2e0008000800 */
[----:B------:R-:W-:-:S04]  /*69080*/  @P1 LOP3.LUT R11, R11, 0x400000, RZ, 0xfc, !PT ;  /* 0x004000000b0b1812 */ /* 0x000fc800078efcff */
[----:B------:R-:W-:-:S04]  /*69090*/  LOP3.LUT R11, R11, 0xffdfffff, RZ, 0xc0, !PT ;  /* 0xffdfffff0b0b7812 */ /* 0x000fc800078ec0ff */
[----:B------:R-:W-:Y:S02]  /*690a0*/  @P0 LOP3.LUT R11, R11, 0x200000, RZ, 0xfc, !PT ;  /* 0x002000000b0b0812 */ /* 0x000fe400078efcff */
[----:B------:R-:W-:Y:S02]  /*690b0*/  ISETP.GE.AND P0, PT, R0, UR19, PT ;  /* 0x0000001300007c0c */ /* 0x000fe4000bf06270 */
[----:B------:R-:W-:Y:S01]  /*690c0*/  LOP3.LUT R11, R11, 0xffefffff, RZ, 0xc0, !PT ;  /* 0xffefffff0b0b7812 */ /* 0x000fe200078ec0ff */
[----:B------:R-:W-:Y:S01]  /*690d0*/  VIADD R0, R2, 0x30 ;  /* 0x0000003002007836 */ /* 0x000fe20000000000 */
[----:B----4-:R-:W-:Y:S01]  /*690e0*/  ISETP.LT.AND P1, PT, R28, UR71, !P0 ;  /* 0x000000471c007c0c */ /* 0x010fe2000c721270 */
[----:B------:R-:W4:Y:S01]  /*690f0*/  LDCU.64 UR18, c[0x0][0x398] ;  /* 0x00007300ff1277ac */ /* 0x000f220008000a00 */
[----:B--2---:R-:W-:-:S11]  /*69100*/  ISETP.LT.AND P0, PT, R3, UR4, !P0 ;  /* 0x0000000403007c0c */ /* 0x004fd6000c701270 */
        /* <DEDUP_REMOVED lines=51> */
[----:B------:R-:W2:Y:S01]  /*69440*/  LDCU UR16, c[0x0][0x3b8] ;  /* 0x00007700ff1077ac */ /* 0x000ea20008000800 */
        /* <DEDUP_REMOVED lines=37> */
[----:B------:R-:W-:Y:S01]  /*696a0*/  ISETP.GE.AND P0, PT, R0, UR35, PT ;  /* 0x0000002300007c0c */ /* 0x000fe2000bf06270 */
[----:B------:R-:W-:Y:S01]  /*696b0*/  VIADD R0, R4, UR9 ;  /* 0x0000000904007c36 */ /* 0x000fe20008000000 */
[----:B------:R-:W0:Y:S04]  /*696c0*/  LDCU UR9, c[0x0][0x3b8] ;  /* 0x00007700ff0977ac */ /* 0x000e280008000800 */
[----:B------:R1:W-:Y:S01]  /*696d0*/  STL [R1+0x980], R0 ;  /* 0x0009800001007387 */ /* 0x0003e20000100800 */
[----:B------:R-:W0:Y:S01]  /*696e0*/  LDCU UR35, c[0x0][0x3b8] ;  /* 0x00007700ff2377ac */ /* 0x000e220008000800 */
[----:B-1----:R-:W-:Y:S01]  /*696f0*/  VIADD R0, R0, UR12 ;  /* 0x0000000c00007c36 */ /* 0x002fe20008000000 */
[----:B------:R-:W-:Y:S01]  /*69700*/  ISETP.LT.AND P1, PT, R28, UR53, !P0 ;  /* 0x000000351c007c0c */ /* 0x000fe2000c721270 */
[----:B------:R-:W1:Y:S03]  /*69710*/  LDCU UR12, c[0x0][0x3b8] ;  /* 0x00007700ff0c77ac */ /* 0x000e660008000800 */
[----:B------:R0:W-:Y:S01]  /*69720*/  STL [R1+0x870], R0 ;  /* 0x0008700001007387 */ /* 0x0001e20000100800 */
[----:B------:R-:W1:Y:S01]  /*69730*/  LDCU UR53, c[0x0][0x3b8] ;  /* 0x00007700ff3577ac */ /* 0x000e620008000800 */
[----:B0-----:R-:W-:Y:S01]  /*69740*/  VIADD R0, R0, UR13 ;  /* 0x0000000d00007c36 */ /* 0x001fe20008000000 */
[----:B------:R-:W-:Y:S01]  /*69750*/  ISETP.LT.AND P0, PT, R3, UR4, !P0 ;  /* 0x0000000403007c0c */ /* 0x000fe2000c701270 */
[----:B------:R-:W0:Y:S03]  /*69760*/  LDCU UR4, c[0x0][0x3b8] ;  /* 0x00007700ff0477ac */ /* 0x000e260008000800 */
[----:B------:R1:W-:Y:S01]  /*69770*/  STL [R1+0x740], R0 ;  /* 0x0007400001007387 */ /* 0x0003e20000100800 */
[----:B------:R-:W0:Y:S01]  /*69780*/  LDCU UR13, c[0x0][0x3b8] ;  /* 0x00007700ff0d77ac */ /* 0x000e220008000800 */
[----:B-1----:R-:W-:Y:S01]  /*69790*/  VIADD R0, R0, UR20 ;  /* 0x0000001400007c36 */ /* 0x002fe20008000000 */
[----:B------:R-:W1:Y:S04]  /*697a0*/  LDCU UR20, c[0x0][0x3b8] ;  /* 0x00007700ff1477ac */ /* 0x000e680008000800 */
[----:B------:R0:W-:Y:S02]  /*697b0*/  STL [R1+0x744], R0 ;  /* 0x0007440001007387 */ /* 0x0001e40000100800 */
[----:B0-----:R-:W-:Y:S01]  /*697c0*/  VIADD R0, R0, UR21 ;  /* 0x0000001500007c36 */ /* 0x001fe20008000000 */
[----:B------:R-:W0:Y:S04]  /*697d0*/  LDCU UR21, c[0x0][0x3b8] ;  /* 0x00007700ff1577ac */ /* 0x000e280008000800 */
[----:B------:R1:W-:Y:S02]  /*697e0*/  STL [R1+0x748], R0 ;  /* 0x0007480001007387 */ /* 0x0003e40000100800 */
        /* <DEDUP_REMOVED lines=54> */
[----:B----4-:R-:W-:Y:S01]  /*69b50*/  VIADD R0, R0, UR18 ;  /* 0x0000001200007c36 */ /* 0x010fe20008000000 */
[----:B------:R-:W4:Y:S04]  /*69b60*/  LDCU UR18, c[0x0][0x3b8] ;  /* 0x00007700ff1277ac */ /* 0x000f280008000800 */
[----:B------:R2:W-:Y:S02]  /*69b70*/  STL [R1+0x84c], R0 ;  /* 0x00084c0001007387 */ /* 0x0005e40000100800 */
[----:B--2---:R-:W-:Y:S01]  /*69b80*/  VIADD R0, R0, UR16 ;  /* 0x0000001000007c36 */ /* 0x004fe20008000000 */
[----:B------:R-:W2:Y:S04]  /*69b90*/  LDCU UR16, c[0x0][0x3b8] ;  /* 0x00007700ff1077ac */ /* 0x000ea80008000800 */
        /* <DEDUP_REMOVED lines=1100> */
[----:B------:R-:W-:Y:S01]  /*6e060*/  LOP3.LUT R11, R11, 0xfffffffb, RZ, 0xc0, !PT ;  /* 0xfffffffb0b0b7812 */ /* 0x000fe200078ec0ff */
[----:B------:R-:W0:Y:S03]  /*6e070*/  LDCU UR12, c[0x0][0x3b8] ;  /* 0x00007700ff0c77ac */ /* 0x000e260008000800 */
[----:B------:R1:W-:Y:S02]  /*6e080*/  STL [R1+0xfe8], R0 ;  /* 0x000fe80001007387 */ /* 0x0003e40000100800 */
[----:B-1----:R-:W-:Y:S01]  /*6e090*/  VIADD R0, R0, UR13 ;  /* 0x0000000d00007c36 */ /* 0x002fe20008000000 */
[----:B------:R-:W1:Y:S04]  /*6e0a0*/  LDCU UR13, c[0x0][0x3b8] ;  /* 0x00007700ff0d77ac */ /* 0x000e680008000800 */
[----:B------:R0:W-:Y:S02]  /*6e0b0*/  STL [R1+0xfec], R0 ;  /* 0x000fec0001007387 */ /* 0x0001e40000100800 */
[----:B0-----:R-:W-:Y:S01]  /*6e0c0*/  VIADD R0, R0, UR20 ;  /* 0x0000001400007c36 */ /* 0x001fe20008000000 */
[----:B------:R-:W-:Y:S01]  /*6e0d0*/  @P1 LOP3.LUT R11, R11, 0x4, RZ, 0xfc, !PT ;  /* 0x000000040b0b1812 */ /* 0x000fe200078efcff */
[----:B------:R-:W0:Y:S03]  /*6e0e0*/  LDCU UR20, c[0x0][0x3b8] ;  /* 0x00007700ff1477ac */ /* 0x000e260008000800 */
[----:B------:R1:W-:Y:S02]  /*6e0f0*/  STL [R1+0xff0], R0 ;  /* 0x000ff00001007387 */ /* 0x0003e40000100800 */
[----:B-1----:R-:W-:Y:S01]  /*6e100*/  VIADD R0, R0, UR21 ;  /* 0x0000001500007c36 */ /* 0x002fe20008000000 */
[----:B------:R-:W-:Y:S01]  /*6e110*/  LOP3.LUT R11, R11, 0xfffffffd, RZ, 0xc0, !PT ;  /* 0xfffffffd0b0b7812 */ /* 0x000fe200078ec0ff */
[----:B------:R-:W1:Y:S03]  /*6e120*/  LDCU UR21, c[0x0][0x3b8] ;  /* 0x00007700ff1577ac */ /* 0x000e660008000800 */
        /* <DEDUP_REMOVED lines=75> */
[----:B0-----:R-:W-:-:S05]  /*6e5e0*/  VIADD R0, R0, UR8 ;  /* 0x0000000800007c36 */ /* 0x001fca0008000000 */
[----:B------:R0:W-:Y:S02]  /*6e5f0*/  STL [R1+0x1098], R0 ;  /* 0x0010980001007387 */ /* 0x0001e40000100800 */
[----:B0-----:R-:W-:Y:S01]  /*6e600*/  VIADD R0, R0, UR9 ;  /* 0x0000000900007c36 */ /* 0x001fe20008000000 */
[----:B------:R-:W0:Y:S04]  /*6e610*/  LDCU.64 UR8, c[0x0][0x398] ;  /* 0x00007300ff0877ac */ /* 0x000e280008000a00 */
[----:B------:R1:W-:Y:S02]  /*6e620*/  STL [R1+0x109c], R0 ;  /* 0x00109c0001007387 */ /* 0x0003e40000100800 */
[----:B-1----:R-:W-:Y:S01]  /*6e630*/  VIADD R0, R0, UR41 ;  /* 0x0000002900007c36 */ /* 0x002fe20008000000 */
[----:B------:R-:W-:Y:S01]  /*6e640*/  LOP3.LUT R5, R8, 0x3f, RZ, 0xc0, !PT ;  /* 0x0000003f08057812 */ /* 0x000fe200078ec0ff */
[----:B------:R-:W1:Y:S03]  /*6e650*/  LDCU UR41, c[0x0][0x3b8] ;  /* 0x00007700ff2977ac */ /* 0x000e660008000800 */
        /* <DEDUP_REMOVED lines=29> */
[----:B---3--:R-:W-:Y:S01]  /*6e830*/  VIADD R0, R0, UR47 ;  /* 0x0000002f00007c36 */ /* 0x008fe20008000000 */
[----:B------:R-:W3:Y:S04]  /*6e840*/  LDCU UR47, c[0x0][0x3b8] ;  /* 0x00007700ff2f77ac */ /* 0x000ee80008000800 */
        /* <DEDUP_REMOVED lines=23> */
[----:B------:R-:W1:Y:S03]  /*6e9c0*/  LDCU UR62, c[0x0][0x3b8] ;  /* 0x00007700ff3e77ac */ /* 0x000e660008000800 */
[----:B------:R-:W-:Y:S01]  /*6e9d0*/  VIADD R4, R0, UR64 ;  /* 0x0000004000047c36 */ /* 0x000fe20008000000 */
[----:B------:R0:W-:Y:S01]  /*6e9e0*/  STL [R1+0x10e8], R0 ;  /* 0x0010e80001007387 */ /* 0x0001e20000100800 */
[----:B------:R-:W-:Y:S01]  /*6e9f0*/  IMAD R8, R8, 0x20, R6 ;  /* 0x0000002008087824 */ /* 0x000fe200078e0206 */
[----:B------:R-:W-:Y:S01]  /*6ea00*/  LOP3.LUT R25, R25, 0x1f, RZ, 0xc0, !PT ;  /* 0x0000001f19197812 */ /* 0x000fe200078ec0ff */
[C---:B------:R-:W-:Y:S01]  /*6ea10*/  VIADD R26, R2.reuse, 0x9 ;  /* 0x00000009021a7836 */ /* 0x040fe20000000000 */
[----:B------:R-:W1:Y:S01]  /*6ea20*/  LDCU UR64, c[0x0][0x3b8] ;  /* 0x00007700ff4077ac */ /* 0x000e620008000800 */
[----:B0-----:R-:W-:Y:S01]  /*6ea30*/  VIADD R0, R2, 0x27 ;  /* 0x0000002702007836 */ /* 0x001fe20000000000 */
[----:B------:R0:W-:Y:S04]  /*6ea40*/  STL [R1+0x10ec], R4 ;  /* 0x0010ec0401007387 */ /* 0x0001e80000100800 */
[----:B------:R-:W-:Y:S01]  /*6ea50*/  ISETP.GE.AND P0, PT, R0, UR25, PT ;  /* 0x0000001900007c0c */ /* 0x000fe2000bf06270 */
[----:B------:R-:W1:Y:S03]  /*6ea60*/  LDCU UR25, c[0x0][0x3b8] ;  /* 0x00007700ff1977ac */ /* 0x000e660008000800 */
[----:B------:R-:W-:Y:S01]  /*6ea70*/  ISETP.LT.AND P1, PT, R28, UR54, !P0 ;  /* 0x000000361c007c0c */ /* 0x000fe2000c721270 */
[----:B------:R-:W1:Y:S01]  /*6ea80*/  LDCU UR54, c[0x0][0x3b8] ;  /* 0x00007700ff3677ac */ /* 0x000e620008000800 */
[----:B0-----:R-:W-:Y:S01]  /*6ea90*/  VIADD R4, R4, UR22 ;  /* 0x0000001604047c36 */ /* 0x001fe20008000000 */
[----:B------:R-:W-:Y:S01]  /*6eaa0*/  ISETP.LT.AND P0, PT, R3, UR55, !P0 ;  /* 0x0000003703007c0c */ /* 0x000fe2000c701270 */
[----:B------:R-:W0:Y:S02]  /*6eab0*/  LDCU UR22, c[0x0][0x3b8] ;  /* 0x00007700ff1677ac */ /* 0x000e240008000800 */
[----:B------:R-:W-:Y:S01]  /*6eac0*/  VIADD R0, R4, UR13 ;  /* 0x0000000d04007c36 */ /* 0x000fe20008000000 */
[----:B------:R2:W-:Y:S04]  /*6ead0*/  STL [R1+0x10f0], R4 ;  /* 0x0010f00401007387 */ /* 0x0005e80000100800 */
[----:B------:R1:W-:Y:S01]  /*6eae0*/  STL [R1+0x10f4], R0 ;  /* 0x0010f40001007387 */ /* 0x0003e20000100800 */
[----:B--2---:R-:W-:-:S04]  /*6eaf0*/  VIADD R4, R0, UR12 ;  /* 0x0000000c00047c36 */ /* 0x004fc80008000000 */
[----:B------:R-:W-:Y:S01]  /*6eb00*/  @P0 LOP3.LUT R10, R10, 0x80000000, RZ, 0xfc, !PT ;  /* 0x800000000a0a0812 */ /* 0x000fe200078efcff */
[----:B------:R-:W2:Y:S01]  /*6eb10*/  LDCU.64 UR12, c[0x0][0x398] ;  /* 0x00007300ff0c77ac */ /* 0x000ea20008000a00 */
[----:B-1----:R-:W-:Y:S01]  /*6eb20*/  VIADD R0, R2, 0x26 ;  /* 0x0000002602007836 */ /* 0x002fe20000000000 */
[----:B------:R-:W-:-:S04]  /*6eb30*/  @P1 LOP3.LUT R11, R11, 0x1, RZ, 0xfc, !PT ;  /* 0x000000010b0b1812 */ /* 0x000fc800078efcff */
[----:B------:R-:W-:-:S04]  /*6eb40*/  ISETP.GE.AND P0, PT, R0, UR19, PT ;  /* 0x0000001300007c0c */ /* 0x000fc8000bf06270 */
[----:B------:R-:W-:Y:S01]  /*6eb50*/  ISETP.LT.AND P1, PT, R28, UR8, !P0 ;  /* 0x000000081c007c0c */ /* 0x000fe2000c721270 */
[----:B------:R1:W-:Y:S01]  /*6eb60*/  STL [R1+0x10f8], R4 ;  /* 0x0010f80401007387 */ /* 0x0003e20000100800 */
[----:B------:R-:W-:Y:S01]  /*6eb70*/  ISETP.LT.AND P0, PT, R3, UR56, !P0 ;  /* 0x0000003803007c0c */ /* 0x000fe2000c701270 */
[----:B------:R-:W0:Y:S01]  /*6eb80*/  LDCU UR8, c[0x0][0x3b8] ;  /* 0x00007700ff0877ac */ /* 0x000e220008000800 */
[----:B------:R-:W-:Y:S01]  /*6eb90*/  LOP3.LUT R10, R10, 0xbfffffff, RZ, 0xc0, !PT ;  /* 0xbfffffff0a0a7812 */ /* 0x000fe200078ec0ff */
[----:B-1----:R-:W-:Y:S01]  /*6eba0*/  VIADD R4, R4, UR24 ;  /* 0x0000001804047c36 */ /* 0x002fe20008000000 */
[----:B------:R-:W1:Y:S07]  /*6ebb0*/  LDCU UR24, c[0x0][0x3b8] ;  /* 0x00007700ff1877ac */ /* 0x000e6e0008000800 */
[----:B------:R-:W-:Y:S01]  /*6ebc0*/  @P1 LOP3.LUT R10, R10, 0x40000000, RZ, 0xfc, !PT ;  /* 0x400000000a0a1812 */ /* 0x000fe200078efcff */
[----:B------:R-:W-:Y:S01]  /*6ebd0*/  VIADD R0, R4, UR28 ;  /* 0x0000001c04007c36 */ /* 0x000fe20008000000 */
[----:B------:R4:W-:Y:S02]  /*6ebe0*/  STL [R1+0x10fc], R4 ;  /* 0x0010fc0401007387 */ /* 0x0009e40000100800 */
[----:B------:R-:W-:Y:S01]  /*6ebf0*/  LOP3.LUT R10, R10, 0xdfffffff, RZ, 0xc0, !PT ;  /* 0xdfffffff0a0a7812 */ /* 0x000fe200078ec0ff */
[----:B------:R-:W0:Y:S01]  /*6ec00*/  LDCU UR28, c[0x0][0x3b8] ;  /* 0x00007700ff1c77ac */ /* 0x000e220008000800 */
[----:B------:R1:W-:Y:S02]  /*6ec10*/  STL [R1+0x1100], R0 ;  /* 0x0011000001007387 */ /* 0x0003e40000100800 */
[----:B------:R-:W-:Y:S01]  /*6ec20*/  @P0 LOP3.LUT R10, R10, 0x20000000, RZ, 0xfc, !PT ;  /* 0x200000000a0a0812 */ /* 0x000fe200078efcff */
[----:B----4-:R-:W-:Y:S01]  /*6ec30*/  VIADD R4, R0, UR18 ;  /* 0x0000001200047c36 */ /* 0x010fe20008000000 */
[----:B------:R-:W4:Y:S01]  /*6ec40*/  LDCU.64 UR18, c[0x0][0x398] ;  /* 0x00007300ff1277ac */ /* 0x000f220008000a00 */
[----:B-1----:R-:W-:-:S05]  /*6ec50*/  VIADD R0, R2, 0x25 ;  /* 0x0000002502007836 */ /* 0x002fca0000000000 */
[----:B------:R-:W-:-:S04]  /*6ec60*/  ISETP.GE.AND P0, PT, R0, UR17, PT ;  /* 0x0000001100007c0c */ /* 0x000fc8000bf06270 */
[----:B--2---:R-:W-:Y:S01]  /*6ec70*/  ISETP.LT.AND P1, PT, R28, UR12, !P0 ;  /* 0x0000000c1c007c0c */ /* 0x004fe2000c721270 */
[----:B------:R1:W-:Y:S01]  /*6ec80*/  STL [R1+0x1104], R4 ;  /* 0x0011040401007387 */ /* 0x0003e20000100800 */
[----:B------:R-:W-:Y:S01]  /*6ec90*/  ISETP.LT.AND P0, PT, R3, UR57, !P0 ;  /* 0x0000003903007c0c */ /* 0x000fe2000c701270 */
[----:B------:R-:W2:Y:S01]  /*6eca0*/  LDCU.64 UR56, c[0x0][0x398] ;  /* 0x00007300ff3877ac */ /* 0x000ea20008000a00 */
[----:B------:R-:W-:Y:S01]  /*6ecb0*/  LOP3.LUT R10, R10, 0xefffffff, RZ, 0xc0, !PT ;  /* 0xefffffff0a0a7812 */ /* 0x000fe200078ec0ff */
[----:B------:R-:W0:Y:S01]  /*6ecc0*/  LDCU UR12, c[0x0][0x3b8] ;  /* 0x00007700ff0c77ac */ /* 0x000e220008000800 */
[----:B-1----:R-:W-:Y:S01]  /*6ecd0*/  VIADD R4, R4, UR35 ;  /* 0x0000002304047c36 */ /* 0x002fe20008000000 */
[----:B------:R-:W1:Y:S06]  /*6ece0*/  LDCU UR35, c[0x0][0x3b8] ;  /* 0x00007700ff2377ac */ /* 0x000e6c0008000800 */
[----:B------:R-:W-:Y:S01]  /*6ecf0*/  @P1 LOP3.LUT R10, R10, 0x10000000, RZ, 0xfc, !PT ;  /* 0x100000000a0a1812 */ /* 0x000fe200078efcff */
[----:B------:R-:W-:Y:S01]  /*6ed00*/  VIADD R0, R4, UR34 ;  /* 0x0000002204007c36 */ /* 0x000fe20008000000 */
[----:B------:R0:W-:Y:S02]  /*6ed10*/  STL [R1+0x1108], R4 ;  /* 0x0011080401007387 */ /* 0x0001e40000100800 */
[----:B------:R-:W-:Y:S01]  /*6ed20*/  LOP3.LUT R10, R10, 0xf7ffffff, RZ, 0xc0, !PT ;  /* 0xf7ffffff0a0a7812 */ /* 0x000fe200078ec0ff */
[----:B------:R-:W1:Y:S01]  /*6ed30*/  LDCU UR34, c[0x0][0x3b8] ;  /* 0x00007700ff2277ac */ /* 0x000e620008000800 */
[----:B------:R2:W-:Y:S02]  /*6ed40*/  STL [R1+0x110c], R0 ;  /* 0x00110c0001007387 */ /* 0x0005e40000100800 */
[----:B------:R-:W-:Y:S01]  /*6ed50*/  @P0 LOP3.LUT R10, R10, 0x8000000, RZ, 0xfc, !PT ;  /* 0x080000000a0a0812 */ /* 0x000fe200078efcff */
[----:B0-----:R-:W-:Y:S01]  /*6ed60*/  VIADD R4, R0, UR16 ;  /* 0x0000001000047c36 */ /* 0x001fe20008000000 */
[----:B------:R-:W0:Y:S01]  /*6ed70*/  LDCU.64 UR16, c[0x0][0x398] ;  /* 0x00007300ff1077ac */ /* 0x000e220008000a00 */
[----:B--2---:R-:W-:-:S05]  /*6ed80*/  VIADD R0, R2, 0x24 ;  /* 0x0000002402007836 */ /* 0x004fca0000000000 */
[----:B------:R-:W-:Y:S01]  /*6ed90*/  ISETP.GE.AND P0, PT, R0, UR15, PT ;  /* 0x0000000f00007c0c */ /* 0x000fe2000bf06270 */
[----:B------:R2:W-:Y:S01]  /*6eda0*/  STL [R1+0x1110], R4 ;  /* 0x0011100401007387 */ /* 0x0005e20000100800 */
[----:B------:R-:W-:Y:S01]  /*6edb0*/  LOP3.LUT R10, R10, 0xfbffffff, RZ, 0xc0, !PT ;  /* 0xfbffffff0a0a7812 */ /* 0x000fe200078ec0ff */
[----:B------:R-:W-:Y:S01]  /*6edc0*/  IMAD R8, R25, 0x10, R8 ;  /* 0x0000001019087824 */ /* 0x000fe200078e0208 */
[----:B----4-:R-:W-:Y:S01]  /*6edd0*/  ISETP.LT.AND P1, PT, R28, UR18, !P0 ;  /* 0x000000121c007c0c */ /* 0x010fe2000c721270 */
[----:B------:R-:W4:Y:S01]  /*6ede0*/  LDCU UR15, c[0x0][0x3b8] ;  /* 0x00007700ff0f77ac */ /* 0x000f220008000800 */
[----:B------:R-:W-:Y:S01]  /*6edf0*/  ISETP.LT.AND P0, PT, R3, UR60, !P0 ;  /* 0x0000003c03007c0c */ /* 0x000fe2000c701270 */
[----:B------:R-:W0:Y:S01]  /*6ee00*/  LDCU UR60, c[0x0][0x3b8] ;  /* 0x00007700ff3c77ac */ /* 0x000e220008000800 */
[----:B--2---:R-:W-:Y:S01]  /*6ee10*/  VIADD R4, R4, UR40 ;  /* 0x0000002804047c36 */ /* 0x004fe20008000000 */
[----:B------:R-:W2:Y:S03]  /*6ee20*/  LDCU UR40, c[0x0][0x3b8] ;  /* 0x00007700ff2877ac */ /* 0x000ea60008000800 */
[----:B------:R-:W-:-:S05]  /*6ee30*/  VIADD R0, R4, UR21 ;  /* 0x0000001504007c36 */ /* 0x000fca0008000000 */
[----:B------:R-:W-:Y:S01]  /*6ee40*/  @P1 LOP3.LUT R10, R10, 0x4000000, RZ, 0xfc, !PT ;  /* 0x040000000a0a1812 */ /* 0x000fe200078efcff */
[----:B------:R0:W-:Y:S03]  /*6ee50*/  STL [R1+0x1114], R4 ;  /* 0x0011140401007387 */ /* 0x0001e60000100800 */
[----:B------:R-:W-:Y:S01]  /*6ee60*/  LOP3.LUT R10, R10, 0xfdffffff, RZ, 0xc0, !PT ;  /* 0xfdffffff0a0a7812 */ /* 0x000fe200078ec0ff */
[----:B------:R1:W-:Y:S01]  /*6ee70*/  STL [R1+0x1118], R0 ;  /* 0x0011180001007387 */ /* 0x0003e20000100800 */
[----:B0-----:R-:W-:Y:S02]  /*6ee80*/  VIADD R4, R0, UR20 ;  /* 0x0000001400047c36 */ /* 0x001fe40008000000 */
[----:B------:R-:W-:Y:S01]  /*6ee90*/  @P0 LOP3.LUT R10, R10, 0x2000000, RZ, 0xfc, !PT ;  /* 0x020000000a0a0812 */ /* 0x000fe200078efcff */
[----:B------:R-:W0:Y:S01]  /*6eea0*/  LDCU.64 UR20, c[0x0][0x398] ;  /* 0x00007300ff1477ac */ /* 0x000e220008000a00 */
[----:B-1----:R-:W-:-:S05]  /*6eeb0*/  VIADD R0, R2, 0x23 ;  /* 0x0000002302007836 */ /* 0x002fca0000000000 */
[----:B------:R-:W-:Y:S01]  /*6eec0*/  ISETP.GE.AND P0, PT, R0, UR11, PT ;  /* 0x0000000b00007c0c */ /* 0x000fe2000bf06270 */
[----:B------:R1:W-:Y:S01]  /*6eed0*/  STL [R1+0x111c], R4 ;  /* 0x00111c0401007387 */ /* 0x0003e20000100800 */
[----:B------:R-:W-:Y:S01]  /*6eee0*/  LOP3.LUT R10, R10, 0xfeffffff, RZ, 0xc0, !PT ;  /* 0xfeffffff0a0a7812 */ /* 0x000fe200078ec0ff */
[----:B------:R-:W0:Y:S01]  /*6eef0*/  LDCU UR11, c[0x0][0x3b8] ;  /* 0x00007700ff0b77ac */ /* 0x000e220008000800 */
[----:B------:R-:W-:Y:S02]  /*6ef00*/  ISETP.LT.AND P1, PT, R28, UR16, !P0 ;  /* 0x000000101c007c0c */ /* 0x000fe4000c721270 */
[----:B------:R-:W-:Y:S01]  /*6ef10*/  ISETP.LT.AND P0, PT, R3, UR68, !P0 ;  /* 0x0000004403007c0c */ /* 0x000fe2000c701270 */
[----:B------:R-:W0:Y:S01]  /*6ef20*/  LDCU UR68, c[0x0][0x398] ;  /* 0x00007300ff4477ac */ /* 0x000e220008000800 */
[----:B-1----:R-:W-:Y:S01]  /*6ef30*/  VIADD R4, R4, UR48 ;  /* 0x0000003004047c36 */ /* 0x002fe20008000000 */
[----:B------:R-:W1:Y:S03]  /*6ef40*/  LDCU UR48, c[0x0][0x3b8] ;  /* 0x00007700ff3077ac */ /* 0x000e660008000800 */
        /* <DEDUP_REMOVED lines=16> */
[----:B-1----:R-:W-:-:S04]  /*6f050*/  VIADD R4, R4, UR33 ;  /* 0x0000002104047c36 */ /* 0x002fc80008000000 */
[----:B------:R-:W-:-:S05]  /*6f060*/  VIADD R0, R4, UR32 ;  /* 0x0000002004007c36 */ /* 0x000fca0008000000 */
[----:B------:R-:W-:Y:S01]  /*6f070*/  @P1 LOP3.LUT R10, R10, 0x400000, RZ, 0xfc, !PT ;  /* 0x004000000a0a1812 */ /* 0x000fe200078efcff */
[----:B------:R1:W-:Y:S01]  /*6f080*/  STL [R1+0x112c], R4 ;  /* 0x00112c0401007387 */ /* 0x0003e20000100800 */
[----:B------:R-:W0:Y:S02]  /*6f090*/  LDCU.64 UR32, c[0x0][0x398] ;  /* 0x00007300ff2077ac */ /* 0x000e240008000a00 */
[----:B------:R-:W-:Y:S01]  /*6f0a0*/  LOP3.LUT R10, R10, 0xffdfffff, RZ, 0xc0, !PT ;  /* 0xffdfffff0a0a7812 */ /* 0x000fe200078ec0ff */
[----:B------:R2:W-:Y:S01]  /*6f0b0*/  STL [R1+0x1130], R0 ;  /* 0x0011300001007387 */ /* 0x0005e20000100800 */
[----:B-1----:R-:W-:Y:S02]  /*6f0c0*/  VIADD R4, R0, UR4 ;  /* 0x0000000400047c36 */ /* 0x002fe40008000000 */
[----:B------:R-:W-:Y:S01]  /*6f0d0*/  @P0 LOP3.LUT R10, R10, 0x200000, RZ, 0xfc, !PT ;  /* 0x002000000a0a0812 */ /* 0x000fe200078efcff */
[----:B------:R-:W1:Y:S01]  /*6f0e0*/  LDCU UR4, c[0x0][0x3b8] ;  /* 0x00007700ff0477ac */ /* 0x000e620008000800 */
[----:B--2---:R-:W-:-:S05]  /*6f0f0*/  VIADD R0, R2, 0x21 ;  /* 0x0000002102007836 */ /* 0x004fca0000000000 */
[----:B------:R-:W-:Y:S01]  /*6f100*/  ISETP.GE.AND P0, PT, R0, UR5, PT ;  /* 0x0000000500007c0c */ /* 0x000fe2000bf06270 */
[----:B------:R2:W-:Y:S01]  /*6f110*/  STL [R1+0x1134], R4 ;  /* 0x0011340401007387 */ /* 0x0005e20000100800 */
[----:B------:R-:W-:Y:S01]  /*6f120*/  LOP3.LUT R10, R10, 0xffefffff, RZ, 0xc0, !PT ;  /* 0xffefffff0a0a7812 */ /* 0x000fe200078ec0ff */
[----:B------:R-:W1:Y:S01]  /*6f130*/  LDCU UR5, c[0x0][0x3b8] ;  /* 0x00007700ff0577ac */ /* 0x000e620008000800 */
[----:B0-----:R-:W-:Y:S02]  /*6f140*/  ISETP.LT.AND P1, PT, R28, UR26, !P0 ;  /* 0x0000001a1c007c0c */ /* 0x001fe4000c721270 */
[----:B------:R-:W-:Y:S01]  /*6f150*/  ISETP.LT.AND P0, PT, R3, UR68, !P0 ;  /* 0x0000004403007c0c */ /* 0x000fe2000c701270 */
[----:B------:R-:W0:Y:S01]  /*6f160*/  LDCU UR68, c[0x0][0x398] ;  /* 0x00007300ff4477ac */ /* 0x000e220008000800 */
[----:B--2---:R-:W-:-:S04]  /*6f170*/  VIADD R4, R4, UR39 ;  /* 0x0000002704047c36 */ /* 0x004fc80008000000 */
[----:B------:R-:W-:-:S05]  /*6f180*/  VIADD R0, R4, UR6 ;  /* 0x0000000604007c36 */ /* 0x000fca0008000000 */
[----:B------:R-:W-:Y:S01]  /*6f190*/  @P1 LOP3.LUT R10, R10, 0x100000, RZ, 0xfc, !PT ;  /* 0x001000000a0a1812 */ /* 0x000fe200078efcff */
[----:B------:R2:W-:Y:S01]  /*6f1a0*/  STL [R1+0x1138], R4 ;  /* 0x0011380401007387 */ /* 0x0005e20000100800 */
[----:B------:R-:W0:Y:S02]  /*6f1b0*/  LDCU UR6, c[0x0][0x3b8] ;  /* 0x00007700ff0677ac */ /* 0x000e240008000800 */
[----:B------:R-:W-:Y:S01]  /*6f1c0*/  LOP3.LUT R10, R10, 0xfff7ffff, RZ, 0xc0, !PT ;  /* 0xfff7ffff0a0a7812 */ /* 0x000fe200078ec0ff */
[----:B------:R1:W-:Y:S01]  /*6f1d0*/  STL [R1+0x113c], R0 ;  /* 0x00113c0001007387 */ /* 0x0003e20000100800 */
[----:B--2---:R-:W-:Y:S02]  /*6f1e0*/  VIADD R4, R0, UR38 ;  /* 0x0000002600047c36 */ /* 0x004fe40008000000 */
[----:B------:R-:W-:Y:S01]  /*6f1f0*/  @P0 LOP3.LUT R10, R10, 0x80000, RZ, 0xfc, !PT ;  /* 0x000800000a0a0812 */ /* 0x000fe200078efcff */
[----:B------:R-:W2:Y:S01]  /*6f200*/  LDCU.64 UR38, c[0x0][0x398] ;  /* 0x00007300ff2677ac */ /* 0x000ea20008000a00 */
[----:B-1----:R-:W-:-:S05]  /*6f210*/  VIADD R0, R2, 0x20 ;  /* 0x0000002002007836 */ /* 0x002fca0000000000 */
[----:B------:R-:W-:Y:S01]  /*6f220*/  ISETP.GE.AND P0, PT, R0, UR9, PT ;  /* 0x0000000900007c0c */ /* 0x000fe2000bf06270 */
[----:B------:R1:W-:Y:S01]  /*6f230*/  STL [R1+0x1140], R4 ;  /* 0x0011400401007387 */ /* 0x0003e20000100800 */
[----:B------:R-:W-:Y:S01]  /*6f240*/  LOP3.LUT R10, R10, 0xfffbffff, RZ, 0xc0, !PT ;  /* 0xfffbffff0a0a7812 */ /* 0x000fe200078ec0ff */
[----:B------:R-:W2:Y:S01]  /*6f250*/  LDCU UR9, c[0x0][0x3b8] ;  /* 0x00007700ff0977ac */ /* 0x000ea20008000800 */
[----:B------:R-:W-:Y:S02]  /*6f260*/  ISETP.LT.AND P1, PT, R28, UR32, !P0 ;  /* 0x000000201c007c0c */ /* 0x000fe4000c721270 */
[----:B0-----:R-:W-:Y:S01]  /*6f270*/  ISETP.LT.AND P0, PT, R3, UR68, !P0 ;  /* 0x0000004403007c0c */ /* 0x001fe2000c701270 */
[----:B------:R-:W0:Y:S01]  /*6f280*/  LDCU UR68, c[0x0][0x398] ;  /* 0x00007300ff4477ac */ /* 0x000e220008000800 */
[----:B-1----:R-:W-:-:S04]  /*6f290*/  VIADD R4, R4, UR45 ;  /* 0x0000002d04047c36 */ /* 0x002fc80008000000 */
[----:B------:R-:W-:-:S05]  /*6f2a0*/  VIADD R0, R4, UR10 ;  /* 0x0000000a04007c36 */ /* 0x000fca0008000000 */
[----:B------:R-:W-:Y:S01]  /*6f2b0*/  @P1 LOP3.LUT R10, R10, 0x40000, RZ, 0xfc, !PT ;  /* 0x000400000a0a1812 */ /* 0x000fe200078efcff */
[----:B------:R1:W-:Y:S01]  /*6f2c0*/  STL [R1+0x1144], R4 ;  /* 0x0011440401007387 */ /* 0x0003e20000100800 */
[----:B------:R-:W0:Y:S02]  /*6f2d0*/  LDCU UR10, c[0x0][0x3b8] ;  /* 0x00007700ff0a77ac */ /* 0x000e240008000800 */
[----:B------:R-:W-:Y:S01]  /*6f2e0*/  LOP3.LUT R10, R10, 0xfffdffff, RZ, 0xc0, !PT ;  /* 0xfffdffff0a0a7812 */ /* 0x000fe200078ec0ff */
[----:B------:R2:W-:Y:S01]  /*6f2f0*/  STL [R1+0x1148], R0 ;  /* 0x0011480001007387 */ /* 0x0005e20000100800 */
[----:B-1----:R-:W-:Y:S02]  /*6f300*/  VIADD R4, R0, UR44 ;  /* 0x0000002c00047c36 */ /* 0x002fe40008000000 */
[----:B------:R-:W-:Y:S01]  /*6f310*/  @P0 LOP3.LUT R10, R10, 0x20000, RZ, 0xfc, !PT ;  /* 0x000200000a0a0812 */ /* 0x000fe200078efcff */
[----:B------:R-:W1:Y:S01]  /*6f320*/  LDCU.64 UR44, c[0x0][0x398] ;  /* 0x00007300ff2c77ac */ /* 0x000e620008000a00 */
[----:B--2---:R-:W-:-:S05]  /*6f330*/  VIADD R0, R2, 0x1f ;  /* 0x0000001f02007836 */ /* 0x004fca0000000000 */
[----:B------:R-:W-:Y:S01]  /*6f340*/  ISETP.GE.AND P0, PT, R0, UR13, PT ;  /* 0x0000000d00007c0c */ /* 0x000fe2000bf06270 */
[----:B------:R2:W-:Y:S01]  /*6f350*/  STL [R1+0x114c], R4 ;  /* 0x00114c0401007387 */ /* 0x0005e20000100800 */
[----:B------:R-:W-:Y:S01]  /*6f360*/  LOP3.LUT R10, R10, 0xfffeffff, RZ, 0xc0, !PT ;  /* 0xfffeffff0a0a7812 */ /* 0x000fe200078ec0ff */
[----:B------:R-:W1:Y:S01]  /*6f370*/  LDCU UR13, c[0x0][0x3b8] ;  /* 0x00007700ff0d77ac */ /* 0x000e620008000800 */
[----:B------:R-:W-:Y:S02]  /*6f380*/  ISETP.LT.AND P1, PT, R28, UR38, !P0 ;  /* 0x000000261c007c0c */ /* 0x000fe4000c721270 */
[----:B0-----:R-:W-:Y:S01]  /*6f390*/  ISETP.LT.AND P0, PT, R3, UR68, !P0 ;  /* 0x0000004403007c0c */ /* 0x001fe2000c701270 */
        /* <DEDUP_REMOVED lines=15> */
[----:B------:R-:W2:Y:S01]  /*6f490*/  LDCU.64 UR18, c[0x0][0x398] ;  /* 0x00007300ff1277ac */ /* 0x000ea20008000a00 */
[----:B------:R-:W-:Y:S02]  /*6f4a0*/  ISETP.LT.AND P1, PT, R28, UR44, !P0 ;  /* 0x0000002c1c007c0c */ /* 0x000fe4000c721270 */
[----:B0-----:R-:W-:Y:S01]  /*6f4b0*/  ISETP.LT.AND P0, PT, R3, UR68, !P0 ;  /* 0x0000004403007c0c */ /* 0x001fe2000c701270 */
[----:B------:R-:W0:Y:S01]  /*6f4c0*/  LDCU UR68, c[0x0][0x398] ;  /* 0x00007300ff4477ac */ /* 0x000e220008000800 */
[----:B-1----:R-:W-:-:S04]  /*6f4d0*/  VIADD R4, R4, UR63 ;  /* 0x0000003f04047c36 */ /* 0x002fc80008000000 */
[----:B------:R-:W-:-:S05]  /*6f4e0*/  VIADD R0, R4, UR49 ;  /* 0x0000003104007c36 */ /* 0x000fca0008000000 */
[----:B------:R-:W-:Y:S01]  /*6f4f0*/  @P1 LOP3.LUT R10, R10, 0x4000, RZ, 0xfc, !PT ;  /* 0x000040000a0a1812 */ /* 0x000fe200078efcff */
[----:B------:R1:W-:Y:S03]  /*6f500*/  STL [R1+0x115c], R4 ;  /* 0x00115c0401007387 */ /* 0x0003e60000100800 */
[----:B------:R-:W-:Y:S01]  /*6f510*/  LOP3.LUT R10, R10, 0xffffdfff, RZ, 0xc0, !PT ;  /* 0xffffdfff0a0a7812 */ /* 0x000fe200078ec0ff */
[----:B------:R0:W-:Y:S01]  /*6f520*/  STL [R1+0x1160], R0 ;  /* 0x0011600001007387 */ /* 0x0001e20000100800 */
[----:B-1----:R-:W-:Y:S02]  /*6f530*/  VIADD R4, R0, UR43 ;  /* 0x0000002b00047c36 */ /* 0x002fe40008000000 */
[----:B0-----:R-:W-:Y:S01]  /*6f540*/  VIADD R0, R2, 0x1d ;  /* 0x0000001d02007836 */ /* 0x001fe20000000000 */
[----:B------:R-:W-:-:S04]  /*6f550*/  @P0 LOP3.LUT R10, R10, 0x2000, RZ, 0xfc, !PT ;  /* 0x000020000a0a0812 */ /* 0x000fc800078efcff */
[----:B------:R-:W-:Y:S02]  /*6f560*/  ISETP.GE.AND P0, PT, R0, UR17, PT ;  /* 0x0000001100007c0c */ /* 0x000fe4000bf06270 */
[----:B------:R-:W-:Y:S01]  /*6f570*/  LOP3.LUT R10, R10, 0xffffefff, RZ, 0xc0, !PT ;  /* 0xffffefff0a0a7812 */ /* 0x000fe200078ec0ff */
[----:B------:R-:W-:Y:S01]  /*6f580*/  VIADD R0, R2, 0x1c ;  /* 0x0000001c02007836 */ /* 0x000fe20000000000 */
[----:B--2---:R-:W-:Y:S01]  /*6f590*/  ISETP.LT.AND P1, PT, R28, UR50, !P0 ;  /* 0x000000321c007c0c */ /* 0x004fe2000c721270 */
[----:B------:R-:W0:Y:S01]  /*6f5a0*/  LDCU.64 UR16, c[0x0][0x398] ;  /* 0x00007300ff1077ac */ /* 0x000e220008000a00 */
[C---:B------:R-:W-:Y:S01]  /*6f5b0*/  ISETP.LT.AND P0, PT, R3.reuse, UR68, !P0 ;  /* 0x0000004403007c0c */ /* 0x040fe2000c701270 */
[----:B------:R1:W-:Y:S01]  /*6f5c0*/  STL [R1+0x1164], R4 ;  /* 0x0011640401007387 */ /* 0x0003e20000100800 */
[C---:B------:R-:W-:Y:S01]  /*6f5d0*/  VIADD R25, R2.reuse, 0xa ;  /* 0x0000000a02197836 */ /* 0x040fe20000000000 */
[----:B------:R-:W-:Y:S01]  /*6f5e0*/  ISETP.GE.AND P5, PT, R3, UR58, PT ;  /* 0x0000003a03007c0c */ /* 0x000fe2000bfa6270 */
[----:B------:R-:W-:Y:S01]  /*6f5f0*/  VIADD R29, R2, 0x8 ;  /* 0x00000008021d7836 */ /* 0x000fe20000000000 */
[----:B------:R-:W2:Y:S06]  /*6f600*/  LDCU UR68, c[0x0][0x398] ;  /* 0x00007300ff4477ac */ /* 0x000eac0008000800 */
        /* <DEDUP_REMOVED lines=15> */
[----:B------:R-:W-:Y:S01]  /*6f700*/  IMAD R0, R5, 0x10, R6 ;  /* 0x0000001005007824 */ /* 0x000fe200078e0206 */
[----:B0-----:R-:W-:Y:S01]  /*6f710*/  ISETP.LT.AND P1, PT, R28, UR16, !P0 ;  /* 0x000000101c007c0c */ /* 0x001fe2000c721270 */
[----:B-1----:R-:W-:Y:S01]  /*6f720*/  VIADD R4, R4, UR37 ;  /* 0x0000002504047c36 */ /* 0x002fe20008000000 */
[----:B------:R-:W-:Y:S01]  /*6f730*/  ISETP.LT.AND P0, PT, R3, UR73, !P0 ;  /* 0x0000004903007c0c */ /* 0x000fe2000c701270 */
[----:B------:R-:W0:Y:S01]  /*6f740*/  LDCU UR73, c[0x0][0x398] ;  /* 0x00007300ff4977ac */ /* 0x000e220008000800 */
[----:B------:R-:W-:Y:S01]  /*6f750*/  VIADD R5, R2, 0x1a ;  /* 0x0000001a02057836 */ /* 0x000fe20000000000 */
[----:B------:R-:W1:Y:S08]  /*6f760*/  LDCU.64 UR26, c[0x0][0x398] ;  /* 0x00007300ff1a77ac */ /* 0x000e700008000a00 */
[----:B------:R-:W-:-:S04]  /*6f770*/  @P1 LOP3.LUT R10, R10, 0x100, RZ, 0xfc, !PT ;  /* 0x000001000a0a1812 */ /* 0x000fc800078efcff */
[----:B------:R-:W-:-:S04]  /*6f780*/  LOP3.LUT R10, R10, 0xffffff7f, RZ, 0xc0, !PT ;  /* 0xffffff7f0a0a7812 */ /* 0x000fc800078ec0ff */
[----:B------:R-:W-:Y:S02]  /*6f790*/  @P0 LOP3.LUT R10, R10, 0x80, RZ, 0xfc, !PT ;  /* 0x000000800a0a0812 */ /* 0x000fe400078efcff */
[----:B------:R-:W-:Y:S02]  /*6f7a0*/  ISETP.GE.AND P0, PT, R5, UR33, PT ;  /* 0x0000002105007c0c */ /* 0x000fe4000bf06270 */
[----:B------:R-:W-:Y:S01]  /*6f7b0*/  LOP3.LUT R10, R10, 0xffffffbf, RZ, 0xc0, !PT ;  /* 0xffffffbf0a0a7812 */ /* 0x000fe200078ec0ff */
[----:B------:R1:W-:Y:S01]  /*6f7c0*/  STL [R1+0x1168], R4 ;  /* 0x0011680401007387 */ /* 0x0003e20000100800 */
[----:B------:R-:W-:Y:S01]  /*6f7d0*/  ISETP.LT.AND P1, PT, R28, UR18, !P0 ;  /* 0x000000121c007c0c */ /* 0x000fe2000c721270 */
[C---:B------:R-:W-:Y:S01]  /*6f7e0*/  VIADD R6, R2.reuse, 0x17 ;  /* 0x0000001702067836 */ /* 0x040fe20000000000 */
[----:B0-----:R-:W-:Y:S01]  /*6f7f0*/  ISETP.LT.AND P0, PT, R3, UR73, !P0 ;  /* 0x0000004903007c0c */ /* 0x001fe2000c701270 */
[----:B------:R-:W0:Y:S01]  /*6f800*/  LDCU UR73, c[0x0][0x398] ;  /* 0x00007300ff4977ac */ /* 0x000e220008000800 */
[----:B------:R-:W-:Y:S01]  /*6f810*/  VIADD R5, R2, 0x16 ;  /* 0x0000001602057836 */ /* 0x000fe20000000000 */
[----:B------:R-:W0:Y:S01]  /*6f820*/  LDCU.64 UR32, c[0x0][0x398] ;  /* 0x00007300ff2077ac */ /* 0x000e220008000a00 */
[----:B-1----:R-:W-:-:S07]  /*6f830*/  VIADD R4, R4, UR31 ;  /* 0x0000001f04047c36 */ /* 0x002fce0008000000 */
[----:B------:R-:W-:Y:S01]  /*6f840*/  @P1 LOP3.LUT R10, R10, 0x40, RZ, 0xfc, !PT ;  /* 0x000000400a0a1812 */ /* 0x000fe200078efcff */
[----:B------:R1:W-:Y:S03]  /*6f850*/  STL [R1+0x116c], R4 ;  /* 0x00116c0401007387 */ /* 0x0003e60000100800 */
[----:B------:R-:W-:-:S04]  /*6f860*/  LOP3.LUT R10, R10, 0xffffffdf, RZ, 0xc0, !PT ;  /* 0xffffffdf0a0a7812 */ /* 0x000fc800078ec0ff */
[----:B------:R-:W-:Y:S02]  /*6f870*/  @P0 LOP3.LUT R10, R10, 0x20, RZ, 0xfc, !PT ;  /* 0x000000200a0a0812 */ /* 0x000fe400078efcff */
[----:B------:R-:W-:Y:S01]  /*6f880*/  ISETP.GE.AND P0, PT, R16, UR39, PT ;  /* 0x0000002710007c0c */ /* 0x000fe2000bf06270 */
[----:B-1----:R-:W-:Y:S01]  /*6f890*/  VIADD R4, R4, UR25 ;  /* 0x0000001904047c36 */ /* 0x002fe20008000000 */
[----:B------:R-:W-:Y:S01]  /*6f8a0*/  LOP3.LUT R10, R10, 0xffffffef, RZ, 0xc0, !PT ;  /* 0xffffffef0a0a7812 */ /* 0x000fe200078ec0ff */
[----:B------:R-:W-:Y:S01]  /*6f8b0*/  VIADD R16, R2, 0x14 ;  /* 0x0000001402107836 */ /* 0x000fe20000000000 */
[----:B------:R-:W-:Y:S01]  /*6f8c0*/  ISETP.LT.AND P1, PT, R28, UR20, !P0 ;  /* 0x000000141c007c0c */ /* 0x000fe2000c721270 */
[----:B------:R-:W1:Y:S01]  /*6f8d0*/  LDCU.64 UR38, c[0x0][0x398] ;  /* 0x00007300ff2677ac */ /* 0x000e620008000a00 */
[----:B------:R2:W-:Y:S01]  /*6f8e0*/  STL [R1+0x1170], R4 ;  /* 0x0011700401007387 */ /* 0x0005e20000100800 */
[----:B0-----:R-:W-:Y:S01]  /*6f8f0*/  ISETP.LT.AND P0, PT, R3, UR73, !P0 ;  /* 0x0000004903007c0c */ /* 0x001fe2000c701270 */
[----:B------:R-:W0:Y:S01]  /*6f900*/  LDCU UR73, c[0x0][0x398] ;  /* 0x00007300ff4977ac */ /* 0x000e220008000800 */
[----:B--2---:R-:W-:-:S05]  /*6f910*/  VIADD R4, R4, UR23 ;  /* 0x0000001704047c36 */ /* 0x004fca0008000000 */
[----:B------:R2:W-:Y:S03]  /*6f920*/  STL [R1+0x1174], R4 ;  /* 0x0011740401007387 */ /* 0x0005e60000100800 */
[----:B------:R-:W-:Y:S01]  /*6f930*/  @P1 LOP3.LUT R10, R10, 0x10, RZ, 0xfc, !PT ;  /* 0x000000100a0a1812 */ /* 0x000fe200078efcff */
[----:B--2---:R-:W-:Y:S01]  /*6f940*/  VIADD R4, R4, UR22 ;  /* 0x0000001604047c36 */ /* 0x004fe20008000000 */
[----:B------:R-:W2:Y:S02]  /*6f950*/  LDCU.64 UR22, c[0x0][0x398] ;  /* 0x00007300ff1677ac */ /* 0x000ea40008000a00 */
[----:B------:R-:W-:-:S04]  /*6f960*/  LOP3.LUT R10, R10, 0xfffffff7, RZ, 0xc0, !PT ;  /* 0xfffffff70a0a7812 */ /* 0x000fc800078ec0ff */
[----:B------:R-:W-:Y:S02]  /*6f970*/  @P0 LOP3.LUT R10, R10, 0x8, RZ, 0xfc, !PT ;  /* 0x000000080a0a0812 */ /* 0x000fe400078efcff */
[----:B------:R-:W-:Y:S01]  /*6f980*/  ISETP.GE.AND P0, PT, R7, UR45, PT ;  /* 0x0000002d07007c0c */ /* 0x000fe2000bf06270 */
[----:B------:R0:W-:Y:S01]  /*6f990*/  STL [R1+0x1178], R4 ;  /* 0x0011780401007387 */ /* 0x0001e20000100800 */
[----:B------:R-:W-:Y:S01]  /*6f9a0*/  LOP3.LUT R10, R10, 0xfffffffb, RZ, 0xc0, !PT ;  /* 0xfffffffb0a0a7812 */ /* 0x000fe200078ec0ff */
[----:B------:R-:W1:Y:S01]  /*6f9b0*/  LDCU.64 UR44, c[0x0][0x398] ;  /* 0x00007300ff2c77ac */ /* 0x000e620008000a00 */
[----:B--2---:R-:W-:Y:S01]  /*6f9c0*/  ISETP.LT.AND P1, PT, R28, UR22, !P0 ;  /* 0x000000161c007c0c */ /* 0x004fe2000c721270 */
[----:B0-----:R-:W-:Y:S01]  /*6f9d0*/  VIADD R4, R4, UR24 ;  /* 0x0000001804047c36 */ /* 0x001fe20008000000 */
[----:B------:R-:W0:Y:S01]  /*6f9e0*/  LDCU.64 UR24, c[0x0][0x398] ;  /* 0x00007300ff1877ac */ /* 0x000e220008000a00 */
[----:B------:R-:W-:Y:S01]  /*6f9f0*/  ISETP.LT.AND P0, PT, R3, UR73, !P0 ;  /* 0x0000004903007c0c */ /* 0x000fe2000c701270 */
[----:B------:R-:W2:Y:S09]  /*6fa00*/  LDCU UR73, c[0x0][0x398] ;  /* 0x00007300ff4977ac */ /* 0x000eb20008000800 */
[----:B------:R-:W-:-:S04]  /*6fa10*/  @P1 LOP3.LUT R10, R10, 0x4, RZ, 0xfc, !PT ;  /* 0x000000040a0a1812 */ /* 0x000fc800078efcff */
[----:B------:R-:W-:-:S04]  /*6fa20*/  LOP3.LUT R10, R10, 0xfffffffd, RZ, 0xc0, !PT ;  /* 0xfffffffd0a0a7812 */ /* 0x000fc800078ec0ff */
[----:B------:R-:W-:Y:S02]  /*6fa30*/  @P0 LOP3.LUT R10, R10, 0x2, RZ, 0xfc, !PT ;  /* 0x000000020a0a0812 */ /* 0x000fe400078efcff */
[----:B------:R-:W-:Y:S01]  /*6fa40*/  ISETP.GE.AND P0, PT, R6, UR51, PT ;  /* 0x0000003306007c0c */ /* 0x000fe2000bf06270 */
[----:B------:R1:W-:Y:S01]  /*6fa50*/  STL [R1+0x117c], R4 ;  /* 0x00117c0401007387 */ /* 0x0003e20000100800 */
[----:B------:R-:W-:Y:S01]  /*6fa60*/  LOP3.LUT R10, R10, 0xfffffffe, RZ, 0xc0, !PT ;  /* 0xfffffffe0a0a7812 */ /* 0x000fe200078ec0ff */
[----:B------:R-:W3:Y:S01]  /*6fa70*/  LDCU.64 UR50, c[0x0][0x398] ;  /* 0x00007300ff3277ac */ /* 0x000ee20008000a00 */
[----:B0-----:R-:W-:Y:S02]  /*6fa80*/  ISETP.LT.AND P1, PT, R28, UR24, !P0 ;  /* 0x000000181c007c0c */ /* 0x001fe4000c721270 */
[----:B--2---:R-:W-:Y:S01]  /*6fa90*/  ISETP.LT.AND P0, PT, R3, UR73, !P0 ;  /* 0x0000004903007c0c */ /* 0x004fe2000c701270 */
[----:B------:R-:W0:Y:S01]  /*6faa0*/  LDCU UR73, c[0x0][0x398] ;  /* 0x00007300ff4977ac */ /* 0x000e220008000800 */
[----:B-1----:R-:W-:-:S11]  /*6fab0*/  VIADD R4, R4, UR29 ;  /* 0x0000001d04047c36 */ /* 0x002fd60008000000 */
[----:B------:R-:W-:Y:S02]  /*6fac0*/  @P0 LOP3.LUT R9, R9, 0x80000000, RZ, 0xfc, !PT ;  /* 0x8000000009090812 */ /* 0x000fe400078efcff */
[----:B------:R-:W-:Y:S02]  /*6fad0*/  ISETP.GE.AND P0, PT, R5, UR57, PT ;  /* 0x0000003905007c0c */ /* 0x000fe4000bf06270 */
[----:B------:R-:W-:Y:S01]  /*6fae0*/  @P1 LOP3.LUT R10, R10, 0x1, RZ, 0xfc, !PT ;  /* 0x000000010a0a1812 */ /* 0x000fe200078efcff */
[----:B------:R1:W-:Y:S01]  /*6faf0*/  STL [R1+0x1180], R4 ;  /* 0x0011800401007387 */ /* 0x0003e20000100800 */
[----:B------:R-:W-:Y:S01]  /*6fb00*/  ISETP.LT.AND P1, PT, R28, UR26, !P0 ;  /* 0x0000001a1c007c0c */ /* 0x000fe2000c721270 */
[----:B------:R-:W-:Y:S01]  /*6fb10*/  VIADD R7, R2, 0x5 ;  /* 0x0000000502077836 */ /* 0x000fe20000000000 */
[----:B0-----:R-:W-:Y:S01]  /*6fb20*/  ISETP.LT.AND P0, PT, R3, UR73, !P0 ;  /* 0x0000004903007c0c */ /* 0x001fe2000c701270 */
[----:B------:R-:W0:Y:S01]  /*6fb30*/  LDCU UR73, c[0x0][0x398] ;  /* 0x00007300ff4977ac */ /* 0x000e220008000800 */
[----:B------:R-:W-:Y:S01]  /*6fb40*/  LOP3.LUT R9, R9, 0xbfffffff, RZ, 0xc0, !PT ;  /* 0xbfffffff09097812 */ /* 0x000fe200078ec0ff */
[----:B------:R-:W2:Y:S01]  /*6fb50*/  LDCU.64 UR56, c[0x0][0x398] ;  /* 0x00007300ff3877ac */ /* 0x000ea20008000a00 */
[----:B-1----:R-:W-:Y:S01]  /*6fb60*/  VIADD R4, R4, UR28 ;  /* 0x0000001c04047c36 */ /* 0x002fe20008000000 */
[----:B------:R-:W1:Y:S06]  /*6fb70*/  LDCU.64 UR28, c[0x0][0x398] ;  /* 0x00007300ff1c77ac */ /* 0x000e6c0008000a00 */
[----:B------:R-:W-:-:S04]  /*6fb80*/  @P1 LOP3.LUT R9, R9, 0x40000000, RZ, 0xfc, !PT ;  /* 0x4000000009091812 */ /* 0x000fc800078efcff */
[----:B------:R-:W-:-:S04]  /*6fb90*/  LOP3.LUT R9, R9, 0xdfffffff, RZ, 0xc0, !PT ;  /* 0xdfffffff09097812 */ /* 0x000fc800078ec0ff */
[----:B------:R-:W-:Y:S02]  /*6fba0*/  @P0 LOP3.LUT R9, R9, 0x20000000, RZ, 0xfc, !PT ;  /* 0x2000000009090812 */ /* 0x000fe400078efcff */
[----:B------:R-:W-:-:S04]  /*6fbb0*/  ISETP.GE.AND P0, PT, R15, UR17, PT ;  /* 0x000000110f007c0c */ /* 0x000fc8000bf06270 */
[----:B-1----:R-:W-:Y:S01]  /*6fbc0*/  ISETP.LT.AND P1, PT, R28, UR28, !P0 ;  /* 0x0000001c1c007c0c */ /* 0x002fe2000c721270 */
[----:B------:R1:W-:Y:S01]  /*6fbd0*/  STL [R1+0x1184], R4 ;  /* 0x0011840401007387 */ /* 0x0003e20000100800 */
[----:B0-----:R-:W-:Y:S01]  /*6fbe0*/  ISETP.LT.AND P0, PT, R3, UR73, !P0 ;  /* 0x0000004903007c0c */ /* 0x001fe2000c701270 */
[----:B------:R-:W0:Y:S01]  /*6fbf0*/  LDCU UR73, c[0x0][0x398] ;  /* 0x00007300ff4977ac */ /* 0x000e220008000800 */
[----:B------:R-:W-:Y:S01]  /*6fc00*/  LOP3.LUT R9, R9, 0xefffffff, RZ, 0xc0, !PT ;  /* 0xefffffff09097812 */ /* 0x000fe200078ec0ff */
[----:B-1----:R-:W-:Y:S01]  /*6fc10*/  VIADD R4, R4, UR30 ;  /* 0x0000001e04047c36 */ /* 0x002fe20008000000 */
[----:B------:R-:W1:Y:S07]  /*6fc20*/  LDCU.64 UR30, c[0x0][0x398] ;  /* 0x00007300ff1e77ac */ /* 0x000e6e0008000a00 */
[----:B------:R-:W-:-:S04]  /*6fc30*/  @P1 LOP3.LUT R9, R9, 0x10000000, RZ, 0xfc, !PT ;  /* 0x1000000009091812 */ /* 0x000fc800078efcff */
[----:B------:R-:W-:-:S04]  /*6fc40*/  LOP3.LUT R9, R9, 0xf7ffffff, RZ, 0xc0, !PT ;  /* 0xf7ffffff09097812 */ /* 0x000fc800078ec0ff */
[----:B------:R-:W-:Y:S02]  /*6fc50*/  @P0 LOP3.LUT R9, R9, 0x8000000, RZ, 0xfc, !PT ;  /* 0x0800000009090812 */ /* 0x000fe400078efcff */
[----:B------:R-:W-:-:S04]  /*6fc60*/  ISETP.GE.AND P0, PT, R16, UR19, PT ;  /* 0x0000001310007c0c */ /* 0x000fc8000bf06270 */
[----:B-1----:R-:W-:Y:S02]  /*6fc70*/  ISETP.LT.AND P1, PT, R28, UR30, !P0 ;  /* 0x0000001e1c007c0c */ /* 0x002fe4000c721270 */
[----:B0-----:R-:W-:Y:S01]  /*6fc80*/  ISETP.LT.AND P0, PT, R3, UR73, !P0 ;  /* 0x0000004903007c0c */ /* 0x001fe2000c701270 */
[----:B------:R-:W0:Y:S01]  /*6fc90*/  LDCU UR73, c[0x0][0x398] ;  /* 0x00007300ff4977ac */ /* 0x000e220008000800 */
[----:B------:R-:W-:-:S09]  /*6fca0*/  LOP3.LUT R9, R9, 0xfbffffff, RZ, 0xc0, !PT ;  /* 0xfbffffff09097812 */ /* 0x000fd200078ec0ff */
[----:B------:R-:W-:-:S04]  /*6fcb0*/  @P1 LOP3.LUT R9, R9, 0x4000000, RZ, 0xfc, !PT ;  /* 0x0400000009091812 */ /* 0x000fc800078efcff */
[----:B------:R-:W-:-:S04]  /*6fcc0*/  LOP3.LUT R9, R9, 0xfdffffff, RZ, 0xc0, !PT ;  /* 0xfdffffff09097812 */ /* 0x000fc800078ec0ff */
[----:B------:R-:W-:Y:S02]  /*6fcd0*/  @P0 LOP3.LUT R9, R9, 0x2000000, RZ, 0xfc, !PT ;  /* 0x0200000009090812 */ /* 0x000fe400078efcff */
[----:B------:R-:W-:Y:S01]  /*6fce0*/  ISETP.GE.AND P0, PT, R17, UR21, PT ;  /* 0x0000001511007c0c */ /* 0x000fe2000bf06270 */
[----:B------:R1:W-:Y:S03]  /*6fcf0*/  STL [R1+0x1188], R4 ;  /* 0x0011880401007387 */ /* 0x0003e60000100800 */
[----:B------:R-:W-:Y:S01]  /*6fd00*/  ISETP.LT.AND P1, PT, R28, UR32, !P0 ;  /* 0x000000201c007c0c */ /* 0x000fe2000c721270 */
[----:B-1----:R-:W-:Y:S01]  /*6fd10*/  VIADD R4, R4, UR35 ;  /* 0x0000002304047c36 */ /* 0x002fe20008000000 */
[----:B0-----:R-:W-:Y:S01]  /*6fd20*/  ISETP.LT.AND P0, PT, R3, UR73, !P0 ;  /* 0x0000004903007c0c */ /* 0x001fe2000c701270 */
[----:B------:R-:W0:Y:S03]  /*6fd30*/  LDCU UR73, c[0x0][0x398] ;  /* 0x00007300ff4977ac */ /* 0x000e260008000800 */
[----:B------:R1:W-:Y:S01]  /*6fd40*/  STL [R1+0x118c], R4 ;  /* 0x00118c0401007387 */ /* 0x0003e20000100800 */
[----:B------:R-:W-:Y:S01]  /*6fd50*/  LOP3.LUT R9, R9, 0xfeffffff, RZ, 0xc0, !PT ;  /* 0xfeffffff09097812 */ /* 0x000fe200078ec0ff */
[----:B-1----:R-:W-:Y:S01]  /*6fd60*/  VIADD R4, R4, UR34 ;  /* 0x0000002204047c36 */ /* 0x002fe20008000000 */
[----:B------:R-:W1:Y:S04]  /*6fd70*/  LDCU.64 UR34, c[0x0][0x398] ;  /* 0x00007300ff2277ac */ /* 0x000e680008000a00 */
[----:B------:R-:W-:-:S04]  /*6fd80*/  @P1 LOP3.LUT R9, R9, 0x1000000, RZ, 0xfc, !PT ;  /* 0x0100000009091812 */ /* 0x000fc800078efcff */
[----:B------:R-:W-:-:S04]  /*6fd90*/  LOP3.LUT R9, R9, 0xff7fffff, RZ, 0xc0, !PT ;  /* 0xff7fffff09097812 */ /* 0x000fc800078ec0ff */
[----:B------:R-:W-:Y:S02]  /*6fda0*/  @P0 LOP3.LUT R9, R9, 0x800000, RZ, 0xfc, !PT ;  /* 0x0080000009090812 */ /* 0x000fe400078efcff */
[----:B------:R-:W-:Y:S01]  /*6fdb0*/  ISETP.GE.AND P0, PT, R18, UR23, PT ;  /* 0x0000001712007c0c */ /* 0x000fe2000bf06270 */
[----:B------:R2:W-:Y:S03]  /*6fdc0*/  STL [R1+0x1190], R4 ;  /* 0x0011900401007387 */ /* 0x0005e60000100800 */
[----:B-1----:R-:W-:Y:S02]  /*6fdd0*/  ISETP.LT.AND P1, PT, R28, UR34, !P0 ;  /* 0x000000221c007c0c */ /* 0x002fe4000c721270 */
[----:B0-----:R-:W-:Y:S01]  /*6fde0*/  ISETP.LT.AND P0, PT, R3, UR73, !P0 ;  /* 0x0000004903007c0c */ /* 0x001fe2000c701270 */
[----:B------:R-:W0:Y:S01]  /*6fdf0*/  LDCU UR73, c[0x0][0x398] ;  /* 0x00007300ff4977ac */ /* 0x000e220008000800 */
[----:B--2---:R-:W-:Y:S01]  /*6fe00*/  VIADD R4, R4, UR36 ;  /* 0x0000002404047c36 */ /* 0x004fe20008000000 */
[----:B------:R-:W-:Y:S01]  /*6fe10*/  LOP3.LUT R9, R9, 0xffbfffff, RZ, 0xc0, !PT ;  /* 0xffbfffff09097812 */ /* 0x000fe200078ec0ff */
        /* <DEDUP_REMOVED lines=27> */
[----:B-1----:R-:W-:Y:S01]  /*6ffd0*/  ISETP.LT.AND P1, PT, R28, UR40, !P0 ;  /* 0x000000281c007c0c */ /* 0x002fe2000c721270 */
[----:B--2---:R-:W-:Y:S01]  /*6ffe0*/  VIADD R4, R4, UR42 ;  /* 0x0000002a04047c36 */ /* 0x004fe20008000000 */
[----:B------:R-:W1:Y:S01]  /*6fff0*/  LDCU.64 UR42, c[0x0][0x398] ;  /* 0x00007300ff2a77ac */ /* 0x000e620008000a00 */
[----:B0-----:R-:W-:Y:S02]  /*70000*/  ISETP.LT.AND P0, PT, R3, UR73, !P0 ;  /* 0x0000004903007c0c */ /* 0x001fe4000c701270 */
[----:B------:R-:W-:Y:S01]  /*70010*/  LOP3.LUT R9, R9, 0xfffeffff, RZ, 0xc0, !PT ;  /* 0xfffeffff09097812 */ /* 0x000fe200078ec0ff */
[----:B------:R3:W-:Y:S01]  /*70020*/  STL [R1+0x11a0], R4 ;  /* 0x0011a00401007387 */ /* 0x0007e20000100800 */
[----:B------:R-:W0:Y:S06]  /*70030*/  LDCU UR73, c[0x0][0x398] ;  /* 0x00007300ff4977ac */ /* 0x000e2c0008000800 */
[----:B------:R-:W-:Y:S01]  /*70040*/  @P1 LOP3.LUT R9, R9, 0x10000, RZ, 0xfc, !PT ;  /* 0x0001000009091812 */ /* 0x000fe200078efcff */
[----:B---3--:R-:W-:-:S03]  /*70050*/  VIADD R4, R4, UR47 ;  /* 0x0000002f04047c36 */ /* 0x008fc60008000000 */
[----:B------:R-:W-:Y:S02]  /*70060*/  LOP3.LUT R9, R9, 0xffff7fff, RZ, 0xc0, !PT ;  /* 0xffff7fff09097812 */ /* 0x000fe400078ec0ff */
[----:B------:R2:W-:Y:S02]  /*70070*/  STL [R1+0x11a4], R4 ;  /* 0x0011a40401007387 */ /* 0x0005e40000100800 */
[----:B------:R-:W-:Y:S02]  /*70080*/  @P0 LOP3.LUT R9, R9, 0x8000, RZ, 0xfc, !PT ;  /* 0x0000800009090812 */ /* 0x000fe400078efcff */
[----:B------:R-:W-:Y:S01]  /*70090*/  ISETP.GE.AND P0, PT, R22, UR31, PT ;  /* 0x0000001f16007c0c */ /* 0x000fe2000bf06270 */
[----:B--2---:R-:W-:-:S03]  /*700a0*/  VIADD R4, R4, UR46 ;  /* 0x0000002e04047c36 */ /* 0x004fc60008000000 */
[----:B-1----:R-:W-:Y:S01]  /*700b0*/  ISETP.LT.AND P1, PT, R28, UR42, !P0 ;  /* 0x0000002a1c007c0c */ /* 0x002fe2000c721270 */
[----:B------:R-:W1:Y:S01]  /*700c0*/  LDCU.64 UR46, c[0x0][0x398] ;  /* 0x00007300ff2e77ac */ /* 0x000e620008000a00 */
[----:B------:R2:W-:Y:S02]  /*700d0*/  STL [R1+0x11a8], R4 ;  /* 0x0011a80401007387 */ /* 0x0005e40000100800 */
[----:B--2---:R-:W-:Y:S01]  /*700e0*/  VIADD R4, R4, UR48 ;  /* 0x0000003004047c36 */ /* 0x004fe20008000000 */
[----:B0-----:R-:W-:Y:S01]  /*700f0*/  ISETP.LT.AND P0, PT, R3, UR73, !P0 ;  /* 0x0000004903007c0c */ /* 0x001fe2000c701270 */
[----:B------:R-:W0:Y:S03]  /*70100*/  LDCU UR73, c[0x0][0x398] ;  /* 0x00007300ff4977ac */ /* 0x000e260008000800 */
[----:B------:R2:W-:Y:S01]  /*70110*/  STL [R1+0x11ac], R4 ;  /* 0x0011ac0401007387 */ /* 0x0005e20000100800 */
[----:B------:R-:W-:Y:S01]  /*70120*/  LOP3.LUT R9, R9, 0xffffbfff, RZ, 0xc0, !PT ;  /* 0xffffbfff09097812 */ /* 0x000fe200078ec0ff */
[----:B------:R-:W3:Y:S01]  /*70130*/  LDCU.64 UR48, c[0x0][0x398] ;  /* 0x00007300ff3077ac */ /* 0x000ee20008000a00 */
[----:B--2---:R-:W-:-:S05]  /*70140*/  VIADD R4, R4, UR53 ;  /* 0x0000003504047c36 */ /* 0x004fca0008000000 */
[----:B------:R2:W-:Y:S01]  /*70150*/  STL [R1+0x11b0], R4 ;  /* 0x0011b00401007387 */ /* 0x0005e20000100800 */
[----:B------:R-:W-:Y:S01]  /*70160*/  @P1 LOP3.LUT R9, R9, 0x4000, RZ, 0xfc, !PT ;  /* 0x0000400009091812 */ /* 0x000fe200078efcff */
[----:B--2---:R-:W-:-:S03]  /*70170*/  VIADD R4, R4, UR52 ;  /* 0x0000003404047c36 */ /* 0x004fc60008000000 */
[----:B------:R-:W-:Y:S01]  /*70180*/  LOP3.LUT R9, R9, 0xffffdfff, RZ, 0xc0, !PT ;  /* 0xffffdfff09097812 */ /* 0x000fe200078ec0ff */
[----:B------:R-:W2:Y:S01]  /*70190*/  LDCU.64 UR52, c[0x0][0x398] ;  /* 0x00007300ff3477ac */ /* 0x000ea20008000a00 */
[----:B------:R0:W-:Y:S02]  /*701a0*/  STL [R1+0x11b4], R4 ;  /* 0x0011b40401007387 */ /* 0x0001e40000100800 */
[----:B------:R-:W-:Y:S02]  /*701b0*/  @P0 LOP3.LUT R9, R9, 0x2000, RZ, 0xfc, !PT ;  /* 0x0000200009090812 */ /* 0x000fe400078efcff */
[----:B------:R-:W-:Y:S01]  /*701c0*/  ISETP.GE.AND P0, PT, R24, UR33, PT ;  /* 0x0000002118007c0c */ /* 0x000fe2000bf06270 */
[----:B0-----:R-:W-:-:S03]  /*701d0*/  VIADD R4, R4, UR54 ;  /* 0x0000003604047c36 */ /* 0x001fc60008000000 */
[----:B------:R-:W-:Y:S01]  /*701e0*/  ISETP.LT.AND P1, PT, R28, UR44, !P0 ;  /* 0x0000002c1c007c0c */ /* 0x000fe2000c721270 */
[----:B------:R-:W0:Y:S01]  /*701f0*/  LDCU.64 UR54, c[0x0][0x398] ;  /* 0x00007300ff3677ac */ /* 0x000e220008000a00 */
[----:B------:R-:W-:Y:S01]  /*70200*/  VIADD R5, R4, UR61 ;  /* 0x0000003d04057c36 */ /* 0x000fe20008000000 */
[----:B------:R1:W-:Y:S03]  /*70210*/  STL [R1+0x11b8], R4 ;  /* 0x0011b80401007387 */ /* 0x0003e60000100800 */
[----:B------:R-:W-:Y:S01]  /*70220*/  VIADD R6, R5, UR60 ;  /* 0x0000003c05067c36 */ /* 0x000fe20008000000 */
[----:B------:R-:W-:Y:S01]  /*70230*/  STL [R1+0x11bc], R5 ;  /* 0x0011bc0501007387 */ /* 0x000fe20000100800 */
[----:B------:R-:W-:Y:S01]  /*70240*/  ISETP.LT.AND P0, PT, R3, UR73, !P0 ;  /* 0x0000004903007c0c */ /* 0x000fe2000c701270 */
[----:B------:R-:W0:Y:S02]  /*70250*/  LDCU UR73, c[0x0][0x398] ;  /* 0x00007300ff4977ac */ /* 0x000e240008000800 */
[----:B------:R2:W-:Y:S01]  /*70260*/  STL [R1+0x11c0], R6 ;  /* 0x0011c00601007387 */ /* 0x0005e20000100800 */
[----:B------:R-:W-:Y:S01]  /*70270*/  LOP3.LUT R9, R9, 0xffffefff, RZ, 0xc0, !PT ;  /* 0xffffefff09097812 */ /* 0x000fe200078ec0ff */
[----:B-1----:R-:W-:Y:S01]  /*70280*/  VIADD R4, R2, 0x7 ;  /* 0x0000000702047836 */ /* 0x002fe20000000000 */
[----:B---3--:R-:W-:Y:S01]  /*70290*/  ISETP.GE.AND P4, PT, R7, UR49, PT ;  /* 0x0000003107007c0c */ /* 0x008fe2000bf86270 */
[----:B------:R-:W3:Y:S01]  /*702a0*/  LDL.LU R15, [R1+0x2094] ;  /* 0x00209400010f7983 */ /* 0x000ee20000300800 */
[----:B------:R-:W1:Y:S01]  /*702b0*/  LDCU.64 UR60, c[0x0][0x398] ;  /* 0x00007300ff3c77ac */ /* 0x000e620008000a00 */
[----:B--2---:R-:W-:Y:S01]  /*702c0*/  VIADD R6, R6, UR62 ;  /* 0x0000003e06067c36 */ /* 0x004fe20008000000 */
[----:B------:R-:W-:Y:S01]  /*702d0*/  @P1 LOP3.LUT R9, R9, 0x1000, RZ, 0xfc, !PT ;  /* 0x0000100009091812 */ /* 0x000fe200078efcff */
[----:B------:R-:W-:Y:S01]  /*702e0*/  VIADD R5, R2, 0x6 ;  /* 0x0000000602057836 */ /* 0x000fe20000000000 */
[----:B------:R-:W2:Y:S02]  /*702f0*/  LDCU.64 UR62, c[0x0][0x398] ;  /* 0x00007300ff3e77ac */ /* 0x000ea40008000a00 */
[----:B------:R0:W-:Y:S04]  /*70300*/  STL [R1+0x11c4], R6 ;  /* 0x0011c40601007387 */ /* 0x0001e80000100800 */
[----:B------:R-:W2:Y:S01]  /*70310*/  LDL.LU R16, [R1+0x2090] ;  /* 0x0020900001107983 */ /* 0x000ea20000300800 */
[----:B0-----:R-:W-:Y:S01]  /*70320*/  VIADD R6, R6, UR4 ;  /* 0x0000000406067c36 */ /* 0x001fe20008000000 */
[----:B------:R-:W-:-:S04]  /*70330*/  LOP3.LUT R9, R9, 0xfffff7ff, RZ, 0xc0, !PT ;  /* 0xfffff7ff09097812 */ /* 0x000fc800078ec0ff */
[----:B------:R0:W-:Y:S01]  /*70340*/  STL [R1+0x11c8], R6 ;  /* 0x0011c80601007387 */ /* 0x0001e20000100800 */
[----:B------:R-:W-:-:S03]  /*70350*/  @P0 LOP3.LUT R9, R9, 0x800, RZ, 0xfc, !PT ;  /* 0x0000080009090812 */ /* 0x000fc600078efcff */
[----:B------:R-:W2:Y:S01]  /*70360*/  LDL.LU R17, [R1+0x208c] ;  /* 0x00208c0001117983 */ /* 0x000ea20000300800 */
[----:B0-----:R-:W-:Y:S01]  /*70370*/  VIADD R6, R6, UR5 ;  /* 0x0000000506067c36 */ /* 0x001fe20008000000 */
[----:B------:R-:W-:-:S04]  /*70380*/  ISETP.GE.AND P0, PT, R27, UR35, PT ;  /* 0x000000231b007c0c */ /* 0x000fc8000bf06270 */
[----:B------:R0:W-:Y:S01]  /*70390*/  STL [R1+0x11cc], R6 ;  /* 0x0011cc0601007387 */ /* 0x0001e20000100800 */
[----:B------:R-:W-:-:S03]  /*703a0*/  ISETP.LT.AND P1, PT, R28, UR46, !P0 ;  /* 0x0000002e1c007c0c */ /* 0x000fc6000c721270 */
[----:B------:R-:W2:Y:S01]  /*703b0*/  LDL.LU R18, [R1+0x2088] ;  /* 0x0020880001127983 */ /* 0x000ea20000300800 */
[----:B0-----:R-:W-:-:S05]  /*703c0*/  VIADD R6, R6, UR6 ;  /* 0x0000000606067c36 */ /* 0x001fca0008000000 */
[----:B------:R0:W-:Y:S01]  /*703d0*/  STL [R1+0x11d0], R6 ;  /* 0x0011d00601007387 */ /* 0x0001e20000100800 */
[----:B------:R-:W-:Y:S01]  /*703e0*/  ISETP.LT.AND P0, PT, R3, UR73, !P0 ;  /* 0x0000004903007c0c */ /* 0x000fe2000c701270 */
[----:B------:R-:W1:Y:S02]  /*703f0*/  LDCU UR73, c[0x0][0x398] ;  /* 0x00007300ff4977ac */ /* 0x000e640008000800 */
[----:B------:R-:W2:Y:S01]  /*70400*/  LDL.LU R19, [R1+0x2084] ;  /* 0x0020840001137983 */ /* 0x000ea20000300800 */
[----:B0-----:R-:W-:Y:S01]  /*70410*/  VIADD R6, R6, UR7 ;  /* 0x0000000706067c36 */ /* 0x001fe20008000000 */
[----:B------:R-:W-:-:S04]  /*70420*/  LOP3.LUT R9, R9, 0xfffffbff, RZ, 0xc0, !PT ;  /* 0xfffffbff09097812 */ /* 0x000fc800078ec0ff */
[----:B------:R0:W-:Y:S01]  /*70430*/  STL [R1+0x11d4], R6 ;  /* 0x0011d40601007387 */ /* 0x0001e20000100800 */
[----:B------:R-:W-:-:S03]  /*70440*/  @P1 LOP3.LUT R9, R9, 0x400, RZ, 0xfc, !PT ;  /* 0x0000040009091812 */ /* 0x000fc600078efcff */
[----:B------:R-:W2:Y:S01]  /*70450*/  LDL.LU R20, [R1+0x2080] ;  /* 0x0020800001147983 */ /* 0x000ea20000300800 */
[----:B0-----:R-:W-:-:S05]  /*70460*/  VIADD R6, R6, UR8 ;  /* 0x0000000806067c36 */ /* 0x001fca0008000000 */
[----:B------:R0:W-:Y:S01]  /*70470*/  STL [R1+0x11d8], R6 ;  /* 0x0011d80601007387 */ /* 0x0001e20000100800 */
[----:B------:R-:W-:-:S03]  /*70480*/  LOP3.LUT R9, R9, 0xfffffdff, RZ, 0xc0, !PT ;  /* 0xfffffdff09097812 */ /* 0x000fc600078ec0ff */
[----:B------:R-:W2:Y:S01]  /*70490*/  LDL.LU R21, [R1+0x207c] ;  /* 0x00207c0001157983 */ /* 0x000ea20000300800 */
[----:B0-----:R-:W-:Y:S01]  /*704a0*/  VIADD R6, R6, UR9 ;  /* 0x0000000906067c36 */ /* 0x001fe20008000000 */
[----:B------:R-:W-:-:S04]  /*704b0*/  @P0 LOP3.LUT R9, R9, 0x200, RZ, 0xfc, !PT ;  /* 0x0000020009090812 */ /* 0x000fc800078efcff */
[----:B------:R0:W-:Y:S01]  /*704c0*/  STL [R1+0x11dc], R6 ;  /* 0x0011dc0601007387 */ /* 0x0001e20000100800 */
[----:B------:R-:W-:-:S03]  /*704d0*/  ISETP.GE.AND P0, PT, R23, UR37, PT ;  /* 0x0000002517007c0c */ /* 0x000fc6000bf06270 */
[----:B------:R-:W2:Y:S01]  /*704e0*/  LDL.LU R22, [R1+0x2078] ;  /* 0x0020780001167983 */ /* 0x000ea20000300800 */
[----:B0-----:R-:W-:Y:S01]  /*704f0*/  VIADD R6, R6, UR10 ;  /* 0x0000000a06067c36 */ /* 0x001fe20008000000 */
[----:B------:R-:W-:-:S04]  /*70500*/  ISETP.LT.AND P1, PT, R28, UR48, !P0 ;  /* 0x000000301c007c0c */ /* 0x000fc8000c721270 */
[----:B------:R0:W-:Y:S04]  /*70510*/  STL [R1+0x11e4], R6 ;  /* 0x0011e40601007387 */ /* 0x0001e80000100800 */
[----:B------:R-:W2:Y:S01]  /*70520*/  LDL.LU R24, [R1+0x2074] ;  /* 0x0020740001187983 */ /* 0x000ea20000300800 */
[----:B0-----:R-:W-:Y:S01]  /*70530*/  VIADD R6, R6, UR11 ;  /* 0x0000000b06067c36 */ /* 0x001fe20008000000 */
[----:B-1----:R-:W-:Y:S01]  /*70540*/  ISETP.LT.AND P0, PT, R3, UR73, !P0 ;  /* 0x0000004903007c0c */ /* 0x002fe2000c701270 */
[----:B------:R-:W0:Y:S03]  /*70550*/  LDCU UR73, c[0x0][0x398] ;  /* 0x00007300ff4977ac */ /* 0x000e260008000800 */
[----:B------:R1:W-:Y:S01]  /*70560*/  STL [R1+0x11e8], R6 ;  /* 0x0011e80601007387 */ /* 0x0003e20000100800 */
[----:B------:R-:W-:-:S03]  /*70570*/  LOP3.LUT R9, R9, 0xfffffeff, RZ, 0xc0, !PT ;  /* 0xfffffeff09097812 */ /* 0x000fc600078ec0ff */
[----:B------:R-:W2:Y:S01]  /*70580*/  LDL.LU R27, [R1+0x2070] ;  /* 0x00207000011b7983 */ /* 0x000ea20000300800 */
[----:B-1----:R-:W-:Y:S01]  /*70590*/  VIADD R6, R6, UR12 ;  /* 0x0000000c06067c36 */ /* 0x002fe20008000000 */
[----:B------:R-:W-:-:S04]  /*705a0*/  @P1 LOP3.LUT R9, R9, 0x100, RZ, 0xfc, !PT ;  /* 0x0000010009091812 */ /* 0x000fc800078efcff */
[----:B------:R1:W-:Y:S01]  /*705b0*/  STL [R1+0x11ec], R6 ;  /* 0x0011ec0601007387 */ /* 0x0003e20000100800 */
[----:B------:R-:W-:-:S03]  /*705c0*/  LOP3.LUT R9, R9, 0xffffff7f, RZ, 0xc0, !PT ;  /* 0xffffff7f09097812 */ /* 0x000fc600078ec0ff */
[----:B------:R-:W2:Y:S01]  /*705d0*/  LDL.LU R23, [R1+0x206c] ;  /* 0x00206c0001177983 */ /* 0x000ea20000300800 */
[----:B-1----:R-:W-:-:S05]  /*705e0*/  VIADD R6, R6, UR13 ;  /* 0x0000000d06067c36 */ /* 0x002fca0008000000 */
[----:B------:R1:W-:Y:S01]  /*705f0*/  STL [R1+0x11f4], R6 ;  /* 0x0011f40601007387 */ /* 0x0003e20000100800 */
[----:B------:R-:W-:Y:S02]  /*70600*/  @P0 LOP3.LUT R9, R9, 0x80, RZ, 0xfc, !PT ;  /* 0x0000008009090812 */ /* 0x000fe400078efcff */
[----:B------:R-:W-:Y:S01]  /*70610*/  ISETP.GE.AND P0, PT, R25, UR39, PT ;  /* 0x0000002719007c0c */ /* 0x000fe2000bf06270 */
[----:B-1----:R-:W-:-:S05]  /*70620*/  VIADD R6, R6, UR14 ;  /* 0x0000000e06067c36 */ /* 0x002fca0008000000 */
[----:B------:R4:W-:Y:S04]  /*70630*/  STL [R1+0x1200], R6 ;  /* 0x0012000601007387 */ /* 0x0009e80000100800 */
[----:B------:R-:W2:Y:S01]  /*70640*/  LDL.LU R25, [R1+0x374] ;  /* 0x0003740001197983 */ /* 0x000ea20000300800 */
[----:B------:R-:W-:Y:S02]  /*70650*/  ISETP.LT.AND P1, PT, R28, UR50, !P0 ;  /* 0x000000321c007c0c */ /* 0x000fe4000c721270 */
[----:B0-----:R-:W-:Y:S01]  /*70660*/  ISETP.LT.AND P0, PT, R3, UR73, !P0 ;  /* 0x0000004903007c0c */ /* 0x001fe2000c701270 */
[----:B------:R-:W0:Y:S01]  /*70670*/  LDCU UR73, c[0x0][0x398] ;  /* 0x00007300ff4977ac */ /* 0x000e220008000800 */
[----:B------:R-:W-:-:S09]  /*70680*/  LOP3.LUT R9, R9, 0xffffffbf, RZ, 0xc0, !PT ;  /* 0xffffffbf09097812 */ /* 0x000fd200078ec0ff */
[----:B------:R-:W-:-:S04]  /*70690*/  @P1 LOP3.LUT R9, R9, 0x40, RZ, 0xfc, !PT ;  /* 0x0000004009091812 */ /* 0x000fc800078efcff */
[----:B------:R-:W-:-:S04]  /*706a0*/  LOP3.LUT R9, R9, 0xffffffdf, RZ, 0xc0, !PT ;  /* 0xffffffdf09097812 */ /* 0x000fc800078ec0ff */
[----:B------:R-:W-:Y:S02]  /*706b0*/  @P0 LOP3.LUT R9, R9, 0x20, RZ, 0xfc, !PT ;  /* 0x0000002009090812 */ /* 0x000fe400078efcff */
[----:B------:R-:W-:-:S04]  /*706c0*/  ISETP.GE.AND P0, PT, R26, UR41, PT ;  /* 0x000000291a007c0c */ /* 0x000fc8000bf06270 */
        /* <DEDUP_REMOVED lines=8> */
[----:B------:R-:W-:Y:S01]  /*70750*/  ISETP.LT.AND P1, PT, R28, UR54, !P0 ;  /* 0x000000361c007c0c */ /* 0x000fe2000c721270 */
[----:B----4-:R-:W-:Y:S01]  /*70760*/  VIADD R6, R6, UR15 ;  /* 0x0000000f06067c36 */ /* 0x010fe20008000000 */
[----:B0-----:R-:W-:Y:S01]  /*70770*/  ISETP.LT.AND P0, PT, R3, UR73, !P0 ;  /* 0x0000004903007c0c */ /* 0x001fe2000c701270 */
[----:B------:R-:W0:Y:S01]  /*70780*/  LDCU UR73, c[0x0][0x398] ;  /* 0x00007300ff4977ac */ /* 0x000e220008000800 */
[----:B------:R-:W-:Y:S02]  /*70790*/  LOP3.LUT R9, R9, 0xfffffffb, RZ, 0xc0, !PT ;  /* 0xfffffffb09097812 */ /* 0x000fe400078ec0ff */
[----:B------:R1:W-:Y:S04]  /*707a0*/  STL [R1+0x11fc], R6 ;  /* 0x0011fc0601007387 */ /* 0x0003e80000100800 */
[----:B------:R-:W4:Y:S03]  /*707b0*/  LDL.LU R26, [R1+0x2068] ;  /* 0x00206800011a7983 */ /* 0x000f260000300800 */
[----:B------:R-:W-:Y:S01]  /*707c0*/  @P1 LOP3.LUT R9, R9, 0x4, RZ, 0xfc, !PT ;  /* 0x0000000409091812 */ /* 0x000fe200078efcff */
[----:B------:R-:W3:Y:S01]  /*707d0*/  LDL.LU R29, [R1+0x2064] ;  /* 0x00206400011d7983 */ /* 0x000ee20000300800 */
[----:B-1----:R-:W-:-:S02]  /*707e0*/  VIADD R6, R6, UR64 ;  /* 0x0000004006067c36 */ /* 0x002fc40008000000 */
[----:B------:R-:W-:-:S03]  /*707f0*/  LOP3.LUT R9, R9, 0xfffffffd, RZ, 0xc0, !PT ;  /* 0xfffffffd09097812 */ /* 0x000fc600078ec0ff */
[----:B------:R1:W-:Y:S01]  /*70800*/  STL [R1+0x11f8], R6 ;  /* 0x0011f80601007387 */ /* 0x0003e20000100800 */
[----:B------:R-:W-:Y:S02]  /*70810*/  @P0 LOP3.LUT R9, R9, 0x2, RZ, 0xfc, !PT ;  /* 0x0000000209090812 */ /* 0x000fe400078efcff */
[----:B------:R-:W-:Y:S02]  /*70820*/  ISETP.GE.AND P0, PT, R4, UR45, PT ;  /* 0x0000002d04007c0c */ /* 0x000fe4000bf06270 */
[----:B------:R-:W3:Y:S01]  /*70830*/  LDL.LU R4, [R1+0x2060] ;  /* 0x0020600001047983 */ /* 0x000ee20000300800 */
[----:B-1----:R-:W-:Y:S01]  /*70840*/  VIADD R6, R6, UR65 ;  /* 0x0000004106067c36 */ /* 0x002fe20008000000 */
[----:B------:R-:W-:-:S04]  /*70850*/  ISETP.GE.AND P2, PT, R5, UR47, PT ;  /* 0x0000002f05007c0c */ /* 0x000fc8000bf46270 */
[----:B------:R1:W-:Y:S04]  /*70860*/  STL [R1+0x11f0], R6 ;  /* 0x0011f00601007387 */ /* 0x0003e80000100800 */
[----:B------:R-:W3:Y:S01]  /*70870*/  LDL.LU R5, [R1+0x205c] ;  /* 0x00205c0001057983 */ /* 0x000ee20000300800 */
[----:B-1----:R-:W-:-:S05]  /*70880*/  VIADD R6, R6, UR66 ;  /* 0x0000004206067c36 */ /* 0x002fca0008000000 */
[----:B------:R1:W-:Y:S02]  /*70890*/  STL [R1+0x11e0], R6 ;  /* 0x0011e00601007387 */ /* 0x0003e40000100800 */
[----:B-1----:R-:W-:-:S05]  /*708a0*/  VIADD R6, R6, UR67 ;  /* 0x0000004306067c36 */ /* 0x002fca0008000000 */
[----:B------:R1:W-:Y:S04]  /*708b0*/  STL [R1+0x1204], R6 ;  /* 0x0012040601007387 */ /* 0x0003e80000100800 */
[----:B-1----:R-:W4:Y:S04]  /*708c0*/  LDL.LU R6, [R1+0x2058] ;  /* 0x0020580001067983 */ /* 0x002f280000300800 */
[----:B------:R-:W4:Y:S01]  /*708d0*/  LDL.LU R7, [R1+0x2054] ;  /* 0x0020540001077983 */ /* 0x000f220000300800 */
[----:B--2---:R-:W-:-:S03]  /*708e0*/  R2UR.FILL UR58, R25 ;  /* 0x00000000193a72ca */ /* 0x004fc600004e0000 */
[----:B------:R-:W2:Y:S01]  /*708f0*/  LDL.LU R25, [R1+0x2050] ;  /* 0x0020500001197983 */ /* 0x000ea20000300800 */
[C---:B------:R-:W-:Y:S02]  /*70900*/  ISETP.LT.AND P1, PT, R28.reuse, UR56, !P0 ;  /* 0x000000381c007c0c */ /* 0x040fe4000c721270 */
[----:B------:R-:W-:Y:S02]  /*70910*/  LOP3.LUT R9, R9, 0xfffffffe, RZ, 0xc0, !PT ;  /* 0xfffffffe09097812 */ /* 0x000fe400078ec0ff */
[----:B0-----:R-:W-:Y:S02]  /*70920*/  ISETP.LT.AND P0, PT, R3, UR73, !P0 ;  /* 0x0000004903007c0c */ /* 0x001fe4000c701270 */
[----:B------:R-:W-:-:S07]  /*70930*/  ISETP.LT.AND P3, PT, R28, UR68, !P4 ;  /* 0x000000441c007c0c */ /* 0x000fce000e761270 */
[----:B------:R-:W-:Y:S02]  /*70940*/  @P1 LOP3.LUT R9, R9, 0x1, RZ, 0xfc, !PT ;  /* 0x0000000109091812 */ /* 0x000fe400078efcff */
[----:B------:R-:W-:Y:S02]  /*70950*/  ISETP.LT.AND P1, PT, R28, UR60, !P2 ;  /* 0x0000003c1c007c0c */ /* 0x000fe4000d721270 */
[----:B------:R-:W-:Y:S01]  /*70960*/  ISETP.LT.AND P2, PT, R3, UR62, !P2 ;  /* 0x0000003e03007c0c */ /* 0x000fe2000d741270 */
[----:B---3--:R-:W-:Y:S01]  /*70970*/  STL.64 [R1+0x21e0], R4 ;  /* 0x0021e00401007387 */ /* 0x008fe20000100a00 */
[----:B------:R-:W-:Y:S01]  /*70980*/  BAR.SYNC.DEFER_BLOCKING 0x0 ;  /* 0x0000000000007b1d */ /* 0x000fe20000010000 */
[----:B------:R-:W-:-:S05]  /*70990*/  ISETP.LT.AND P5, PT, R2, UR63, !P5 ;  /* 0x0000003f02007c0c */ /* 0x000fca000efa1270 */
[----:B------:R-:W0:Y:S01]  /*709a0*/  LDCU UR4, c[0x0][0x398] ;  /* 0x00007300ff0477ac */ /* 0x000e220008000800 */
[----:B------:R-:W-:Y:S01]  /*709b0*/  STL [R1+0x21c8], R9 ;  /* 0x0021c80901007387 */ /* 0x000fe20000100800 */
[----:B------:R-:W1:Y:S03]  /*709c0*/  LDCU UR5, c[0x0][0x398] ;  /* 0x00007300ff0577ac */ /* 0x000e660008000800 */
[----:B------:R-:W-:Y:S01]  /*709d0*/  STL [R1+0x2180], R10 ;  /* 0x0021800a01007387 */ /* 0x000fe20000100800 */
[----:B------:R-:W3:Y:S03]  /*709e0*/  LDCU UR7, c[0x0][0x39c] ;  /* 0x00007380ff0777ac */ /* 0x000ee60008000800 */
[----:B------:R-:W-:Y:S01]  /*709f0*/  STL [R1+0x2130], R11 ;  /* 0x0021300b01007387 */ /* 0x000fe20000100800 */
[----:B------:R-:W0:Y:S03]  /*70a00*/  LDCU UR6, c[0x0][0x39c] ;  /* 0x00007380ff0677ac */ /* 0x000e260008000800 */
[----:B------:R0:W-:Y:S01]  /*70a10*/  STL [R1+0x20e0], R12 ;  /* 0x0020e00c01007387 */ /* 0x0001e20000100800 */
[----:B------:R-:W1:Y:S03]  /*70a20*/  LDCU UR8, c[0x0][0x39c] ;  /* 0x00007380ff0877ac */ /* 0x000e660008000800 */
[----:B------:R0:W-:Y:S04]  /*70a30*/  STL [R1+0x20dc], R13 ;  /* 0x0020dc0d01007387 */ /* 0x0001e80000100800 */
[----:B------:R-:W-:Y:S04]  /*70a40*/  STL [R1+0x20c4], R15 ;  /* 0x0020c40f01007387 */ /* 0x000fe80000100800 */
[----:B------:R1:W-:Y:S04]  /*70a50*/  STL [R1+0x2598], R14 ;  /* 0x0025980e01007387 */ /* 0x0003e80000100800 */
[----:B0-----:R-:W2:Y:S04]  /*70a60*/  LDL.LU R12, [R1+0x70] ;  /* 0x00007000010c7983 */ /* 0x001ea80000300800 */
[----:B------:R-:W2:Y:S04]  /*70a70*/  LDL.LU R13, [R1+0x74] ;  /* 0x00007400010d7983 */ /* 0x000ea80000300800 */
[----:B-1----:R-:W2:Y:S04]  /*70a80*/  LDL.LU R14, [R1+0x78] ;  /* 0x00007800010e7983 */ /* 0x002ea80000300800 */
[----:B------:R-:W2:Y:S04]  /*70a90*/  LDL.LU R15, [R1+0x7c] ;  /* 0x00007c00010f7983 */ /* 0x000ea80000300800 */
[----:B------:R-:W2:Y:S04]  /*70aa0*/  LDL R5, [R1+0xa18] ;  /* 0x000a180001057983 */ /* 0x000ea80000100800 */
[----:B----4-:R-:W-:Y:S04]  /*70ab0*/  STL.64 [R1+0x2608], R6 ;  /* 0x0026080601007387 */ /* 0x010fe80000100a00 */
[----:B--2---:R0:W-:Y:S04]  /*70ac0*/  STL [R1+0x2600], R5 ;  /* 0x0026000501007387 */ /* 0x0041e80000100800 */
[----:B------:R-:W2:Y:S04]  /*70ad0*/  LDL.LU R4, [R1] ;  /* 0x0000000001047983 */ /* 0x000ea80000300800 */
[----:B0-----:R-:W2:Y:S04]  /*70ae0*/  LDL.LU R5, [R1+0x4] ;  /* 0x0000040001057983 */ /* 0x001ea80000300800 */
[----:B------:R-:W2:Y:S04]  /*70af0*/  LDL.LU R6, [R1+0x8] ;  /* 0x0000080001067983 */ /* 0x000ea80000300800 */
[----:B------:R-:W2:Y:S04]  /*70b00*/  LDL.LU R7, [R1+0xc] ;  /* 0x00000c0001077983 */ /* 0x000ea80000300800 */
[----:B------:R-:W-:Y:S04]  /*70b10*/  STL.64 [R1+0x25e8], R14 ;  /* 0x0025e80e01007387 */ /* 0x000fe80000100a00 */
[----:B------:R-:W-:Y:S04]  /*70b20*/  STL.64 [R1+0x25e0], R12 ;  /* 0x0025e00c01007387 */ /* 0x000fe80000100a00 */
[----:B------:R0:W-:Y:S04]  /*70b30*/  STL [R1+0x20b8], R16 ;  /* 0x0020b81001007387 */ /* 0x0001e80000100800 */
[----:B------:R1:W-:Y:S04]  /*70b40*/  STL [R1+0x20b0], R17 ;  /* 0x0020b01101007387 */ /* 0x0003e80000100800 */
[----:B------:R4:W-:Y:S04]  /*70b50*/  STL [R1+0x20ac], R18 ;  /* 0x0020ac1201007387 */ /* 0x0009e80000100800 */
[----:B------:R3:W-:Y:S04]  /*70b60*/  STL [R1+0x20a8], R19 ;  /* 0x0020a81301007387 */ /* 0x0007e80000100800 */
[----:B0-----:R-:W2:Y:S04]  /*70b70*/  LDL.LU R16, [R1+0x80] ;  /* 0x0000800001107983 */ /* 0x001ea80000300800 */
[----:B-1----:R-:W2:Y:S04]  /*70b80*/  LDL.LU R17, [R1+0x84] ;  /* 0x0000840001117983 */ /* 0x002ea80000300800 */
[----:B----4-:R-:W4:Y:S04]  /*70b90*/  LDL.LU R18, [R1+0x88] ;  /* 0x0000880001127983 */ /* 0x010f280000300800 */
[----:B---3--:R-:W4:Y:S04]  /*70ba0*/  LDL.LU R19, [R1+0x8c] ;  /* 0x00008c0001137983 */ /* 0x008f280000300800 */
[----:B----4-:R-:W-:Y:S04]  /*70bb0*/  STL.64 [R1+0x25f8], R18 ;  /* 0x0025f81201007387 */ /* 0x010fe80000100a00 */
[----:B--2---:R0:W-:Y:S04]  /*70bc0*/  STL.64 [R1+0x25f0], R16 ;  /* 0x0025f01001007387 */ /* 0x0041e80000100a00 */
[----:B0-----:R-:W2:Y:S04]  /*70bd0*/  LDL.LU R16, [R1+0x10] ;  /* 0x0000100001107983 */ /* 0x001ea80000300800 */
[----:B------:R-:W2:Y:S04]  /*70be0*/  LDL.LU R17, [R1+0x14] ;  /* 0x0000140001117983 */ /* 0x000ea80000300800 */
[----:B------:R-:W2:Y:S04]  /*70bf0*/  LDL.LU R18, [R1+0x18] ;  /* 0x0000180001127983 */ /* 0x000ea80000300800 */
[----:B------:R-:W2:Y:S04]  /*70c00*/  LDL.LU R19, [R1+0x1c] ;  /* 0x00001c0001137983 */ /* 0x000ea80000300800 */
[----:B------:R-:W3:Y:S04]  /*70c10*/  LDL.LU R12, [R1+0x40] ;  /* 0x00004000010c7983 */ /* 0x000ee80000300800 */
[----:B------:R-:W3:Y:S04]  /*70c20*/  LDL.LU R13, [R1+0x44] ;  /* 0x00004400010d7983 */ /* 0x000ee80000300800 */
[----:B------:R-:W3:Y:S04]  /*70c30*/  LDL.LU R14, [R1+0x48] ;  /* 0x00004800010e7983 */ /* 0x000ee80000300800 */
[----:B------:R-:W3:Y:S04]  /*70c40*/  LDL.LU R15, [R1+0x4c] ;  /* 0x00004c00010f7983 */ /* 0x000ee80000300800 */
[----:B------:R0:W-:Y:S04]  /*70c50*/  STL [R1+0x20a0], R20 ;  /* 0x0020a01401007387 */ /* 0x0001e80000100800 */
[----:B------:R1:W-:Y:S04]  /*70c60*/  STL [R1+0x2098], R21 ;  /* 0x0020981501007387 */ /* 0x0003e80000100800 */
[----:B------:R4:W-:Y:S04]  /*70c70*/  STL [R1+0x2090], R22 ;  /* 0x0020901601007387 */ /* 0x0009e80000100800 */
[----:B------:R4:W-:Y:S04]  /*70c80*/  STL [R1+0x2088], R23 ;  /* 0x0020881701007387 */ /* 0x0009e80000100800 */
[----:B0-----:R-:W3:Y:S04]  /*70c90*/  LDL.LU R20, [R1+0x50] ;  /* 0x0000500001147983 */ /* 0x001ee80000300800 */
[----:B-1----:R-:W3:Y:S04]  /*70ca0*/  LDL.LU R21, [R1+0x54] ;  /* 0x0000540001157983 */ /* 0x002ee80000300800 */
[----:B----4-:R-:W4:Y:S04]  /*70cb0*/  LDL.LU R22, [R1+0x58] ;  /* 0x0000580001167983 */ /* 0x010f280000300800 */
[----:B------:R-:W4:Y:S04]  /*70cc0*/  LDL.LU R23, [R1+0x5c] ;  /* 0x00005c0001177983 */ /* 0x000f280000300800 */
[----:B------:R0:W-:Y:S04]  /*70cd0*/  STL [R1+0x2078], R24 ;  /* 0x0020781801007387 */ /* 0x0001e80000100800 */
[----:B------:R1:W-:Y:S04]  /*70ce0*/  STL [R1+0x2074], R25 ;  /* 0x0020741901007387 */ /* 0x0003e80000100800 */
[----:B------:R1:W-:Y:S04]  /*70cf0*/  STL [R1+0x2070], R26 ;  /* 0x0020701a01007387 */ /* 0x0003e80000100800 */
[----:B------:R1:W-:Y:S04]  /*70d00*/  STL [R1+0x2064], R27 ;  /* 0x0020641b01007387 */ /* 0x0003e80000100800 */
[----:B0-----:R-:W3:Y:S04]  /*70d10*/  LDL.LU R24, [R1+0x20] ;  /* 0x0000200001187983 */ /* 0x001ee80000300800 */
[----:B-1----:R-:W3:Y:S04]  /*70d20*/  LDL.LU R25, [R1+0x24] ;  /* 0x0000240001197983 */ /* 0x002ee80000300800 */
[----:B------:R-:W3:Y:S04]  /*70d30*/  LDL.LU R26, [R1+0x28] ;  /* 0x00002800011a7983 */ /* 0x000ee80000300800 */
[----:B------:R-:W3:Y:S04]  /*70d40*/  LDL.LU R27, [R1+0x2c] ;  /* 0x00002c00011b7983 */ /* 0x000ee80000300800 */
[----:B------:R-:W-:Y:S04]  /*70d50*/  STL [R1+0x205c], R29 ;  /* 0x00205c1d01007387 */ /* 0x000fe80000100800 */
[----:B------:R0:W-:Y:S04]  /*70d60*/  STSM.16.M88.4 [R8], R4 ;  /* 0x0000000408007844 */ /* 0x0001e80000000200 */
[----:B0-----:R-:W3:Y:S04]  /*70d70*/  LDL.LU.64 R6, [R1+0x2608] ;  /* 0x0026080001067983 */ /* 0x001ee80000300a00 */
[----:B------:R-:W4:Y:S04]  /*70d80*/  LDL.LU R5, [R1+0x2600] ;  /* 0x0026000001057983 */ /* 0x000f280000300800 */
[----:B--2---:R-:W-:Y:S01]  /*70d90*/  STSM.16.M88.4 [R8+0x200], R16 ;  /* 0x0002001008007844 */ /* 0x004fe20000000200 */
[----:B------:R-:W-:Y:S06]  /*70da0*/  BAR.SYNC.DEFER_BLOCKING 0x0 ;  /* 0x0000000000007b1d */ /* 0x000fec0000010000 */
[----:B------:R-:W0:Y:S04]  /*70db0*/  LDS.128 R16, [R0] ;  /* 0x0000000000107984 */ /* 0x000e280000000c00 */
[----:B---3--:R1:W-:Y:S01]  /*70dc0*/  STL.64 [R1+0x21d8], R6 ;  /* 0x0021d80601007387 */ /* 0x0083e20000100a00 */
[----:B----4-:R-:W-:-:S03]  /*70dd0*/  IMAD.WIDE R4, R5, 0x2, R6 ;  /* 0x0000000205047825 */ /* 0x010fc600078e0206 */
[----:B0-----:R-:W-:Y:S04]  /*70de0*/  STL [R1+0x94], R17 ;  /* 0x0000941101007387 */ /* 0x001fe80000100800 */
[----:B------:R-:W-:Y:S01]  /*70df0*/  STL.64 [R1+0x98], R18 ;  /* 0x0000981201007387 */ /* 0x000fe20000100a00 */
[----:B-1----:R-:W-:-:S03]  /*70e00*/  IMAD.MOV.U32 R6, RZ, RZ, R16 ;  /* 0x000000ffff067224 */ /* 0x002fc600078e0010 */
[----:B------:R-:W0:Y:S04]  /*70e10*/  LDS.128 R16, [R0+0x400] ;  /* 0x0004000000107984 */ /* 0x000e280000000c00 */
[----:B------:R-:W-:Y:S04]  /*70e20*/  STL [R1+0x2250], R6 ;  /* 0x0022500601007387 */ /* 0x000fe80000100800 */
[----:B------:R1:W-:Y:S01]  /*70e30*/  STL.64 [R1+0x2248], R4 ;  /* 0x0022480401007387 */ /* 0x0003e20000100a00 */
[----:B------:R-:W-:Y:S06]  /*70e40*/  BAR.SYNC.DEFER_BLOCKING 0x0 ;  /* 0x0000000000007b1d */ /* 0x000fec0000010000 */
[----:B-1----:R-:W2:Y:S04]  /*70e50*/  LDL.LU R4, [R1+0x30] ;  /* 0x0000300001047983 */ /* 0x002ea80000300800 */
[----:B------:R-:W2:Y:S04]  /*70e60*/  LDL.LU R5, [R1+0x34] ;  /* 0x0000340001057983 */ /* 0x000ea80000300800 */
[----:B------:R-:W2:Y:S04]  /*70e70*/  LDL.LU R6, [R1+0x38] ;  /* 0x0000380001067983 */ /* 0x000ea80000300800 */
[----:B------:R-:W2:Y:S04]  /*70e80*/  LDL.LU R7, [R1+0x3c] ;  /* 0x00003c0001077983 */ /* 0x000ea80000300800 */
[----:B------:R-:W-:Y:S04]  /*70e90*/  STSM.16.M88.4 [R8], R12 ;  /* 0x0000000c08007844 */ /* 0x000fe80000000200 */
[----:B0-----:R-:W-:Y:S04]  /*70ea0*/  STL.64 [R1+0x60], R16 ;  /* 0x0000601001007387 */ /* 0x001fe80000100a00 */
[----:B------:R0:W-:Y:S04]  /*70eb0*/  STL.64 [R1+0x68], R18 ;  /* 0x0000681201007387 */ /* 0x0001e80000100a00 */
[----:B0-----:R-:W3:Y:S04]  /*70ec0*/  LDL.LU.64 R18, [R1+0x25f8] ;  /* 0x0025f80001127983 */ /* 0x001ee80000300a00 */
[----:B------:R-:W3:Y:S04]  /*70ed0*/  LDL.LU.64 R16, [R1+0x25f0] ;  /* 0x0025f00001107983 */ /* 0x000ee80000300a00 */
[----:B------:R-:W4:Y:S04]  /*70ee0*/  LDL.LU.64 R14, [R1+0x25e8] ;  /* 0x0025e800010e7983 */ /* 0x000f280000300a00 */
[----:B------:R-:W4:Y:S04]  /*70ef0*/  LDL.LU.64 R12, [R1+0x25e0] ;  /* 0x0025e000010c7983 */ /* 0x000f280000300a00 */
[----:B--2---:R-:W-:Y:S01]  /*70f00*/  STSM.16.M88.4 [R8+0x200], R4 ;  /* 0x0002000408007844 */ /* 0x004fe20000000200 */
[----:B------:R-:W-:Y:S06]  /*70f10*/  BAR.SYNC.DEFER_BLOCKING 0x0 ;  /* 0x0000000000007b1d */ /* 0x000fec0000010000 */
[----:B------:R-:W0:Y:S04]  /*70f20*/  LDS.128 R4, [R0] ;  /* 0x0000000000047984 */ /* 0x000e280000000c00 */
[----:B0-----:R-:W-:Y:S01]  /*70f30*/  STL [R1+0x40], R4 ;  /* 0x0000400401007387 */ /* 0x001fe20000100800 */
[----:B------:R-:W-:-:S03]  /*70f40*/  IMAD.MOV.U32 R9, RZ, RZ, R5 ;  /* 0x000000ffff097224 */ /* 0x000fc600078e0005 */
[----:B------:R-:W-:Y:S04]  /*70f50*/  STL.64 [R1+0x48], R6 ;  /* 0x0000480601007387 */ /* 0x000fe80000100a00 */
[----:B------:R-:W0:Y:S01]  /*70f60*/  LDS.128 R4, [R0+0x400] ;  /* 0x0004000000047984 */ /* 0x000e220000000c00 */
[----:B------:R-:W-:Y:S06]  /*70f70*/  BAR.SYNC.DEFER_BLOCKING 0x0 ;  /* 0x0000000000007b1d */ /* 0x000fec0000010000 */
[----:B------:R-:W-:Y:S04]  /*70f80*/  STSM.16.M88.4 [R8], R24 ;  /* 0x0000001808007844 */ /* 0x000fe80000000200 */
[----:B------:R-:W-:Y:S04]  /*70f90*/  STSM.16.M88.4 [R8+0x200], R20 ;  /* 0x0002001408007844 */ /* 0x000fe80000000200 */
[----:B0-----:R-:W-:Y:S04]  /*70fa0*/  STL.64 [R1+0x30], R4 ;  /* 0x0000300401007387 */ /* 0x001fe80000100a00 */
[----:B------:R-:W-:Y:S01]  /*70fb0*/  STL.64 [R1+0x38], R6 ;  /* 0x0000380601007387 */ /* 0x000fe20000100a00 */
[----:B------:R-:W-:Y:S06]  /*70fc0*/  BAR.SYNC.DEFER_BLOCKING 0x0 ;  /* 0x0000000000007b1d */ /* 0x000fec0000010000 */
[----:B------:R-:W0:Y:S04]  /*70fd0*/  LDS.128 R4, [R0] ;  /* 0x0000000000047984 */ /* 0x000e280000000c00 */
[----:B0-----:R-:W-:Y:S01]  /*70fe0*/  STL [R1+0x10], R4 ;  /* 0x0000100401007387 */ /* 0x001fe20000100800 */
[----:B------:R-:W-:-:S03]  /*70ff0*/  IMAD.MOV.U32 R10, RZ, RZ, R5 ;  /* 0x000000ffff0a7224 */ /* 0x000fc600078e0005 */
[----:B------:R-:W-:Y:S04]  /*71000*/  STL.64 [R1+0x18], R6 ;  /* 0x0000180601007387 */ /* 0x000fe80000100a00 */
[----:B------:R-:W0:Y:S01]  /*71010*/  LDS.128 R4, [R0+0x400] ;  /* 0x0004000000047984 */ /* 0x000e220000000c00 */
[----:B------:R-:W-:Y:S06]  /*71020*/  BAR.SYNC.DEFER_BLOCKING 0x0 ;  /* 0x0000000000007b1d */ /* 0x000fec0000010000 */
[----:B---3--:R-:W-:Y:S04]  /*71030*/  STSM.16.M88.4 [R8], R16 ;  /* 0x0000001008007844 */ /* 0x008fe80000000200 */
[----:B----4-:R-:W-:Y:S01]  /*71040*/  STSM.16.M88.4 [R8+0x200], R12 ;  /* 0x0002000c08007844 */ /* 0x010fe20000000200 */
[----:B------:R-:W-:Y:S06]  /*71050*/  BAR.SYNC.DEFER_BLOCKING 0x0 ;  /* 0x0000000000007b1d */ /* 0x000fec0000010000 */
[----:B0-----:R0:W-:Y:S04]  /*71060*/  STL.64 [R1+0x220], R4 ;  /* 0x0002200401007387 */ /* 0x0011e80000100a00 */
[----:B------:R-:W-:Y:S04]  /*71070*/  STL.64 [R1+0x228], R6 ;  /* 0x0002280601007387 */ /* 0x000fe80000100a00 */
[----:B0-----:R-:W2:Y:S04]  /*71080*/  LDL.LU R4, [R1+0xf0] ;  /* 0x0000f00001047983 */ /* 0x001ea80000300800 */
[----:B------:R-:W0:Y:S04]  /*71090*/  LDS.128 R12, [R0] ;  /* 0x00000000000c7984 */ /* 0x000e280000000c00 */
[----:B------:R-:W1:Y:S04]  /*710a0*/  LDS.128 R16, [R0+0x400] ;  /* 0x0004000000107984 */ /* 0x000e680000000c00 */
[----:B0-----:R-:W-:Y:S04]  /*710b0*/  STL.64 [R1], R12 ;  /* 0x0000000c01007387 */ /* 0x001fe80000100a00 */
[----:B------:R-:W-:Y:S04]  /*710c0*/  STL.64 [R1+0x8], R14 ;  /* 0x0000080e01007387 */ /* 0x000fe80000100a00 */
[----:B------:R-:W2:Y:S04]  /*710d0*/  LDL.LU R5, [R1+0xf4] ;  /* 0x0000f40001057983 */ /* 0x000ea80000300800 */
[----:B------:R-:W3:Y:S04]  /*710e0*/  LDL.LU R6, [R1+0xf8] ;  /* 0x0000f80001067983 */ /* 0x000ee80000300800 */
[----:B------:R-:W3:Y:S01]  /*710f0*/  LDL.LU R7, [R1+0xfc] ;  /* 0x0000fc0001077983 */ /* 0x000ee20000300800 */
[----:B------:R-:W-:Y:S06]  /*71100*/  BAR.SYNC.DEFER_BLOCKING 0x0 ;  /* 0x0000000000007b1d */ /* 0x000fec0000010000 */
        /* <DEDUP_REMOVED lines=28> */
[----:B------:R-:W4:Y:S04]  /*712d0*/  LDL.LU R24, [R1+0x110] ;  /* 0x0001100001187983 */ /* 0x000f280000300800 */
[----:B------:R-:W4:Y:S04]  /*712e0*/  LDL.LU R25, [R1+0x114] ;  /* 0x0001140001197983 */ /* 0x000f280000300800 */
[----:B------:R-:W4:Y:S04]  /*712f0*/  LDL.LU R26, [R1+0x118] ;  /* 0x00011800011a7983 */ /* 0x000f280000300800 */
[----:B------:R-:W4:Y:S04]  /*71300*/  LDL.LU R27, [R1+0x11c] ;  /* 0x00011c00011b7983 */ /* 0x000f280000300800 */
[----:B------:R-:W3:Y:S04]  /*71310*/  LDL.LU R20, [R1+0x100] ;  /* 0x0001000001147983 */ /* 0x000ee80000300800 */
[----:B------:R-:W3:Y:S04]  /*71320*/  LDL.LU R21, [R1+0x104] ;  /* 0x0001040001157983 */ /* 0x000ee80000300800 */
[----:B------:R-:W3:Y:S04]  /*71330*/  LDL.LU R22, [R1+0x108] ;  /* 0x0001080001167983 */ /* 0x000ee80000300800 */
[----:B------:R-:W3:Y:S04]  /*71340*/  LDL.LU R23, [R1+0x10c] ;  /* 0x00010c0001177983 */ /* 0x000ee80000300800 */
[----:B-1----:R0:W-:Y:S04]  /*71350*/  STL.64 [R1+0x50], R16 ;  /* 0x0000501001007387 */ /* 0x0021e80000100a00 */
[----:B------:R1:W-:Y:S04]  /*71360*/  STL.64 [R1+0x58], R18 ;  /* 0x0000581201007387 */ /* 0x0003e80000100a00 */
[----:B0-----:R-:W3:Y:S04]  /*71370*/  LDL.LU R16, [R1+0x120] ;  /* 0x0001200001107983 */ /* 0x001ee80000300800 */
[----:B------:R-:W3:Y:S04]  /*71380*/  LDL.LU R17, [R1+0x124] ;  /* 0x0001240001117983 */ /* 0x000ee80000300800 */
[----:B-1----:R-:W3:Y:S04]  /*71390*/  LDL.LU R18, [R1+0x128] ;  /* 0x0001280001127983 */ /* 0x002ee80000300800 */
[----:B------:R-:W3:Y:S04]  /*713a0*/  LDL.LU R19, [R1+0x12c] ;  /* 0x00012c0001137983 */ /* 0x000ee80000300800 */
[----:B--2---:R0:W-:Y:S04]  /*713b0*/  STSM.16.M88.4 [R8], R4 ;  /* 0x0000000408007844 */ /* 0x0041e80000000200 */
[----:B0-----:R-:W2:Y:S04]  /*713c0*/  LDL.LU.64 R6, [R1+0x25d8] ;  /* 0x0025d80001067983 */ /* 0x001ea80000300a00 */
[----:B------:R-:W2:Y:S04]  /*713d0*/  LDL.LU.64 R4, [R1+0x25d0] ;  /* 0x0025d00001047983 */ /* 0x000ea80000300a00 */
[----:B--2---:R-:W-:Y:S01]  /*713e0*/  STSM.16.M88.4 [R8+0x200], R4 ;  /* 0x0002000408007844 */ /* 0x004fe20000000200 */
[----:B------:R-:W-:Y:S06]  /*713f0*/  BAR.SYNC.DEFER_BLOCKING 0x0 ;  /* 0x0000000000007b1d */ /* 0x000fec0000010000 */
[----:B------:R-:W0:Y:S04]  /*71400*/  LDS.128 R4, [R0] ;  /* 0x0000000000047984 */ /* 0x000e280000000c00 */
[----:B0-----:R-:W-:Y:S01]  /*71410*/  STL [R1+0x80], R4 ;  /* 0x0000800401007387 */ /* 0x001fe20000100800 */
[----:B------:R-:W-:-:S03]  /*71420*/  IMAD.MOV.U32 R11, RZ, RZ, R5 ;  /* 0x000000ffff0b7224 */ /* 0x000fc600078e0005 */
[----:B------:R-:W-:Y:S04]  /*71430*/  STL.64 [R1+0x88], R6 ;  /* 0x0000880601007387 */ /* 0x000fe80000100a00 */
[----:B------:R-:W0:Y:S04]  /*71440*/  LDS.128 R4, [R0+0x400] ;  /* 0x0004000000047984 */ /* 0x000e280000000c00 */
[----:B------:R-:W-:Y:S04]  /*71450*/  STL.64 [R1+0x2188], R10 ;  /* 0x0021880a01007387 */ /* 0x000fe80000100a00 */
[----:B------:R-:W-:Y:S04]  /*71460*/  STL.64 [R1+0x21a8], R10 ;  /* 0x0021a80a01007387 */ /* 0x000fe80000100a00 */
[----:B------:R-:W-:Y:S04]  /*71470*/  STL.64 [R1+0x21d0], R10 ;  /* 0x0021d00a01007387 */ /* 0x000fe80000100a00 */
[----:B0-----:R-:W-:Y:S04]  /*71480*/  STL.64 [R1+0xb0], R4 ;  /* 0x0000b00401007387 */ /* 0x001fe80000100a00 */
[----:B------:R0:W-:Y:S04]  /*71490*/  STL.64 [R1+0xb8], R6 ;  /* 0x0000b80601007387 */ /* 0x0001e80000100a00 */
[----:B0-----:R-:W2:Y:S04]  /*714a0*/  LDL.LU.64 R6, [R1+0x25c8] ;  /* 0x0025c80001067983 */ /* 0x001ea80000300a00 */
[----:B------:R-:W2:Y:S01]  /*714b0*/  LDL.LU.64 R4, [R1+0x25c0] ;  /* 0x0025c00001047983 */ /* 0x000ea20000300a00 */
[----:B------:R-:W-:Y:S06]  /*714c0*/  BAR.SYNC.DEFER_BLOCKING 0x0 ;  /* 0x0000000000007b1d */ /* 0x000fec0000010000 */
[----:B--2---:R0:W-:Y:S04]  /*714d0*/  STSM.16.M88.4 [R8], R4 ;  /* 0x0000000408007844 */ /* 0x0041e80000000200 */
[----:B0-----:R-:W2:Y:S04]  /*714e0*/  LDL.LU.64 R6, [R1+0x25b8] ;  /* 0x0025b80001067983 */ /* 0x001ea80000300a00 */
[----:B------:R-:W2:Y:S04]  /*714f0*/  LDL.LU.64 R4, [R1+0x25b0] ;  /* 0x0025b00001047983 */ /* 0x000ea80000300a00 */
[----:B--2---:R-:W-:Y:S01]  /*71500*/  STSM.16.M88.4 [R8+0x200], R4 ;  /* 0x0002000408007844 */ /* 0x004fe20000000200 */
[----:B------:R-:W-:Y:S06]  /*71510*/  BAR.SYNC.DEFER_BLOCKING 0x0 ;  /* 0x0000000000007b1d */ /* 0x000fec0000010000 */
[----:B------:R-:W0:Y:S04]  /*71520*/  LDS.128 R4, [R0] ;  /* 0x0000000000047984 */ /* 0x000e280000000c00 */
[----:B0-----:R-:W-:Y:S04]  /*71530*/  STL.64 [R1+0x70], R4 ;  /* 0x0000700401007387 */ /* 0x001fe80000100a00 */
[----:B------:R-:W-:Y:S04]  /*71540*/  STL.64 [R1+0x78], R6 ;  /* 0x0000780601007387 */ /* 0x000fe80000100a00 */
[----:B------:R-:W0:Y:S01]  /*71550*/  LDS.128 R4, [R0+0x400] ;  /* 0x0004000000047984 */ /* 0x000e220000000c00 */
[----:B------:R-:W-:Y:S06]  /*71560*/  BAR.SYNC.DEFER_BLOCKING 0x0 ;  /* 0x0000000000007b1d */ /* 0x000fec0000010000 */
[----:B0-----:R-:W-:Y:S04]  /*71570*/  STL.64 [R1+0xa0], R4 ;  /* 0x0000a00401007387 */ /* 0x001fe80000100a00 */
[----:B------:R0:W-:Y:S04]  /*71580*/  STL.64 [R1+0xa8], R6 ;  /* 0x0000a80601007387 */ /* 0x0001e80000100a00 */
[----:B0-----:R-:W2:Y:S04]  /*71590*/  LDL.LU.64 R6, [R1+0x25a8] ;  /* 0x0025a80001067983 */ /* 0x001ea80000300a00 */
[----:B------:R-:W2:Y:S04]  /*715a0*/  LDL.LU.64 R4, [R1+0x25a0] ;  /* 0x0025a00001047983 */ /* 0x000ea80000300a00 */
[----:B---3--:R0:W-:Y:S04]  /*715b0*/  STSM.16.M88.4 [R8], R12 ;  /* 0x0000000c08007844 */ /* 0x0081e80000000200 */
[----:B0-----:R-:W3:Y:S04]  /*715c0*/  LDL.LU R14, [R1+0x2598] ;  /* 0x00259800010e7983 */ /* 0x001ee80000300800 */
        /* <DEDUP_REMOVED lines=8> */
[----:B----4-:R-:W-:Y:S04]  /*71650*/  STSM.16.M88.4 [R8], R24 ;  /* 0x0000001808007844 */ /* 0x010fe80000000200 */
[----:B------:R-:W-:Y:S01]  /*71660*/  STSM.16.M88.4 [R8+0x200], R20 ;  /* 0x0002001408007844 */ /* 0x000fe20000000200 */
[----:B------:R-:W-:Y:S06]  /*71670*/  BAR.SYNC.DEFER_BLOCKING 0x0 ;  /* 0x0000000000007b1d */ /* 0x000fec0000010000 */
[----:B0-----:R-:W-:Y:S04]  /*71680*/  STL.64 [R1+0xf0], R4 ;  /* 0x0000f00401007387 */ /* 0x001fe80000100a00 */
[----:B------:R-:W-:Y:S04]  /*71690*/  STL.64 [R1+0xf8], R6 ;  /* 0x0000f80601007387 */ /* 0x000fe80000100a00 */
[----:B------:R-:W0:Y:S04]  /*716a0*/  LDS.128 R20, [R0] ;  /* 0x0000000000147984 */ /* 0x000e280000000c00 */
[----:B------:R-:W1:Y:S01]  /*716b0*/  LDS.128 R4, [R0+0x400] ;  /* 0x0004000000047984 */ /* 0x000e620000000c00 */
[----:B------:R-:W-:Y:S06]  /*716c0*/  BAR.SYNC.DEFER_BLOCKING 0x0 ;  /* 0x0000000000007b1d */ /* 0x000fec0000010000 */
[----:B0-----:R-:W-:Y:S04]  /*716d0*/  STL.64 [R1+0xc0], R20 ;  /* 0x0000c01401007387 */ /* 0x001fe80000100a00 */
[----:B------:R-:W-:Y:S04]  /*716e0*/  STL.64 [R1+0xc8], R22 ;  /* 0x0000c81601007387 */ /* 0x000fe80000100a00 */
[----:B-1----:R-:W-:Y:S04]  /*716f0*/  STL.64 [R1+0xe0], R4 ;  /* 0x0000e00401007387 */ /* 0x002fe80000100a00 */
[----:B------:R-:W-:Y:S04]  /*71700*/  STL.64 [R1+0xe8], R6 ;  /* 0x0000e80601007387 */ /* 0x000fe80000100a00 */
[----:B------:R-:W2:Y:S04]  /*71710*/  LDL.LU R24, [R1+0x180] ;  /* 0x0001800001187983 */ /* 0x000ea80000300800 */
        /* <DEDUP_REMOVED lines=33> */
[----:B------:R0:W-:Y:S04]  /*71930*/  STSM.16.M88.4 [R8], R16 ;  /* 0x0000001008007844 */ /* 0x0001e80000000200 */
        /* <DEDUP_REMOVED lines=8> */
[----:B0-----:R-:W3:Y:S04]  /*719c0*/  LDL.LU R16, [R1+0x1b0] ;  /* 0x0001b00001107983 */ /* 0x001ee80000300800 */
[----:B------:R-:W3:Y:S04]  /*719d0*/  LDL.LU R17, [R1+0x1b4] ;  /* 0x0001b40001117983 */ /* 0x000ee80000300800 */
[----:B------:R-:W3:Y:S04]  /*719e0*/  LDL.LU R18, [R1+0x1b8] ;  /* 0x0001b80001127983 */ /* 0x000ee80000300800 */
[----:B------:R-:W3:Y:S04]  /*719f0*/  LDL.LU R19, [R1+0x1bc] ;  /* 0x0001bc0001137983 */ /* 0x000ee80000300800 */
        /* <DEDUP_REMOVED lines=10> */
[----:B------:R-:W-:Y:S04]  /*71aa0*/  STL [R1+0x2178], R12 ;  /* 0x0021780c01007387 */ /* 0x000fe80000100800 */
        /* <DEDUP_REMOVED lines=14> */
[----:B------:R-:W0:Y:S04]  /*71b90*/  LDS.128 R24, [R0+0x400] ;  /* 0x0004000000187984 */ /* 0x000e280000000c00 */
        /* <DEDUP_REMOVED lines=19> */
[----:B----4-:R-:W-:Y:S04]  /*71cd0*/  STSM.16.M88.4 [R8], R4 ;  /* 0x0000000408007844 */ /* 0x010fe80000000200 */
[----:B--2---:R-:W-:Y:S01]  /*71ce0*/  STSM.16.M88.4 [R8+0x200], R24 ;  /* 0x0002001808007844 */ /* 0x004fe20000000200 */
[----:B------:R-:W-:Y:S06]  /*71cf0*/  BAR.SYNC.DEFER_BLOCKING 0x0 ;  /* 0x0000000000007b1d */ /* 0x000fec0000010000 */
[----:B------:R-:W0:Y:S04]  /*71d00*/  LDS.128 R24, [R0] ;  /* 0x0000000000187984 */ /* 0x000e280000000c00 */
[----:B------:R-:W1:Y:S01]  /*71d10*/  LDS.128 R4, [R0+0x400] ;  /* 0x0004000000047984 */ /* 0x000e620000000c00 */
[----:B------:R-:W-:Y:S06]  /*71d20*/  BAR.SYNC.DEFER_BLOCKING 0x0 ;  /* 0x0000000000007b1d */ /* 0x000fec0000010000 */
[----:B---3--:R-:W-:Y:S04]  /*71d30*/  STSM.16.M88.4 [R8], R20 ;  /* 0x0000001408007844 */ /* 0x008fe80000000200 */
[----:B------:R-:W-:Y:S04]  /*71d40*/  STSM.16.M88.4 [R8+0x200], R16 ;  /* 0x0002001008007844 */ /* 0x000fe80000000200 */
[----:B0-----:R-:W-:Y:S04]  /*71d50*/  STL.64 [R1+0x140], R24 ;  /* 0x0001401801007387 */ /* 0x001fe80000100a00 */
[----:B------:R-:W-:Y:S04]  /*71d60*/  STL.64 [R1+0x148], R26 ;  /* 0x0001481a01007387 */ /* 0x000fe80000100a00 */
[----:B-1----:R-:W-:Y:S04]  /*71d70*/  STL.64 [R1+0x160], R4 ;  /* 0x0001600401007387 */ /* 0x002fe80000100a00 */
[----:B------:R-:W-:Y:S01]  /*71d80*/  STL.64 [R1+0x168], R6 ;  /* 0x0001680601007387 */ /* 0x000fe20000100a00 */
[----:B------:R-:W-:Y:S06]  /*71d90*/  BAR.SYNC.DEFER_BLOCKING 0x0 ;  /* 0x0000000000007b1d */ /* 0x000fec0000010000 */
[----:B------:R-:W0:Y:S04]  /*71da0*/  LDS.128 R4, [R0] ;  /* 0x0000000000047984 */ /* 0x000e280000000c00 */
[----:B------:R-:W-:Y:S04]  /*71db0*/  STL [R1+0x2540], R10 ;  /* 0x0025400a01007387 */ /* 0x000fe80000100800 */
[----:B------:R-:W-:Y:S04]  /*71dc0*/  STL.64 [R1+0x2538], R8 ;  /* 0x0025380801007387 */ /* 0x000fe80000100a00 */
[----:B------:R-:W1:Y:S04]  /*71dd0*/  LDS.128 R8, [R0+0x400] ;  /* 0x0004000000087984 */ /* 0x000e680000000c00 */
[----:B0-----:R-:W-:Y:S04]  /*71de0*/  STL [R1+0x190], R4 ;  /* 0x0001900401007387 */ /* 0x001fe80000100800 */
[----:B------:R-:W-:Y:S04]  /*71df0*/  STL.64 [R1+0x198], R6 ;  /* 0x0001980601007387 */ /* 0x000fe80000100a00 */
[----:B------:R-:W2:Y:S04]  /*71e00*/  LDL.LU R16, [R1+0x1f0] ;  /* 0x0001f00001107983 */ /* 0x000ea80000300800 */
[----:B------:R-:W2:Y:S04]  /*71e10*/  LDL.LU R17, [R1+0x1f4] ;  /* 0x0001f40001117983 */ /* 0x000ea80000300800 */
[----:B------:R-:W3:Y:S04]  /*71e20*/  LDL.LU R18, [R1+0x1f8] ;  /* 0x0001f80001127983 */ /* 0x000ee80000300800 */
[----:B------:R-:W3:Y:S01]  /*71e30*/  LDL.LU R19, [R1+0x1fc] ;  /* 0x0001fc0001137983 */ /* 0x000ee20000300800 */
[----:B------:R-:W-:Y:S01]  /*71e40*/  IMAD.MOV.U32 R15, RZ, RZ, R5 ;  /* 0x000000ffff0f7224 */ /* 0x000fe200078e0005 */
        /* <DEDUP_REMOVED lines=21> */
[----:B------:R-:W2:Y:S04]  /*71fa0*/  LDL.LU R20, [R1+0x240] ;  /* 0x0002400001147983 */ /* 0x000ea80000300800 */
[----:B------:R-:W2:Y:S04]  /*71fb0*/  LDL.LU R21, [R1+0x244] ;  /* 0x0002440001157983 */ /* 0x000ea80000300800 */
[----:B------:R-:W2:Y:S04]  /*71fc0*/  LDL.LU R22, [R1+0x248] ;  /* 0x0002480001167983 */ /* 0x000ea80000300800 */
[----:B------:R-:W2:Y:S04]  /*71fd0*/  LDL.LU R23, [R1+0x24c] ;  /* 0x00024c0001177983 */ /* 0x000ea80000300800 */
[----:B------:R-:W-:Y:S04]  /*71fe0*/  STL.64 [R1+0x20c8], R14 ;  /* 0x0020c80e01007387 */ /* 0x000fe80000100a00 */
[----:B------:R-:W-:Y:S04]  /*71ff0*/  STL.64 [R1+0x20f0], R14 ;  /* 0x0020f00e01007387 */ /* 0x000fe80000100a00 */
[----:B------:R-:W-:Y:S04]  /*72000*/  STL [R1+0x2110], R14 ;  /* 0x0021100e01007387 */ /* 0x000fe80000100800 */
[----:B------:R-:W-:Y:S04]  /*72010*/  STL.64 [R1+0x2138], R14 ;  /* 0x0021380e01007387 */ /* 0x000fe80000100a00 */
[----:B------:R-:W-:Y:S04]  /*72020*/  STL.64 [R1+0x2158], R14 ;  /* 0x0021580e01007387 */ /* 0x000fe80000100a00 */
[----:B------:R-:W-:Y:S04]  /*72030*/  STL.64 [R1+0x2190], R14 ;  /* 0x0021900e01007387 */ /* 0x000fe80000100a00 */
[----:B------:R-:W-:Y:S04]  /*72040*/  STL.64 [R1+0x21b8], R14 ;  /* 0x0021b80e01007387 */ /* 0x000fe80000100a00 */
[----:B------:R-:W-:Y:S04]  /*72050*/  STL.64 [R1+0x21f0], R14 ;  /* 0x0021f00e01007387 */ /* 0x000fe80000100a00 */
[----:B------:R0:W-:Y:S04]  /*72060*/  STL [R1+0x21e8], R12 ;  /* 0x0021e80c01007387 */ /* 0x0001e80000100800 */
[----:B0-----:R-:W2:Y:S04]  /*72070*/  LDL.LU R12, [R1+0x1e0] ;  /* 0x0001e000010c7983 */ /* 0x001ea80000300800 */
[----:B------:R-:W2:Y:S04]  /*72080*/  LDL.LU R13, [R1+0x1e4] ;  /* 0x0001e400010d7983 */ /* 0x000ea80000300800 */
[----:B------:R-:W2:Y:S04]  /*72090*/  LDL.LU R14, [R1+0x1e8] ;  /* 0x0001e800010e7983 */ /* 0x000ea80000300800 */
[----:B------:R-:W2:Y:S04]  /*720a0*/  LDL.LU R15, [R1+0x1ec] ;  /* 0x0001ec00010f7983 */ /* 0x000ea80000300800 */
[----:B-1----:R-:W-:Y:S04]  /*720b0*/  STL.64 [R1+0x1b0], R8 ;  /* 0x0001b00801007387 */ /* 0x002fe80000100a00 */
[----:B------:R0:W-:Y:S04]  /*720c0*/  STL.64 [R1+0x1b8], R10 ;  /* 0x0001b80a01007387 */ /* 0x0001e80000100a00 */
[----:B0-----:R-:W2:Y:S04]  /*720d0*/  LDL.LU R10, [R1+0x2540] ;  /* 0x00254000010a7983 */ /* 0x001ea80000300800 */
[----:B------:R-:W2:Y:S04]  /*720e0*/  LDL.LU.64 R8, [R1+0x2538] ;  /* 0x0025380001087983 */ /* 0x000ea80000300a00 */
        /* <DEDUP_REMOVED lines=14> */
[----:B------:R-:W-:Y:S04]  /*721d0*/  STSM.16.M88.4 [R8], R12 ;  /* 0x0000000c08007844 */ /* 0x000fe80000000200 */
        /* <DEDUP_REMOVED lines=11> */
[----:B------:R-:W-:Y:S04]  /*72290*/  STL [R1+0x20bc], R16 ;  /* 0x0020bc1001007387 */ /* 0x000fe80000100800 */
[----:B0-----:R-:W-:Y:S04]  /*722a0*/  STL.64 [R1+0x1f0], R12 ;  /* 0x0001f00c01007387 */ /* 0x001fe80000100a00 */
[----:B------:R-:W-:Y:S04]  /*722b0*/  STL.64 [R1+0x1f8], R14 ;  /* 0x0001f80e01007387 */ /* 0x000fe80000100a00 */
[----:B------:R-:W0:Y:S04]  /*722c0*/  LDS.128 R12, [R0] ;  /* 0x00000000000c7984 */ /* 0x000e280000000c00 */
[----:B------:R-:W1:Y:S01]  /*722d0*/  LDS.128 R4, [R0+0x400] ;  /* 0x0004000000047984 */ /* 0x000e620000000c00 */
[----:B------:R-:W-:Y:S06]  /*722e0*/  BAR.SYNC.DEFER_BLOCKING 0x0 ;  /* 0x0000000000007b1d */ /* 0x000fec0000010000 */
[----:B0-----:R-:W-:Y:S04]  /*722f0*/  STL.64 [R1+0x1c0], R12 ;  /* 0x0001c00c01007387 */ /* 0x001fe80000100a00 */
[----:B------:R-:W-:Y:S04]  /*72300*/  STL.64 [R1+0x1c8], R14 ;  /* 0x0001c80e01007387 */ /* 0x000fe80000100a00 */
[----:B-1----:R0:W-:Y:S04]  /*72310*/  STL.64 [R1+0x1e0], R4 ;  /* 0x0001e00401007387 */ /* 0x0021e80000100a00 */
[----:B------:R1:W-:Y:S04]  /*72320*/  STL.64 [R1+0x1e8], R6 ;  /* 0x0001e80601007387 */ /* 0x0003e80000100a00 */
        /* <DEDUP_REMOVED lines=34> */
[----:B------:R0:W-:Y:S04]  /*72550*/  STSM.16.M88.4 [R8], R20 ;  /* 0x0000001408007844 */ /* 0x0001e80000000200 */
        /* <DEDUP_REMOVED lines=19> */
[----:B------:R-:W-:Y:S04]  /*72690*/  STL [R1+0x20b4], R17 ;  /* 0x0020b41101007387 */ /* 0x000fe80000100800 */
        /* <DEDUP_REMOVED lines=31> */
[----:B------:R-:W-:Y:S01]  /*72890*/  STL [R1+0x20c0], R18 ;  /* 0x0020c01201007387 */ /* 0x000fe20000100800 */
[----:B------:R-:W-:Y:S06]  /*728a0*/  BAR.SYNC.DEFER_BLOCKING 0x0 ;  /* 0x0000000000007b1d */ /* 0x000fec0000010000 */
[----:B0-----:R-:W-:Y:S04]  /*728b0*/  STL.64 [R1+0x280], R4 ;  /* 0x0002800401007387 */ /* 0x001fe80000100a00 */
[----:B------:R0:W-:Y:S04]  /*728c0*/  STL.64 [R1+0x288], R6 ;  /* 0x0002880601007387 */ /* 0x0001e80000100a00 */
[----:B0-----:R-:W2:Y:S04]  /*728d0*/  LDL.LU.64 R6, [R1+0x24d0] ;  /* 0x0024d00001067983 */ /* 0x001ea80000300a00 */
[----:B------:R-:W2:Y:S04]  /*728e0*/  LDL.LU.64 R4, [R1+0x24c8] ;  /* 0x0024c80001047983 */ /* 0x000ea80000300a00 */
[----:B---3--:R-:W-:Y:S04]  /*728f0*/  STSM.16.M88.4 [R8], R12 ;  /* 0x0000000c08007844 */ /* 0x008fe80000000200 */
[----:B--2---:R-:W-:Y:S01]  /*72900*/  STSM.16.M88.4 [R8+0x200], R4 ;  /* 0x0002000408007844 */ /* 0x004fe20000000200 */
[----:B------:R-:W-:Y:S06]  /*72910*/  BAR.SYNC.DEFER_BLOCKING 0x0 ;  /* 0x0000000000007b1d */ /* 0x000fec0000010000 */
[----:B------:R-:W0:Y:S04]  /*72920*/  LDS.128 R12, [R0] ;  /* 0x00000000000c7984 */ /* 0x000e280000000c00 */
[----:B------:R-:W1:Y:S01]  /*72930*/  LDS.128 R4, [R0+0x400] ;  /* 0x0004000000047984 */ /* 0x000e620000000c00 */
[----:B------:R-:W-:Y:S06]  /*72940*/  BAR.SYNC.DEFER_BLOCKING 0x0 ;  /* 0x0000000000007b1d */ /* 0x000fec0000010000 */
[----:B----4-:R-:W-:Y:S04]  /*72950*/  STSM.16.M88.4 [R8], R24 ;  /* 0x0000001808007844 */ /* 0x010fe80000000200 */
        /* <DEDUP_REMOVED lines=15> */
[----:B------:R-:W3:Y:S04]  /*72a50*/  LDL.LU R15, [R1+0x32c] ;  /* 0x00032c00010f7983 */ /* 0x000ee80000300800 */
[----:B------:R-:W4:Y:S04]  /*72a60*/  LDL.LU R20, [R1+0x310] ;  /* 0x0003100001147983 */ /* 0x000f280000300800 */
[----:B------:R-:W4:Y:S04]  /*72a70*/  LDL.LU R21, [R1+0x314] ;  /* 0x0003140001157983 */ /* 0x000f280000300800 */
[----:B------:R-:W2:Y:S04]  /*72a80*/  LDL.LU R22, [R1+0x318] ;  /* 0x0003180001167983 */ /* 0x000ea80000300800 */
[----:B------:R-:W2:Y:S01]  /*72a90*/  LDL.LU R23, [R1+0x31c] ;  /* 0x00031c0001177983 */ /* 0x000ea20000300800 */
[----:B------:R-:W-:Y:S01]  /*72aa0*/  IMAD.MOV.U32 R19, RZ, RZ, R5 ;  /* 0x000000ffff137224 */ /* 0x000fe200078e0005 */
[----:B------:R-:W-:Y:S06]  /*72ab0*/  BAR.SYNC.DEFER_BLOCKING 0x0 ;  /* 0x0000000000007b1d */ /* 0x000fec0000010000 */
        /* <DEDUP_REMOVED lines=26> */
[----:B------:R-:W-:Y:S04]  /*72c60*/  STL [R1+0x20d0], R19 ;  /* 0x0020d01301007387 */ /* 0x000fe80000100800 */
[----:B------:R-:W-:Y:S04]  /*72c70*/  STL.64 [R1+0x2118], R18 ;  /* 0x0021181201007387 */ /* 0x000fe80000100a00 */
[----:B------:R-:W-:Y:S04]  /*72c80*/  STL [R1+0x2150], R18 ;  /* 0x0021501201007387 */ /* 0x000fe80000100800 */
[----:B------:R-:W-:Y:S04]  /*72c90*/  STL [R1+0x2170], R19 ;  /* 0x0021701301007387 */ /* 0x000fe80000100800 */
[----:B------:R-:W-:Y:S04]  /*72ca0*/  STL [R1+0x21c0], R18 ;  /* 0x0021c01201007387 */ /* 0x000fe80000100800 */
[----:B------:R-:W-:Y:S04]  /*72cb0*/  STL [R1+0x21fc], R19 ;  /* 0x0021fc1301007387 */ /* 0x000fe80000100800 */
        /* <DEDUP_REMOVED lines=41> */
[----:B------:R-:W1:Y:S01]  /*72f50*/  LDS.128 R12, [R0+0x400] ;  /* 0x00040000000c7984 */ /* 0x000e620000000c00 */
[----:B------:R-:W-:Y:S06]  /*72f60*/  BAR.SYNC.DEFER_BLOCKING 0x0 ;  /* 0x0000000000007b1d */ /* 0x000fec0000010000 */
[----:B----4-:R-:W-:Y:S04]  /*72f70*/  STSM.16.M88.4 [R8], R4 ;  /* 0x0000000408007844 */ /* 0x010fe80000000200 */
[----:B------:R-:W-:Y:S01]  /*72f80*/  STSM.16.M88.4 [R8+0x200], R24 ;  /* 0x0002001808007844 */ /* 0x000fe20000000200 */
[----:B------:R-:W-:Y:S06]  /*72f90*/  BAR.SYNC.DEFER_BLOCKING 0x0 ;  /* 0x0000000000007b1d */ /* 0x000fec0000010000 */
[----:B------:R-:W2:Y:S04]  /*72fa0*/  LDS.128 R4, [R0] ;  /* 0x0000000000047984 */ /* 0x000ea80000000c00 */
[----:B0-----:R-:W-:Y:S04]  /*72fb0*/  STL.64 [R1+0x2d0], R16 ;  /* 0x0002d01001007387 */ /* 0x001fe80000100a00 */
[----:B------:R-:W-:Y:S04]  /*72fc0*/  STL.64 [R1+0x2d8], R18 ;  /* 0x0002d81201007387 */ /* 0x000fe80000100a00 */
[----:B-1----:R0:W-:Y:S04]  /*72fd0*/  STL.64 [R1+0x2f0], R12 ;  /* 0x0002f00c01007387 */ /* 0x0021e80000100a00 */
[----:B------:R1:W-:Y:S04]  /*72fe0*/  STL.64 [R1+0x2f8], R14 ;  /* 0x0002f80e01007387 */ /* 0x0003e80000100a00 */
[----:B------:R-:W-:Y:S04]  /*72ff0*/  STL [R1+0x2480], R10 ;  /* 0x0024800a01007387 */ /* 0x000fe80000100800 */
[----:B------:R-:W-:Y:S04]  /*73000*/  STL.64 [R1+0x2478], R8 ;  /* 0x0024780801007387 */ /* 0x000fe80000100a00 */
[----:B------:R-:W3:Y:S04]  /*73010*/  LDS.128 R8, [R0+0x400] ;  /* 0x0004000000087984 */ /* 0x000ee80000000c00 */
[----:B--2---:R-:W-:Y:S04]  /*73020*/  STL [R1+0x320], R4 ;  /* 0x0003200401007387 */ /* 0x004fe80000100800 */
[----:B------:R-:W-:Y:S04]  /*73030*/  STL.64 [R1+0x328], R6 ;  /* 0x0003280601007387 */ /* 0x000fe80000100a00 */
[----:B0-----:R-:W2:Y:S04]  /*73040*/  LDL.LU R12, [R1+0x490] ;  /* 0x00049000010c7983 */ /* 0x001ea80000300800 */
[----:B------:R-:W2:Y:S04]  /*73050*/  LDL.LU R13, [R1+0x494] ;  /* 0x00049400010d7983 */ /* 0x000ea80000300800 */
[----:B-1----:R-:W4:Y:S04]  /*73060*/  LDL.LU R14, [R1+0x498] ;  /* 0x00049800010e7983 */ /* 0x002f280000300800 */
[----:B------:R-:W4:Y:S01]  /*73070*/  LDL.LU R15, [R1+0x49c] ;  /* 0x00049c00010f7983 */ /* 0x000f220000300800 */
[----:B------:R-:W-:Y:S01]  /*73080*/  IMAD.MOV.U32 R21, RZ, RZ, R5 ;  /* 0x000000ffff157224 */ /* 0x000fe200078e0005 */
[----:B------:R-:W-:Y:S06]  /*73090*/  BAR.SYNC.DEFER_BLOCKING 0x0 ;  /* 0x0000000000007b1d */ /* 0x000fec0000010000 */
        /* <DEDUP_REMOVED lines=30> */
[----:B------:R-:W-:Y:S04]  /*73280*/  STL [R1+0x209c], R21 ;  /* 0x00209c1501007387 */ /* 0x000fe80000100800 */
[----:B------:R-:W-:Y:S04]  /*73290*/  STL [R1+0x2128], R20 ;  /* 0x0021281401007387 */ /* 0x000fe80000100800 */
[----:B------:R0:W-:Y:S04]  /*732a0*/  STL [R1+0x217c], R20 ;  /* 0x00217c1401007387 */ /* 0x0001e80000100800 */
[----:B------:R1:W-:Y:S04]  /*732b0*/  STL [R1+0x2198], R21 ;  /* 0x0021981501007387 */ /* 0x0003e80000100800 */
[----:B0-----:R-:W2:Y:S04]  /*732c0*/  LDL.LU R20, [R1+0x470] ;  /* 0x0004700001147983 */ /* 0x001ea80000300800 */
[----:B-1----:R-:W2:Y:S04]  /*732d0*/  LDL.LU R21, [R1+0x474] ;  /* 0x0004740001157983 */ /* 0x002ea80000300800 */
[----:B------:R-:W2:Y:S04]  /*732e0*/  LDL.LU R22, [R1+0x478] ;  /* 0x0004780001167983 */ /* 0x000ea80000300800 */
[----:B------:R-:W2:Y:S04]  /*732f0*/  LDL.LU R23, [R1+0x47c] ;  /* 0x00047c0001177983 */ /* 0x000ea80000300800 */
[----:B---3--:R-:W-:Y:S04]  /*73300*/  STL.64 [R1+0x340], R8 ;  /* 0x0003400801007387 */ /* 0x008fe80000100a00 */
[----:B------:R0:W-:Y:S04]  /*73310*/  STL.64 [R1+0x348], R10 ;  /* 0x0003480a01007387 */ /* 0x0001e80000100a00 */
[----:B0-----:R-:W3:Y:S04]  /*73320*/  LDL.LU R10, [R1+0x2480] ;  /* 0x00248000010a7983 */ /* 0x001ee80000300800 */
        /* <DEDUP_REMOVED lines=25> */
[----:B0-----:R-:W-:Y:S01]  /*734c0*/  STL [R1+0x380], R12 ;  /* 0x0003800c01007387 */ /* 0x001fe20000100800 */
[----:B------:R-:W-:-:S03]  /*734d0*/  IMAD.MOV.U32 R23, RZ, RZ, R13 ;  /* 0x000000ffff177224 */ /* 0x000fc600078e000d */
[----:B------:R0:W-:Y:S04]  /*734e0*/  STL.64 [R1+0x388], R14 ;  /* 0x0003880e01007387 */ /* 0x0001e80000100a00 */
[----:B0-----:R-:W2:Y:S04]  /*734f0*/  LDL.LU.64 R14, [R1+0x2450] ;  /* 0x00245000010e7983 */ /* 0x001ea80000300a00 */
[----:B------:R-:W2:Y:S04]  /*73500*/  LDL.LU.64 R12, [R1+0x2448] ;  /* 0x00244800010c7983 */ /* 0x000ea80000300a00 */
[----:B----4-:R-:W-:Y:S04]  /*73510*/  STSM.16.M88.4 [R8], R16 ;  /* 0x0000001008007844 */ /* 0x010fe80000000200 */
[----:B------:R-:W-:Y:S04]  /*73520*/  STL [R1+0x208c], R23 ;  /* 0x00208c1701007387 */ /* 0x000fe80000100800 */
[----:B--2---:R-:W-:Y:S01]  /*73530*/  STSM.16.M88.4 [R8+0x200], R12 ;  /* 0x0002000c08007844 */ /* 0x004fe20000000200 */
[----:B------:R-:W-:Y:S06]  /*73540*/  BAR.SYNC.DEFER_BLOCKING 0x0 ;  /* 0x0000000000007b1d */ /* 0x000fec0000010000 */
[----:B------:R-:W0:Y:S04]  /*73550*/  LDS.128 R12, [R0] ;  /* 0x00000000000c7984 */ /* 0x000e280000000c00 */
[----:B0-----:R-:W-:Y:S01]  /*73560*/  STL.64 [R1+0x350], R12 ;  /* 0x0003500c01007387 */ /* 0x001fe20000100a00 */
[----:B------:R-:W-:-:S03]  /*73570*/  IMAD.MOV.U32 R23, RZ, RZ, R15 ;  /* 0x000000ffff177224 */ /* 0x000fc600078e000f */
[----:B------:R-:W-:Y:S04]  /*73580*/  STL [R1+0x358], R14 ;  /* 0x0003580e01007387 */ /* 0x000fe80000100800 */
[----:B------:R-:W0:Y:S01]  /*73590*/  LDS.128 R12, [R0+0x400] ;  /* 0x00040000000c7984 */ /* 0x000e220000000c00 */
[----:B------:R-:W-:Y:S06]  /*735a0*/  BAR.SYNC.DEFER_BLOCKING 0x0 ;  /* 0x0000000000007b1d */ /* 0x000fec0000010000 */
[----:B------:R-:W-:Y:S04]  /*735b0*/  STSM.16.M88.4 [R8], R4 ;  /* 0x0000000408007844 */ /* 0x000fe80000000200 */
[----:B------:R-:W-:Y:S01]  /*735c0*/  STSM.16.M88.4 [R8+0x200], R24 ;  /* 0x0002001808007844 */ /* 0x000fe20000000200 */
[----:B------:R-:W-:Y:S06]  /*735d0*/  BAR.SYNC.DEFER_BLOCKING 0x0 ;  /* 0x0000000000007b1d */ /* 0x000fec0000010000 */
[----:B------:R-:W1:Y:S04]  /*735e0*/  LDS.128 R4, [R0] ;  /* 0x0000000000047984 */ /* 0x000e680000000c00 */
[----:B------:R-:W-:Y:S04]  /*735f0*/  STL [R1+0x20d4], R23 ;  /* 0x0020d41701007387 */ /* 0x000fe80000100800 */
[----:B------:R-:W-:Y:S04]  /*73600*/  STL [R1+0x212c], R23 ;  /* 0x00212c1701007387 */ /* 0x000fe80000100800 */
[----:B------:R-:W-:Y:S04]  /*73610*/  STL.64 [R1+0x21b0], R22 ;  /* 0x0021b01601007387 */ /* 0x000fe80000100a00 */
[----:B------:R-:W-:Y:S04]  /*73620*/  STL [R1+0x2254], R22 ;  /* 0x0022541601007387 */ /* 0x000fe80000100800 */
[----:B0-----:R-:W-:Y:S04]  /*73630*/  STL.64 [R1+0x370], R12 ;  /* 0x0003700c01007387 */ /* 0x001fe80000100a00 */
[----:B------:R-:W-:Y:S04]  /*73640*/  STL.64 [R1+0x378], R14 ;  /* 0x0003780e01007387 */ /* 0x000fe80000100a00 */
[----:B------:R-:W2:Y:S04]  /*73650*/  LDL.LU R16, [R1+0x510] ;  /* 0x0005100001107983 */ /* 0x000ea80000300800 */
[----:B------:R-:W0:Y:S04]  /*73660*/  LDS.128 R24, [R0+0x400] ;  /* 0x0004000000187984 */ /* 0x000e280000000c00 */
[----:B-1----:R-:W-:Y:S04]  /*73670*/  STL.64 [R1+0x3a0], R4 ;  /* 0x0003a00401007387 */ /* 0x002fe80000100a00 */
[----:B------:R-:W-:Y:S04]  /*73680*/  STL.64 [R1+0x3a8], R6 ;  /* 0x0003a80601007387 */ /* 0x000fe80000100a00 */
[----:B------:R-:W2:Y:S04]  /*73690*/  LDL.LU R17, [R1+0x514] ;  /* 0x0005140001117983 */ /* 0x000ea80000300800 */
[----:B------:R-:W4:Y:S04]  /*736a0*/  LDL.LU R18, [R1+0x518] ;  /* 0x0005180001127983 */ /* 0x000f280000300800 */
[----:B------:R-:W4:Y:S01]  /*736b0*/  LDL.LU R19, [R1+0x51c] ;  /* 0x00051c0001137983 */ /* 0x000f220000300800 */
[----:B------:R-:W-:Y:S06]  /*736c0*/  BAR.SYNC.DEFER_BLOCKING 0x0 ;  /* 0x0000000000007b1d */ /* 0x000fec0000010000 */
[----:B----4-:R-:W-:Y:S04]  /*736d0*/  STL.64 [R1+0x2420], R18 ;  /* 0x0024201201007387 */ /* 0x010fe80000100a00 */
[----:B--2---:R1:W-:Y:S04]  /*736e0*/  STL.64 [R1+0x2418], R16 ;  /* 0x0024181001007387 */ /* 0x0043e80000100a00 */
[----:B-1----:R-:W2:Y:S04]  /*736f0*/  LDL.LU R16, [R1+0x500] ;  /* 0x0005000001107983 */ /* 0x002ea80000300800 */
[----:B------:R-:W2:Y:S04]  /*73700*/  LDL.LU R17, [R1+0x504] ;  /* 0x0005040001117983 */ /* 0x000ea80000300800 */
[----:B------:R-:W4:Y:S04]  /*73710*/  LDL.LU R18, [R1+0x508] ;  /* 0x0005080001127983 */ /* 0x000f280000300800 */
[----:B------:R-:W4:Y:S04]  /*73720*/  LDL.LU R19, [R1+0x50c] ;  /* 0x00050c0001137983 */ /* 0x000f280000300800 */
        /* <DEDUP_REMOVED lines=24> */
[----:B0-----:R0:W-:Y:S04]  /*738b0*/  STL [R1+0x3d0], R24 ;  /* 0x0003d01801007387 */ /* 0x0011e80000100800 */
[----:B------:R-:W-:Y:S01]  /*738c0*/  STL.64 [R1+0x3d8], R26 ;  /* 0x0003d81a01007387 */ /* 0x000fe20000100a00 */
[----:B0-----:R-:W-:-:S05]  /*738d0*/  IMAD.MOV.U32 R24, RZ, RZ, R25 ;  /* 0x000000ffff187224 */ /* 0x001fca00078e0019 */
[----:B------:R0:W-:Y:S04]  /*738e0*/  STL [R1+0x207c], R24 ;  /* 0x00207c1801007387 */ /* 0x0001e80000100800 */
[----:B0-----:R-:W2:Y:S04]  /*738f0*/  LDL.LU R24, [R1+0x4e0] ;  /* 0x0004e00001187983 */ /* 0x001ea80000300800 */
[----:B------:R-:W2:Y:S04]  /*73900*/  LDL.LU R25, [R1+0x4e4] ;  /* 0x0004e40001197983 */ /* 0x000ea80000300800 */
[----:B------:R-:W2:Y:S04]  /*73910*/  LDL.LU R26, [R1+0x4e8] ;  /* 0x0004e800011a7983 */ /* 0x000ea80000300800 */
[----:B------:R-:W2:Y:S04]  /*73920*/  LDL.LU R27, [R1+0x4ec] ;  /* 0x0004ec00011b7983 */ /* 0x000ea80000300800 */
[----:B--2---:R-:W-:Y:S04]  /*73930*/  STSM.16.M88.4 [R8], R24 ;  /* 0x0000001808007844 */ /* 0x004fe80000000200 */
[----:B------:R-:W-:Y:S01]  /*73940*/  STSM.16.M88.4 [R8+0x200], R16 ;  /* 0x0002001008007844 */ /* 0x000fe20000000200 */
[----:B------:R-:W-:Y:S06]  /*73950*/  BAR.SYNC.DEFER_BLOCKING 0x0 ;  /* 0x0000000000007b1d */ /* 0x000fec0000010000 */
[----:B------:R-:W0:Y:S04]  /*73960*/  LDS.128 R16, [R0] ;  /* 0x0000000000107984 */ /* 0x000e280000000c00 */
[----:B0-----:R-:W-:Y:S01]  /*73970*/  STL.64 [R1+0x390], R16 ;  /* 0x0003901001007387 */ /* 0x001fe20000100a00 */
[----:B------:R-:W-:-:S03]  /*73980*/  IMAD.MOV.U32 R24, RZ, RZ, R19 ;  /* 0x000000ffff187224 */ /* 0x000fc600078e0013 */
[----:B------:R-:W-:Y:S04]  /*73990*/  STL [R1+0x398], R18 ;  /* 0x0003981201007387 */ /* 0x000fe80000100800 */
[----:B------:R-:W0:Y:S04]  /*739a0*/  LDS.128 R16, [R0+0x400] ;  /* 0x0004000000107984 */ /* 0x000e280000000c00 */
[----:B------:R-:W-:Y:S04]  /*739b0*/  STL [R1+0x2080], R24 ;  /* 0x0020801801007387 */ /* 0x000fe80000100800 */
        /* <DEDUP_REMOVED lines=13> */
[----:B------:R0:W-:Y:S04]  /*73a90*/  STL.64 [R1+0x3f8], R18 ;  /* 0x0003f81201007387 */ /* 0x0001e80000100a00 */
[----:B0-----:R-:W2:Y:S04]  /*73aa0*/  LDL.LU.64 R18, [R1+0x2420] ;  /* 0x0024200001127983 */ /* 0x001ea80000300a00 */
[----:B------:R-:W2:Y:S04]  /*73ab0*/  LDL.LU.64 R16, [R1+0x2418] ;  /* 0x0024180001107983 */ /* 0x000ea80000300a00 */
[----:B------:R-:W-:Y:S04]  /*73ac0*/  STL [R1+0x2084], R25 ;  /* 0x0020841901007387 */ /* 0x000fe80000100800 */
[----:B------:R-:W-:Y:S04]  /*73ad0*/  STL [R1+0x2154], R24 ;  /* 0x0021541801007387 */ /* 0x000fe80000100800 */
[----:B------:R-:W-:Y:S04]  /*73ae0*/  STL [R1+0x21c4], R24 ;  /* 0x0021c41801007387 */ /* 0x000fe80000100800 */
[----:B------:R-:W0:Y:S01]  /*73af0*/  LDS.128 R24, [R0+0x400] ;  /* 0x0004000000187984 */ /* 0x000e220000000c00 */
[----:B------:R-:W-:Y:S06]  /*73b00*/  BAR.SYNC.DEFER_BLOCKING 0x0 ;  /* 0x0000000000007b1d */ /* 0x000fec0000010000 */
[----:B----4-:R-:W-:Y:S04]  /*73b10*/  STSM.16.M88.4 [R8], R20 ;  /* 0x0000001408007844 */ /* 0x010fe80000000200 */
[----:B0-----:R-:W-:Y:S04]  /*73b20*/  STL.64 [R1+0x410], R24 ;  /* 0x0004101801007387 */ /* 0x001fe80000100a00 */
[----:B------:R-:W-:Y:S04]  /*73b30*/  STL.64 [R1+0x418], R26 ;  /* 0x0004181a01007387 */ /* 0x000fe80000100a00 */
        /* <DEDUP_REMOVED lines=11> */
[----:B------:R-:W1:Y:S04]  /*73bf0*/  LDS.128 R4, [R0+0x400] ;  /* 0x0004000000047984 */ /* 0x000e680000000c00 */
[----:B------:R-:W2:Y:S04]  /*73c00*/  LDS.128 R12, [R0] ;  /* 0x00000000000c7984 */ /* 0x000ea80000000c00 */
[----:B0-----:R-:W-:Y:S04]  /*73c10*/  STL.64 [R1+0x400], R16 ;  /* 0x0004001001007387 */ /* 0x001fe80000100a00 */
[----:B------:R-:W-:Y:S04]  /*73c20*/  STL.64 [R1+0x408], R18 ;  /* 0x0004081201007387 */ /* 0x000fe80000100a00 */
[----:B-1----:R-:W-:Y:S04]  /*73c30*/  STL [R1+0x450], R4 ;  /* 0x0004500401007387 */ /* 0x002fe80000100800 */
[----:B--2---:R-:W-:Y:S04]  /*73c40*/  STL.64 [R1+0x430], R12 ;  /* 0x0004300c01007387 */ /* 0x004fe80000100a00 */
[----:B------:R-:W-:Y:S04]  /*73c50*/  STL.64 [R1+0x438], R14 ;  /* 0x0004380e01007387 */ /* 0x000fe80000100a00 */
[----:B------:R-:W-:Y:S04]  /*73c60*/  STL.64 [R1+0x458], R6 ;  /* 0x0004580601007387 */ /* 0x000fe80000100a00 */
[----:B------:R-:W2:Y:S04]  /*73c70*/  LDL.LU R20, [R1+0x6c0] ;  /* 0x0006c00001147983 */ /* 0x000ea80000300800 */
[----:B------:R-:W2:Y:S04]  /*73c80*/  LDL.LU R21, [R1+0x6c4] ;  /* 0x0006c40001157983 */ /* 0x000ea80000300800 */
[----:B------:R-:W4:Y:S04]  /*73c90*/  LDL.LU R22, [R1+0x6c8] ;  /* 0x0006c80001167983 */ /* 0x000f280000300800 */
        /* <DEDUP_REMOVED lines=39> */
[----:B------:R-:W-:Y:S04]  /*73f10*/  STL [R1+0x2068], R27 ;  /* 0x0020681b01007387 */ /* 0x000fe80000100800 */
[----:B--2---:R0:W-:Y:S04]  /*73f20*/  STSM.16.M88.4 [R8], R20 ;  /* 0x0000001408007844 */ /* 0x0041e80000000200 */
[----:B0-----:R-:W2:Y:S04]  /*73f30*/  LDL.LU.64 R22, [R1+0x2410] ;  /* 0x0024100001167983 */ /* 0x001ea80000300a00 */
[----:B------:R-:W2:Y:S04]  /*73f40*/  LDL.LU.64 R20, [R1+0x2408] ;  /* 0x0024080001147983 */ /* 0x000ea80000300a00 */
[----:B--2---:R-:W-:Y:S01]  /*73f50*/  STSM.16.M88.4 [R8+0x200], R20 ;  /* 0x0002001408007844 */ /* 0x004fe20000000200 */
[----:B------:R-:W-:Y:S06]  /*73f60*/  BAR.SYNC.DEFER_BLOCKING 0x0 ;  /* 0x0000000000007b1d */ /* 0x000fec0000010000 */
[----:B------:R-:W0:Y:S04]  /*73f70*/  LDS.128 R20, [R0] ;  /* 0x0000000000147984 */ /* 0x000e280000000c00 */
[----:B0-----:R-:W-:Y:S01]  /*73f80*/  STL.64 [R1+0x420], R20 ;  /* 0x0004201401007387 */ /* 0x001fe20000100a00 */
[----:B------:R-:W-:-:S03]  /*73f90*/  IMAD.MOV.U32 R27, RZ, RZ, R23 ;  /* 0x000000ffff1b7224 */ /* 0x000fc600078e0017 */
[----:B------:R-:W-:Y:S04]  /*73fa0*/  STL [R1+0x428], R22 ;  /* 0x0004281601007387 */ /* 0x000fe80000100800 */
[----:B------:R-:W0:Y:S04]  /*73fb0*/  LDS.128 R20, [R0+0x400] ;  /* 0x0004000000147984 */ /* 0x000e280000000c00 */
[----:B------:R-:W-:Y:S04]  /*73fc0*/  STL [R1+0x206c], R27 ;  /* 0x00206c1b01007387 */ /* 0x000fe80000100800 */
[----:B------:R-:W-:Y:S04]  /*73fd0*/  STL [R1+0x20d8], R26 ;  /* 0x0020d81a01007387 */ /* 0x000fe80000100800 */
[----:B------:R1:W-:Y:S04]  /*73fe0*/  STL [R1+0x2230], R26 ;  /* 0x0022301a01007387 */ /* 0x0003e80000100800 */
[----:B------:R-:W2:Y:S04]  /*73ff0*/  LDL.LU R24, [R1+0x6d0] ;  /* 0x0006d00001187983 */ /* 0x000ea80000300800 */
[----:B------:R-:W2:Y:S04]  /*74000*/  LDL.LU R25, [R1+0x6d4] ;  /* 0x0006d40001197983 */ /* 0x000ea80000300800 */
[----:B-1----:R-:W2:Y:S04]  /*74010*/  LDL.LU R26, [R1+0x6d8] ;  /* 0x0006d800011a7983 */ /* 0x002ea80000300800 */
[----:B------:R-:W2:Y:S01]  /*74020*/  LDL.LU R27, [R1+0x6dc] ;  /* 0x0006dc00011b7983 */ /* 0x000ea20000300800 */
[----:B------:R-:W-:Y:S06]  /*74030*/  BAR.SYNC.DEFER_BLOCKING 0x0 ;  /* 0x0000000000007b1d */ /* 0x000fec0000010000 */
[----:B0-----:R-:W-:Y:S04]  /*74040*/  STL.64 [R1+0x440], R20 ;  /* 0x0004401401007387 */ /* 0x001fe80000100a00 */
[----:B------:R0:W-:Y:S04]  /*74050*/  STL.64 [R1+0x448], R22 ;  /* 0x0004481601007387 */ /* 0x0001e80000100a00 */
[----:B0-----:R-:W2:Y:S04]  /*74060*/  LDL.LU.64 R22, [R1+0x2400] ;  /* 0x0024000001167983 */ /* 0x001ea80000300a00 */
        /* <DEDUP_REMOVED lines=24> */
[----:B---3--:R-:W-:Y:S04]  /*741f0*/  STSM.16.M88.4 [R8], R16 ;  /* 0x0000001008007844 */ /* 0x008fe80000000200 */
[----:B----4-:R-:W-:Y:S01]  /*74200*/  STSM.16.M88.4 [R8+0x200], R12 ;  /* 0x0002000c08007844 */ /* 0x010fe20000000200 */
[----:B------:R-:W-:Y:S06]  /*74210*/  BAR.SYNC.DEFER_BLOCKING 0x0 ;  /* 0x0000000000007b1d */ /* 0x000fec0000010000 */
[----:B------:R-:W1:Y:S04]  /*74220*/  LDS.128 R16, [R0] ;  /* 0x0000000000107984 */ /* 0x000e680000000c00 */
[----:B------:R-:W2:Y:S04]  /*74230*/  LDS.128 R12, [R0+0x400] ;  /* 0x00040000000c7984 */ /* 0x000ea80000000c00 */
[----:B------:R-:W-:Y:S04]  /*74240*/  STL [R1+0x2060], R29 ;  /* 0x0020601d01007387 */ /* 0x000fe80000100800 */
[----:B0-----:R-:W-:Y:S04]  /*74250*/  STL.64 [R1+0x490], R20 ;  /* 0x0004901401007387 */ /* 0x001fe80000100a00 */
[----:B------:R-:W-:Y:S01]  /*74260*/  STL.64 [R1+0x498], R22 ;  /* 0x0004981601007387 */ /* 0x000fe20000100a00 */
[----:B------:R-:W-:Y:S06]  /*74270*/  BAR.SYNC.DEFER_BLOCKING 0x0 ;  /* 0x0000000000007b1d */ /* 0x000fec0000010000 */
[----:B-1----:R0:W-:Y:S04]  /*74280*/  STL.64 [R1+0x4c0], R16 ;  /* 0x0004c01001007387 */ /* 0x0021e80000100a00 */
[----:B------:R1:W-:Y:S04]  /*74290*/  STL.64 [R1+0x4c8], R18 ;  /* 0x0004c81201007387 */ /* 0x0003e80000100a00 */
[----:B--2---:R-:W-:Y:S04]  /*742a0*/  STL.64 [R1+0x4e0], R12 ;  /* 0x0004e00c01007387 */ /* 0x004fe80000100a00 */
[----:B------:R-:W-:Y:S04]  /*742b0*/  STL.64 [R1+0x4e8], R14 ;  /* 0x0004e80e01007387 */ /* 0x000fe80000100a00 */
        /* <DEDUP_REMOVED lines=99> */
[----:B---3--:R-:W-:Y:S01]  /*748f0*/  STSM.16.M88.4 [R8+0x200], R24 ;  /* 0x0002001808007844 */ /* 0x008fe20000000200 */
[----:B------:R-:W-:Y:S06]  /*74900*/  BAR.SYNC.DEFER_BLOCKING 0x0 ;  /* 0x0000000000007b1d */ /* 0x000fec0000010000 */
[----:B------:R-:W0:Y:S04]  /*74910*/  LDS.128 R24, [R0] ;  /* 0x0000000000187984 */ /* 0x000e280000000c00 */
[----:B0-----:R-:W-:Y:S04]  /*74920*/  STL.64 [R1+0x540], R24 ;  /* 0x0005401801007387 */ /* 0x001fe80000100a00 */
[----:B------:R-:W-:Y:S04]  /*74930*/  STL.64 [R1+0x548], R26 ;  /* 0x0005481a01007387 */ /* 0x000fe80000100a00 */
        /* <DEDUP_REMOVED lines=8> */
[----:B------:R-:W1:Y:S01]  /*749c0*/  LDS.128 R16, [R0+0x400] ;  /* 0x0004000000107984 */ /* 0x000e620000000c00 */
[----:B------:R-:W-:Y:S06]  /*749d0*/  BAR.SYNC.DEFER_BLOCKING 0x0 ;  /* 0x0000000000007b1d */ /* 0x000fec0000010000 */
[----:B------:R-:W-:Y:S04]  /*749e0*/  STSM.16.M88.4 [R8], R12 ;  /* 0x0000000c08007844 */ /* 0x000fe80000000200 */
[----:B------:R-:W-:Y:S01]  /*749f0*/  STSM.16.M88.4 [R8+0x200], R4 ;  /* 0x0002000408007844 */ /* 0x000fe20000000200 */
[----:B------:R-:W-:Y:S06]  /*74a00*/  BAR.SYNC.DEFER_BLOCKING 0x0 ;  /* 0x0000000000007b1d */ /* 0x000fec0000010000 */
[----:B------:R-:W2:Y:S04]  /*74a10*/  LDS.128 R12, [R0] ;  /* 0x00000000000c7984 */ /* 0x000ea80000000c00 */
[----:B------:R-:W3:Y:S04]  /*74a20*/  LDS.128 R4, [R0+0x400] ;  /* 0x0004000000047984 */ /* 0x000ee80000000c00 */
[----:B0-----:R0:W-:Y:S04]  /*74a30*/  STL.64 [R1+0x510], R20 ;  /* 0x0005101401007387 */ /* 0x0011e80000100a00 */
[----:B------:R4:W-:Y:S04]  /*74a40*/  STL.64 [R1+0x518], R22 ;  /* 0x0005181601007387 */ /* 0x0009e80000100a00 */
[----:B-1----:R-:W-:Y:S04]  /*74a50*/  STL.64 [R1+0x560], R16 ;  /* 0x0005601001007387 */ /* 0x002fe80000100a00 */
[----:B------:R-:W-:Y:S04]  /*74a60*/  STL.64 [R1+0x568], R18 ;  /* 0x0005681201007387 */ /* 0x000fe80000100a00 */
[----:B0-----:R-:W4:Y:S04]  /*74a70*/  LDL.LU R20, [R1+0xb50] ;  /* 0x000b500001147983 */ /* 0x001f280000300800 */
[----:B--2---:R-:W-:Y:S04]  /*74a80*/  STL.64 [R1+0x580], R12 ;  /* 0x0005800c01007387 */ /* 0x004fe80000100a00 */
[----:B------:R-:W-:Y:S04]  /*74a90*/  STL.64 [R1+0x588], R14 ;  /* 0x0005880e01007387 */ /* 0x000fe80000100a00 */
[----:B---3--:R-:W-:Y:S04]  /*74aa0*/  STL.64 [R1+0x5a0], R4 ;  /* 0x0005a00401007387 */ /* 0x008fe80000100a00 */
[----:B------:R-:W-:Y:S04]  /*74ab0*/  STL.64 [R1+0x5a8], R6 ;  /* 0x0005a80601007387 */ /* 0x000fe80000100a00 */
[----:B------:R-:W2:Y:S04]  /*74ac0*/  LDL.LU R21, [R1+0xb54] ;  /* 0x000b540001157983 */ /* 0x000ea80000300800 */
[----:B----4-:R-:W3:Y:S04]  /*74ad0*/  LDL.LU R22, [R1+0xb58] ;  /* 0x000b580001167983 */ /* 0x010ee80000300800 */
        /* <DEDUP_REMOVED lines=106> */
[----:B------:R-:W3:Y:S04]  /*75180*/  LDS.128 R12, [R0+0x400] ;  /* 0x00040000000c7984 */ /* 0x000ee80000000c00 */
[----:B0-----:R-:W-:Y:S04]  /*75190*/  STL.64 [R1+0x600], R24 ;  /* 0x0006001801007387 */ /* 0x001fe80000100a00 */
[----:B------:R-:W-:Y:S04]  /*751a0*/  STL.64 [R1+0x608], R26 ;  /* 0x0006081a01007387 */ /* 0x000fe80000100a00 */
[----:B-1----:R-:W-:Y:S04]  /*751b0*/  STL.64 [R1+0x630], R20 ;  /* 0x0006301401007387 */ /* 0x002fe80000100a00 */
[----:B------:R-:W-:Y:S01]  /*751c0*/  STL.64 [R1+0x638], R22 ;  /* 0x0006381601007387 */ /* 0x000fe20000100a00 */
[----:B------:R-:W-:Y:S06]  /*751d0*/  BAR.SYNC.DEFER_BLOCKING 0x0 ;  /* 0x0000000000007b1d */ /* 0x000fec0000010000 */
[----:B--2---:R0:W-:Y:S04]  /*751e0*/  STL.64 [R1+0x590], R16 ;  /* 0x0005901001007387 */ /* 0x0041e80000100a00 */
[----:B------:R1:W-:Y:S04]  /*751f0*/  STL.64 [R1+0x598], R18 ;  /* 0x0005981201007387 */ /* 0x0003e80000100a00 */
[----:B---3--:R-:W-:Y:S04]  /*75200*/  STL.64 [R1+0x620], R12 ;  /* 0x0006200c01007387 */ /* 0x008fe80000100a00 */
        /* <DEDUP_REMOVED lines=255> */
[----:B------:R-:W3:Y:S04]  /*76200*/  LDL.LU R20, [R1+0x1290] ;  /* 0x0012900001147983 */ /* 0x000ee80000300800 */
[----:B------:R-:W3:Y:S04]  /*76210*/  LDL.LU R21, [R1+0x1294] ;  /* 0x0012940001157983 */ /* 0x000ee80000300800 */
[----:B------:R-:W3:Y:S04]  /*76220*/  LDL.LU R22, [R1+0x1298] ;  /* 0x0012980001167983 */ /* 0x000ee80000300800 */
[----:B------:R0:W-:Y:S04]  /*76230*/  STSM.16.M88.4 [R8], R4 ;  /* 0x0000000408007844 */ /* 0x0001e80000000200 */
[----:B------:R-:W3:Y:S04]  /*76240*/  LDL.LU R23, [R1+0x129c] ;  /* 0x00129c0001177983 */ /* 0x000ee80000300800 */
[----:B0-----:R-:W3:Y:S04]  /*76250*/  LDL.LU R4, [R1+0x12b0] ;  /* 0x0012b00001047983 */ /* 0x001ee80000300800 */
[----:B------:R-:W3:Y:S04]  /*76260*/  LDL.LU R5, [R1+0x12b4] ;  /* 0x0012b40001057983 */ /* 0x000ee80000300800 */
[----:B------:R-:W3:Y:S04]  /*76270*/  LDL.LU R6, [R1+0x12b8] ;  /* 0x0012b80001067983 */ /* 0x000ee80000300800 */
[----:B------:R-:W3:Y:S04]  /*76280*/  LDL.LU R7, [R1+0x12bc] ;  /* 0x0012bc0001077983 */ /* 0x000ee80000300800 */
        /* <DEDUP_REMOVED lines=11> */
[----:B------:R-:W4:Y:S04]  /*76340*/  LDL.LU R19, [R1+0x130c] ;  /* 0x00130c0001137983 */ /* 0x000f280000300800 */
[----:B------:R-:W-:Y:S01]  /*76350*/  STSM.16.M88.4 [R8+0x200], R20 ;  /* 0x0002001408007844 */ /* 0x000fe20000000200 */
[----:B------:R-:W-:Y:S06]  /*76360*/  BAR.SYNC.DEFER_BLOCKING 0x0 ;  /* 0x0000000000007b1d */ /* 0x000fec0000010000 */
[----:B------:R-:W0:Y:S04]  /*76370*/  LDS.128 R20, [R0] ;  /* 0x0000000000147984 */ /* 0x000e280000000c00 */
[----:B----4-:R-:W-:Y:S04]  /*76380*/  STL.64 [R1+0x2218], R18 ;  /* 0x0022181201007387 */ /* 0x010fe80000100a00 */
[----:B---3--:R1:W-:Y:S04]  /*76390*/  STL.64 [R1+0x2210], R16 ;  /* 0x0022101001007387 */ /* 0x0083e80000100a00 */
[----:B-1----:R-:W3:Y:S04]  /*763a0*/  LDL.LU R16, [R1+0x12f0] ;  /* 0x0012f00001107983 */ /* 0x002ee80000300800 */
[----:B------:R-:W3:Y:S04]  /*763b0*/  LDL.LU R17, [R1+0x12f4] ;  /* 0x0012f40001117983 */ /* 0x000ee80000300800 */
[----:B------:R-:W4:Y:S04]  /*763c0*/  LDL.LU R18, [R1+0x12f8] ;  /* 0x0012f80001127983 */ /* 0x000f280000300800 */
[----:B------:R-:W4:Y:S04]  /*763d0*/  LDL.LU R19, [R1+0x12fc] ;  /* 0x0012fc0001137983 */ /* 0x000f280000300800 */
[----:B----4-:R-:W-:Y:S04]  /*763e0*/  STL.64 [R1+0x2228], R18 ;  /* 0x0022281201007387 */ /* 0x010fe80000100a00 */
[----:B---3--:R1:W-:Y:S04]  /*763f0*/  STL.64 [R1+0x2220], R16 ;  /* 0x0022201001007387 */ /* 0x0083e80000100a00 */
[----:B-1----:R-:W3:Y:S04]  /*76400*/  LDL.LU R16, [R1+0x12d0] ;  /* 0x0012d00001107983 */ /* 0x002ee80000300800 */
[----:B------:R-:W3:Y:S04]  /*76410*/  LDL.LU R17, [R1+0x12d4] ;  /* 0x0012d40001117983 */ /* 0x000ee80000300800 */
[----:B------:R-:W3:Y:S04]  /*76420*/  LDL.LU R18, [R1+0x12d8] ;  /* 0x0012d80001127983 */ /* 0x000ee80000300800 */
[----:B------:R-:W3:Y:S04]  /*76430*/  LDL.LU R19, [R1+0x12dc] ;  /* 0x0012dc0001137983 */ /* 0x000ee80000300800 */
[----:B------:R-:W4:Y:S04]  /*76440*/  LDL.LU R12, [R1+0x1310] ;  /* 0x00131000010c7983 */ /* 0x000f280000300800 */
[----:B------:R-:W4:Y:S04]  /*76450*/  LDL.LU R13, [R1+0x1314] ;  /* 0x00131400010d7983 */ /* 0x000f280000300800 */
[----:B------:R-:W4:Y:S04]  /*76460*/  LDL.LU R14, [R1+0x1318] ;  /* 0x00131800010e7983 */ /* 0x000f280000300800 */
[----:B------:R-:W4:Y:S04]  /*76470*/  LDL.LU R15, [R1+0x131c] ;  /* 0x00131c00010f7983 */ /* 0x000f280000300800 */
[----:B0-----:R-:W-:Y:S04]  /*76480*/  STL.64 [R1+0x770], R20 ;  /* 0x0007701401007387 */ /* 0x001fe80000100a00 */
[----:B------:R-:W-:Y:S04]  /*76490*/  STL.64 [R1+0x778], R22 ;  /* 0x0007781601007387 */ /* 0x000fe80000100a00 */
[----:B------:R-:W0:Y:S01]  /*764a0*/  LDS.128 R20, [R0+0x400] ;  /* 0x0004000000147984 */ /* 0x000e220000000c00 */
[----:B------:R-:W-:Y:S06]  /*764b0*/  BAR.SYNC.DEFER_BLOCKING 0x0 ;  /* 0x0000000000007b1d */ /* 0x000fec0000010000 */
[----:B------:R-:W-:Y:S04]  /*764c0*/  STSM.16.M88.4 [R8], R4 ;  /* 0x0000000408007844 */ /* 0x000fe80000000200 */
[----:B--2---:R-:W-:Y:S01]  /*764d0*/  STSM.16.M88.4 [R8+0x200], R24 ;  /* 0x0002001808007844 */ /* 0x004fe20000000200 */
[----:B------:R-:W-:Y:S06]  /*764e0*/  BAR.SYNC.DEFER_BLOCKING 0x0 ;  /* 0x0000000000007b1d */ /* 0x000fec0000010000 */
[----:B------:R-:W1:Y:S04]  /*764f0*/  LDS.128 R24, [R0] ;  /* 0x0000000000187984 */ /* 0x000e680000000c00 */
[----:B0-----:R-:W-:Y:S04]  /*76500*/  STL.64 [R1+0x7e0], R20 ;  /* 0x0007e01401007387 */ /* 0x001fe80000100a00 */
[----:B------:R0:W-:Y:S04]  /*76510*/  STL.64 [R1+0x7e8], R22 ;  /* 0x0007e81601007387 */ /* 0x0001e80000100a00 */
[----:B0-----:R-:W2:Y:S04]  /*76520*/  LDL.LU R22, [R1+0x2254] ;  /* 0x0022540001167983 */ /* 0x001ea80000300800 */
[----:B------:R-:W2:Y:S04]  /*76530*/  LDL.LU R6, [R1+0x2250] ;  /* 0x0022500001067983 */ /* 0x000ea80000300800 */
[----:B------:R-:W2:Y:S04]  /*76540*/  LDL.LU.64 R4, [R1+0x2248] ;  /* 0x0022480001047983 */ /* 0x000ea80000300a00 */
[----:B------:R-:W2:Y:S04]  /*76550*/  LDL.LU R7, [R1+0xa18] ;  /* 0x000a180001077983 */ /* 0x000ea80000300800 */
[----:B------:R-:W2:Y:S04]  /*76560*/  LDL.LU R23, [R1+0x980] ;  /* 0x0009800001177983 */ /* 0x000ea80000300800 */
[----:B-1----:R-:W-:Y:S04]  /*76570*/  STL.64 [R1+0x7f0], R24 ;  /* 0x0007f01801007387 */ /* 0x002fe80000100a00 */
        /* <DEDUP_REMOVED lines=8> */
[----:B---3--:R-:W-:Y:S01]  /*76600*/  STSM.16.M88.4 [R8+0x200], R16 ;  /* 0x0002001008007844 */ /* 0x008fe20000000200 */
[----:B------:R-:W-:Y:S06]  /*76610*/  BAR.SYNC.DEFER_BLOCKING 0x0 ;  /* 0x0000000000007b1d */ /* 0x000fec0000010000 */
[----:B0-----:R-:W2:Y:S04]  /*76620*/  LDL.LU R26, [R1+0x2230] ;  /* 0x00223000011a7983 */ /* 0x001ea80000300800 */
[----:B------:R-:W3:Y:S04]  /*76630*/  LDL.LU R25, [R1+0x40] ;  /* 0x0000400001197983 */ /* 0x000ee80000300800 */
        /* <DEDUP_REMOVED lines=24> */
[----:B------:R-:W3:Y:S04]  /*767c0*/  LDL.LU R21, [R1+0x94] ;  /* 0x0000940001157983 */ /* 0x000ee80000300800 */
[----:B------:R-:W-:Y:S04]  /*767d0*/  STL [R1+0x2058], R0 ;  /* 0x0020580001007387 */ /* 0x000fe80000100800 */
[----:B--2---:R0:W-:Y:S04]  /*767e0*/  STSM.16.M88.4 [R8], R16 ;  /* 0x0000001008007844 */ /* 0x0041e80000000200 */
[----:B----4-:R1:W-:Y:S01]  /*767f0*/  STSM.16.M88.4 [R8+0x200], R12 ;  /* 0x0002000c08007844 */ /* 0x0103e20000000200 */
[----:B------:R-:W-:Y:S06]  /*76800*/  BAR.SYNC.DEFER_BLOCKING 0x0 ;  /* 0x0000000000007b1d */ /* 0x000fec0000010000 */
[----:B0-----:R-:W2:Y:S04]  /*76810*/  LDL.LU R19, [R1+0x21fc] ;  /* 0x0021fc0001137983 */ /* 0x001ea80000300800 */
[----:B------:R-:W4:Y:S04]  /*76820*/  LDL.LU R16, [R1+0x21f8] ;  /* 0x0021f80001107983 */ /* 0x000f280000300800 */
[----:B-1----:R-:W2:Y:S04]  /*76830*/  LDL.LU.64 R14, [R1+0x21f0] ;  /* 0x0021f000010e7983 */ /* 0x002ea80000300a00 */
[----:B------:R-:W2:Y:S04]  /*76840*/  LDL.LU R12, [R1+0x21e8] ;  /* 0x0021e800010c7983 */ /* 0x000ea80000300800 */
[----:B------:R0:W-:Y:S04]  /*76850*/  @P5 STG.E.U16 desc[UR58][R4.64], R6 ;  /* 0x0000000604005986 */ /* 0x0001e8000c10153a */
[----:B0-----:R-:W2:Y:S01]  /*76860*/  LDL.LU.64 R4, [R1+0x21e0] ;  /* 0x0021e00001047983 */ /* 0x001ea20000300a00 */
[----:B------:R-:W-:-:S02]  /*76870*/  ISETP.GE.AND P5, PT, R2, UR61, PT ;  /* 0x0000003d02007c0c */ /* 0x000fc4000bfa6270 */
[----:B------:R-:W-:Y:S01]  /*76880*/  PRMT R10, R6, 0x7632, R10 ;  /* 0x00007632060a7816 */ /* 0x000fe2000000000a */
[----:B------:R-:W3:Y:S01]  /*76890*/  LDL.LU R17, [R1+0x740] ;  /* 0x0007400001117983 */ /* 0x000ee20000300800 */
[----:B------:R-:W-:Y:S01]  /*768a0*/  ISETP.LT.AND P5, PT, R28, UR4, !P5 ;  /* 0x000000041c007c0c */ /* 0x000fe2000efa1270 */
[----:B------:R-:W-:Y:S02]  /*768b0*/  VIADD R13, R2, 0x1 ;  /* 0x00000001020d7836 */ /* 0x000fe40000000000 */
[----:B--2---:R-:W-:-:S10]  /*768c0*/  IMAD.WIDE R6, R7, 0x2, R4 ;  /* 0x0000000207067825 */ /* 0x004fd400078e0204 */
[----:B------:R0:W-:Y:S04]  /*768d0*/  @P5 STG.E.U16 desc[UR58][R6.64], R10 ;  /* 0x0000000a06005986 */ /* 0x0001e8000c10153a */
[----:B0-----:R-:W2:Y:S01]  /*768e0*/  LDL.LU.64 R6, [R1+0x21d8] ;  /* 0x0021d80001067983 */ /* 0x001ea20000300a00 */
[----:B------:R-:W-:Y:S02]  /*768f0*/  ISETP.GE.AND P5, PT, R13, UR57, PT ;  /* 0x000000390d007c0c */ /* 0x000fe4000bfa6270 */
[----:B---3--:R-:W-:Y:S01]  /*76900*/  PRMT R22, R25, 0x7632, R22 ;  /* 0x0000763219167816 */ /* 0x008fe20000000016 */
[----:B------:R-:W3:Y:S01]  /*76910*/  LDL.LU R13, [R1+0x744] ;  /* 0x00074400010d7983 */ /* 0x000ee20000300800 */
[----:B------:R-:W-:Y:S01]  /*76920*/  ISETP.LT.AND P6, PT, R3, UR5, !P5 ;  /* 0x0000000503007c0c */ /* 0x000fe2000efc1270 */
[----:B------:R-:W0:Y:S02]  /*76930*/  LDCU UR5, c[0x0][0x398] ;  /* 0x00007300ff0577ac */ /* 0x000e240008000800 */
[----:B0-----:R-:W-:Y:S01]  /*76940*/  ISETP.LT.AND P5, PT, R28, UR5, !P5 ;  /* 0x000000051c007c0c */ /* 0x001fe2000efa1270 */
[----:B------:R-:W0:Y:S01]  /*76950*/  LDCU UR5, c[0x0][0x398] ;  /* 0x00007300ff0577ac */ /* 0x000e220008000800 */
[----:B------:R-:W-:-:S02]  /*76960*/  PRMT R19, R21, 0x7632, R19 ;  /* 0x0000763215137816 */ /* 0x000fc40000000013 */
[----:B------:R-:W-:Y:S01]  /*76970*/  PRMT R15, R9, 0x7632, R15 ;  /* 0x00007632090f7816 */ /* 0x000fe2000000000f */
[----:B--2---:R-:W-:-:S05]  /*76980*/  IMAD.WIDE R10, R23, 0x2, R6 ;  /* 0x00000002170a7825 */ /* 0x004fca00078e0206 */
[----:B------:R1:W-:Y:S02]  /*76990*/  @P6 STG.E.U16 desc[UR58][R10.64], R25 ;  /* 0x000000190a006986 */ /* 0x0003e4000c10153a */
[----:B-1----:R-:W-:Y:S02]  /*769a0*/  IMAD.WIDE R24, R23, 0x2, R4 ;  /* 0x0000000217187825 */ /* 0x002fe400078e0204 */
[----:B------:R-:W2:Y:S04]  /*769b0*/  LDL.LU.64 R10, [R1+0x21d0] ;  /* 0x0021d000010a7983 */ /* 0x000ea80000300a00 */
[----:B------:R1:W-:Y:S04]  /*769c0*/  @P5 STG.E.U16 desc[UR58][R24.64], R22 ;  /* 0x0000001618005986 */ /* 0x0003e8000c10153a */
[----:B------:R-:W2:Y:S01]  /*769d0*/  LDL.LU R18, [R1+0x98] ;  /* 0x0000980001127983 */ /* 0x000ea20000300800 */
[----:B-1----:R-:W-:-:S05]  /*769e0*/  VIADD R24, R2, 0x2 ;  /* 0x0000000202187836 */ /* 0x002fca0000000000 */
[----:B------:R-:W-:-:S04]  /*769f0*/  ISETP.GE.AND P5, PT, R24, UR55, PT ;  /* 0x0000003718007c0c */ /* 0x000fc8000bfa6270 */
[----:B0-----:R-:W-:Y:S01]  /*76a00*/  ISETP.LT.AND P6, PT, R3, UR5, !P5 ;  /* 0x0000000503007c0c */ /* 0x001fe2000efc1270 */
[----:B------:R-:W0:Y:S01]  /*76a10*/  LDCU UR5, c[0x0][0x398] ;  /* 0x00007300ff0577ac */ /* 0x000e220008000800 */
[----:B------:R-:W-:Y:S01]  /*76a20*/  IMAD.WIDE R22, R20, 0x2, R6 ;  /* 0x0000000214167825 */ /* 0x000fe200078e0206 */
[----:B0-----:R-:W-:Y:S01]  /*76a30*/  ISETP.LT.AND P5, PT, R28, UR5, !P5 ;  /* 0x000000051c007c0c */ /* 0x001fe2000efa1270 */
[----:B------:R-:W0:Y:S09]  /*76a40*/  LDCU UR5, c[0x0][0x398] ;  /* 0x00007300ff0577ac */ /* 0x000e320008000800 */
[----:B------:R1:W-:Y:S02]  /*76a50*/  @P6 STG.E.U16 desc[UR58][R22.64], R21 ;  /* 0x0000001516006986 */ /* 0x0003e4000c10153a */
[----:B-1----:R-:W-:-:S05]  /*76a60*/  IMAD.WIDE R20, R20, 0x2, R4 ;  /* 0x0000000214147825 */ /* 0x002fca00078e0204 */
[----:B------:R1:W-:Y:S02]  /*76a70*/  @P5 STG.E.U16 desc[UR58][R20.64], R19 ;  /* 0x0000001314005986 */ /* 0x0003e4000c10153a */
[----:B-1----:R-:W-:-:S05]  /*76a80*/  VIADD R19, R2, 0x3 ;  /* 0x0000000302137836 */ /* 0x002fca0000000000 */
[----:B------:R-:W-:-:S04]  /*76a90*/  ISETP.GE.AND P5, PT, R19, UR53, PT ;  /* 0x0000003513007c0c */ /* 0x000fc8000bfa6270 */
[----:B0-----:R-:W-:Y:S01]  /*76aa0*/  ISETP.LT.AND P6, PT, R3, UR5, !P5 ;  /* 0x0000000503007c0c */ /* 0x001fe2000efc1270 */
[----:B------:R-:W0:Y:S01]  /*76ab0*/  LDCU UR5, c[0x0][0x398] ;  /* 0x00007300ff0577ac */ /* 0x000e220008000800 */
[----:B------:R-:W-:Y:S01]  /*76ac0*/  IMAD.WIDE R20, R17, 0x2, R6 ;  /* 0x0000000211147825 */ /* 0x000fe200078e0206 */
[----:B0-----:R-:W-:-:S10]  /*76ad0*/  ISETP.LT.AND P5, PT, R28, UR5, !P5 ;  /* 0x000000051c007c0c */ /* 0x001fd4000efa1270 */
[----:B------:R0:W-:Y:S01]  /*76ae0*/  @P6 STG.E.U16 desc[UR58][R20.64], R9 ;  /* 0x0000000914006986 */ /* 0x0001e2000c10153a */
[----:B------:R-:W1:Y:S01]  /*76af0*/  LDCU UR5, c[0x0][0x398] ;  /* 0x00007300ff0577ac */ /* 0x000e620008000800 */
[----:B0-----:R-:W-:Y:S02]  /*76b00*/  IMAD.WIDE R20, R17, 0x2, R4 ;  /* 0x0000000211147825 */ /* 0x001fe400078e0204 */
[----:B------:R-:W4:Y:S04]  /*76b10*/  LDL.LU R9, [R1+0x21c8] ;  /* 0x0021c80001097983 */ /* 0x000f280000300800 */
[----:B------:R0:W-:Y:S04]  /*76b20*/  @P5 STG.E.U16 desc[UR58][R20.64], R15 ;  /* 0x0000000f14005986 */ /* 0x0001e8000c10153a */
[----:B------:R-:W4:Y:S01]  /*76b30*/  LDL.LU R19, [R1+0x748] ;  /* 0x0007480001137983 */ /* 0x000f220000300800 */
[----:B0-----:R-:W-:-:S05]  /*76b40*/  VIADD R15, R2, 0x4 ;  /* 0x00000004020f7836 */ /* 0x001fca0000000000 */
[----:B------:R-:W-:Y:S02]  /*76b50*/  ISETP.GE.AND P5, PT, R15, UR51, PT ;  /* 0x000000330f007c0c */ /* 0x000fe4000bfa6270 */
[----:B------:R-:W4:Y:S04]  /*76b60*/  LDL.LU R15, [R1+0x48] ;  /* 0x00004800010f7983 */ /* 0x000f280000300800 */
[----:B------:R-:W4:Y:S04]  /*76b70*/  LDL.LU R23, [R1+0x74c] ;  /* 0x00074c0001177983 */ /* 0x000f280000300800 */
[----:B------:R-:W4:Y:S01]  /*76b80*/  LDL.LU R17, [R1+0x9c] ;  /* 0x00009c0001117983 */ /* 0x000f220000300800 */
[----:B-1----:R-:W-:Y:S01]  /*76b90*/  ISETP.LT.AND P6, PT, R3, UR5, !P5 ;  /* 0x0000000503007c0c */ /* 0x002fe2000efc1270 */
[----:B------:R-:W0:Y:S02]  /*76ba0*/  LDCU UR5, c[0x0][0x398] ;  /* 0x00007300ff0577ac */ /* 0x000e240008000800 */
[----:B0-----:R-:W-:Y:S01]  /*76bb0*/  ISETP.LT.AND P5, PT, R28, UR5, !P5 ;  /* 0x000000051c007c0c */ /* 0x001fe2000efa1270 */
[----:B------:R-:W0:Y:S01]  /*76bc0*/  LDCU UR5, c[0x0][0x398] ;  /* 0x00007300ff0577ac */ /* 0x000e220008000800 */
[----:B---3--:R-:W-:-:S04]  /*76bd0*/  IMAD.WIDE R20, R13, 0x2, R6 ;  /* 0x000000020d147825 */ /* 0x008fc800078e0206 */
[----:B------:R-:W-:Y:S01]  /*76be0*/  IMAD.WIDE R24, R13, 0x2, R4 ;  /* 0x000000020d187825 */ /* 0x000fe200078e0204 */
[----:B------:R-:W-:Y:S04]  /*76bf0*/  STL [R1+0x20f8], R28 ;  /* 0x0020f81c01007387 */ /* 0x000fe80000100800 */
[----:B------:R-:W-:Y:S01]  /*76c00*/  STL [R1+0x2140], R28 ;  /* 0x0021401c01007387 */ /* 0x000fe20000100800 */
[----:B0-----:R-:W-:Y:S01]  /*76c10*/  ISETP.LT.AND P4, PT, R3, UR5, !P4 ;  /* 0x0000000503007c0c */ /* 0x001fe2000e781270 */
[----:B------:R-:W0:Y:S01]  /*76c20*/  LDCU UR5, c[0x0][0x39c] ;  /* 0x00007380ff0577ac */ /* 0x000e220008000800 */
[----:B--2---:R-:W-:Y:S01]  /*76c30*/  PRMT R11, R18, 0x7632, R11 ;  /* 0x00007632120b7816 */ /* 0x004fe2000000000b */
[----:B------:R1:W-:Y:S04]  /*76c40*/  @P6 STG.E.U16 desc[UR58][R20.64], R18 ;  /* 0x0000001214006986 */ /* 0x0003e8000c10153a */
[----:B------:R2:W-:Y:S04]  /*76c50*/  @P5 STG.E.U16 desc[UR58][R24.64], R11 ;  /* 0x0000000b18005986 */ /* 0x0005e8000c10153a */
[----:B-1----:R-:W3:Y:S04]  /*76c60*/  LDL.LU R21, [R1+0x758] ;  /* 0x0007580001157983 */ /* 0x002ee80000300800 */
[----:B------:R-:W3:Y:S04]  /*76c70*/  LDL.LU R13, [R1+0x4c] ;  /* 0x00004c00010d7983 */ /* 0x000ee80000300800 */
[----:B--2---:R-:W2:Y:S04]  /*76c80*/  LDL.LU R11, [R1+0x75c] ;  /* 0x00075c00010b7983 */ /* 0x004ea80000300800 */
[----:B------:R-:W2:Y:S04]  /*76c90*/  LDL.LU R29, [R1+0x60] ;  /* 0x00006000011d7983 */ /* 0x000ea80000300800 */
[----:B------:R-:W-:Y:S04]  /*76ca0*/  STL.64 [R1+0x2120], R2 ;  /* 0x0021200201007387 */ /* 0x000fe80000100a00 */
[----:B------:R-:W-:Y:S04]  /*76cb0*/  STL.64 [R1+0x2168], R2 ;  /* 0x0021680201007387 */ /* 0x000fe80000100a00 */
[----:B------:R-:W-:Y:S01]  /*76cc0*/  STL [R1+0x2174], R2 ;  /* 0x0021740201007387 */ /* 0x000fe20000100800 */
[----:B----4-:R-:W-:-:S04]  /*76cd0*/  IMAD.WIDE R24, R19, 0x2, R6 ;  /* 0x0000000213187825 */ /* 0x010fc800078e0206 */
[----:B------:R-:W-:Y:S01]  /*76ce0*/  IMAD.WIDE R18, R19, 0x2, R4 ;  /* 0x0000000213127825 */ /* 0x000fe200078e0204 */
[----:B------:R-:W-:Y:S01]  /*76cf0*/  PRMT R14, R15, 0x7632, R14 ;  /* 0x000076320f0e7816 */ /* 0x000fe2000000000e */
[----:B------:R1:W-:Y:S04]  /*76d00*/  @P4 STG.E.U16 desc[UR58][R24.64], R15 ;  /* 0x0000000f18004986 */ /* 0x0003e8000c10153a */
[----:B------:R4:W-:Y:S04]  /*76d10*/  @P3 STG.E.U16 desc[UR58][R18.64], R14 ;  /* 0x0000000e12003986 */ /* 0x0009e8000c10153a */
[----:B-1----:R-:W2:Y:S01]  /*76d20*/  LDL.LU R24, [R1+0x21c4] ;  /* 0x0021c40001187983 */ /* 0x002ea20000300800 */
[----:B----4-:R-:W-:-:S03]  /*76d30*/  IMAD.WIDE R14, R23, 0x2, R6 ;  /* 0x00000002170e7825 */ /* 0x010fc600078e0206 */
[----:B------:R-:W4:Y:S04]  /*76d40*/  LDL.LU R27, [R1+0x780] ;  /* 0x00078000011b7983 */ /* 0x000f280000300800 */
[----:B------:R-:W2:Y:S04]  /*76d50*/  LDL.LU R25, [R1+0x30] ;  /* 0x0000300001197983 */ /* 0x000ea80000300800 */
[----:B------:R-:W2:Y:S04]  /*76d60*/  LDL.LU R18, [R1+0x21c0] ;  /* 0x0021c00001127983 */ /* 0x000ea80000300800 */
[----:B------:R-:W2:Y:S04]  /*76d70*/  LDL.LU R20, [R1+0x784] ;  /* 0x0007840001147983 */ /* 0x000ea80000300800 */
[----:B------:R-:W2:Y:S04]  /*76d80*/  LDL.LU R19, [R1+0x64] ;  /* 0x0000640001137983 */ /* 0x000ea80000300800 */
[----:B------:R1:W-:Y:S04]  /*76d90*/  @P2 STG.E.U16 desc[UR58][R14.64], R17 ;  /* 0x000000110e002986 */ /* 0x0003e8000c10153a */
[----:B-1----:R-:W2:Y:S01]  /*76da0*/  LDL.LU.64 R14, [R1+0x21b8] ;  /* 0x0021b800010e7983 */ /* 0x002ea20000300a00 */
[----:B------:R-:W-:-:S02]  /*76db0*/  LOP3.LUT P6, RZ, R9, 0x80, RZ, 0xc0, !PT ;  /* 0x0000008009ff7812 */ /* 0x000fc400078cc0ff */
[----:B------:R-:W-:-:S11]  /*76dc0*/  LOP3.LUT R8, R8, 0xffdfffff, RZ, 0xc0, !PT ;  /* 0xffdfffff08087812 */ /* 0x000fd600078ec0ff */
[----:B------:R-:W-:Y:S02]  /*76dd0*/  @P6 LOP3.LUT R8, R8, 0x200000, RZ, 0xfc, !PT ;  /* 0x0020000008086812 */ /* 0x000fe400078efcff */
[----:B------:R-:W-:Y:S02]  /*76de0*/  LOP3.LUT P6, RZ, R9, 0x4, RZ, 0xc0, !PT ;  /* 0x0000000409ff7812 */ /* 0x000fe400078cc0ff */
[----:B------:R-:W-:-:S11]  /*76df0*/  LOP3.LUT R8, R8, 0xffbfffff, RZ, 0xc0, !PT ;  /* 0xffbfffff08087812 */ /* 0x000fd600078ec0ff */
[----:B------:R-:W-:Y:S02]  /*76e00*/  @P6 LOP3.LUT R8, R8, 0x400000, RZ, 0xfc, !PT ;  /* 0x0040000008086812 */ /* 0x000fe400078efcff */
[----:B------:R-:W-:Y:S01]  /*76e10*/  LOP3.LUT P6, RZ, R9, 0x2, RZ, 0xc0, !PT ;  /* 0x0000000209ff7812 */ /* 0x000fe200078cc0ff */
[----:B------:R-:W-:Y:S01]  /*76e20*/  IMAD.WIDE R22, R23, 0x2, R4 ;  /* 0x0000000217167825 */ /* 0x000fe200078e0204 */
[----:B------:R-:W-:-:S11]  /*76e30*/  LOP3.LUT R8, R8, 0xff7fffff, RZ, 0xc0, !PT ;  /* 0xff7fffff08087812 */ /* 0x000fd600078ec0ff */
[----:B------:R-:W-:Y:S02]  /*76e40*/  @P6 LOP3.LUT R8, R8, 0x800000, RZ, 0xfc, !PT ;  /* 0x0080000008086812 */ /* 0x000fe400078efcff */
[----:B------:R-:W-:Y:S02]  /*76e50*/  LOP3.LUT P6, RZ, R9, 0x1, RZ, 0xc0, !PT ;  /* 0x0000000109ff7812 */ /* 0x000fe400078cc0ff */
[----:B---3--:R-:W-:Y:S02]  /*76e60*/  PRMT R10, R13, 0x7632, R10 ;  /* 0x000076320d0a7816 */ /* 0x008fe4000000000a */
[----:B--2---:R-:W-:-:S05]  /*76e70*/  PRMT R15, R17, 0x7632, R15 ;  /* 0x00007632110f7816 */ /* 0x004fca000000000f */
[----:B------:R1:W-:Y:S02]  /*76e80*/  @P1 STG.E.U16 desc[UR58][R22.64], R15 ;  /* 0x0000000f16001986 */ /* 0x0003e4000c10153a */
[C---:B-1----:R-:W-:Y:S02]  /*76e90*/  IMAD.WIDE R22, R21.reuse, 0x2, R6 ;  /* 0x0000000215167825 */ /* 0x042fe400078e0206 */
[----:B------:R-:W2:Y:S04]  /*76ea0*/  LDL.LU R15, [R1+0x788] ;  /* 0x00078800010f7983 */ /* 0x000ea80000300800 */
[----:B------:R1:W-:Y:S04]  /*76eb0*/  @P0 STG.E.U16 desc[UR58][R22.64], R13 ;  /* 0x0000000d16000986 */ /* 0x0003e8000c10153a */
[----:B------:R-:W3:Y:S01]  /*76ec0*/  LDL.LU R17, [R1+0x34] ;  /* 0x0000340001117983 */ /* 0x000ee20000300800 */
[----:B-1----:R-:W-:-:S03]  /*76ed0*/  IMAD.WIDE R22, R21, 0x2, R4 ;  /* 0x0000000215167825 */ /* 0x002fc600078e0204 */
[----:B------:R-:W2:Y:S04]  /*76ee0*/  LDL.LU R21, [R1+0x78c] ;  /* 0x00078c0001157983 */ /* 0x000ea80000300800 */
[----:B------:R1:W-:Y:S01]  /*76ef0*/  @P6 STG.E.U16 desc[UR58][R22.64], R10 ;  /* 0x0000000a16006986 */ /* 0x0003e2000c10153a */
[----:B------:R-:W-:-:S03]  /*76f00*/  LOP3.LUT P6, RZ, R8, 0x800000, RZ, 0xc0, !PT ;  /* 0x0080000008ff7812 */ /* 0x000fc600078cc0ff */
[----:B------:R-:W2:Y:S01]  /*76f10*/  LDL.LU R13, [R1+0x68] ;  /* 0x00006800010d7983 */ /* 0x000ea20000300800 */
[----:B-1----:R-:W-:-:S09]  /*76f20*/  IMAD.WIDE R22, R11, 0x2, R6 ;  /* 0x000000020b167825 */ /* 0x002fd200078e0206 */
[----:B------:R1:W-:Y:S04]  /*76f30*/  @P6 STG.E.U16 desc[UR58][R22.64], R29 ;  /* 0x0000001d16006986 */ /* 0x0003e8000c10153a */
[----:B-1----:R-:W2:Y:S01]  /*76f40*/  LDL.LU.64 R22, [R1+0x21b0] ;  /* 0x0021b00001167983 */ /* 0x002ea20000300a00 */
[----:B------:R-:W-:Y:S02]  /*76f50*/  LOP3.LUT P6, RZ, R8, 0x400000, RZ, 0xc0, !PT ;  /* 0x0040000008ff7812 */ /* 0x000fe400078cc0ff */
[----:B------:R-:W-:Y:S01]  /*76f60*/  LOP3.LUT P0, RZ, R9, 0x8, RZ, 0xc0, !PT ;  /* 0x0000000809ff7812 */ /* 0x000fe2000780c0ff */
[----:B------:R-:W-:Y:S01]  /*76f70*/  IMAD.WIDE R10, R11, 0x2, R4 ;  /* 0x000000020b0a7825 */ /* 0x000fe200078e0204 */
[----:B------:R-:W-:Y:S02]  /*76f80*/  PRMT R28, R29, 0x7632, R28 ;  /* 0x000076321d1c7816 */ /* 0x000fe4000000001c */
[----:B------:R-:W-:-:S02]  /*76f90*/  LOP3.LUT P1, RZ, R9, 0x10, RZ, 0xc0, !PT ;  /* 0x0000001009ff7812 */ /* 0x000fc4000782c0ff */
[----:B------:R-:W-:-:S05]  /*76fa0*/  LOP3.LUT P5, RZ, R9, 0x20, RZ, 0xc0, !PT ;  /* 0x0000002009ff7812 */ /* 0x000fca00078ac0ff */
[----:B------:R4:W-:Y:S02]  /*76fb0*/  @P6 STG.E.U16 desc[UR58][R10.64], R28 ;  /* 0x0000001c0a006986 */ /* 0x0009e4000c10153a */
[C---:B----4-:R-:W-:Y:S02]  /*76fc0*/  IMAD.WIDE R28, R27.reuse, 0x2, R6 ;  /* 0x000000021b1c7825 */ /* 0x050fe400078e0206 */
[----:B------:R-:W3:Y:S04]  /*76fd0*/  LDL.LU.64 R10, [R1+0x21a8] ;  /* 0x0021a800010a7983 */ /* 0x000ee80000300a00 */
[----:B------:R1:W-:Y:S02]  /*76fe0*/  @P0 STG.E.U16 desc[UR58][R28.64], R25 ;  /* 0x000000191c000986 */ /* 0x0003e4000c10153a */
[----:B-1----:R-:W-:Y:S01]  /*76ff0*/  IMAD.WIDE R28, R27, 0x2, R4 ;  /* 0x000000021b1c7825 */ /* 0x002fe200078e0204 */
[----:B------:R-:W-:-:S02]  /*77000*/  PRMT R14, R19, 0x7632, R14 ;  /* 0x00007632130e7816 */ /* 0x000fc4000000000e */
[----:B--2---:R-:W-:-:S05]  /*77010*/  PRMT R22, R25, 0x7632, R22 ;  /* 0x0000763219167816 */ /* 0x004fca0000000016 */
[----:B------:R1:W-:Y:S02]  /*77020*/  @P1 STG.E.U16 desc[UR58][R28.64], R22 ;  /* 0x000000161c001986 */ /* 0x0003e4000c10153a */
[----:B-1----:R-:W-:-:S05]  /*77030*/  IMAD.WIDE R28, R20, 0x2, R6 ;  /* 0x00000002141c7825 */ /* 0x002fca00078e0206 */
[----:B------:R1:W-:Y:S02]  /*77040*/  @P5 STG.E.U16 desc[UR58][R28.64], R19 ;  /* 0x000000131c005986 */ /* 0x0003e4000c10153a */
[----:B-1----:R-:W-:Y:S02]  /*77050*/  IMAD.WIDE R28, R20, 0x2, R4 ;  /* 0x00000002141c7825 */ /* 0x002fe400078e0204 */
[----:B------:R-:W2:Y:S04]  /*77060*/  LDL.LU R20, [R1+0x800] ;  /* 0x0008000001147983 */ /* 0x000ea80000300800 */
[----:B------:R-:W4:Y:S01]  /*77070*/  LDL.LU R19, [R1+0x38] ;  /* 0x0000380001137983 */ /* 0x000f220000300800 */
[----:B------:R-:W-:Y:S02]  /*77080*/  LOP3.LUT P2, RZ, R9, 0x40, RZ, 0xc0, !PT ;  /* 0x0000004009ff7812 */ /* 0x000fe4000784c0ff */
[----:B------:R-:W-:-:S02]  /*77090*/  LOP3.LUT P6, RZ, R8, 0x200000, RZ, 0xc0, !PT ;  /* 0x0020000008ff7812 */ /* 0x000fc400078cc0ff */
[C---:B------:R-:W-:Y:S02]  /*770a0*/  LOP3.LUT P3, RZ, R9.reuse, 0x100, RZ, 0xc0, !PT ;  /* 0x0000010009ff7812 */ /* 0x040fe4000786c0ff */
[C---:B------:R-:W-:Y:S02]  /*770b0*/  LOP3.LUT P4, RZ, R9.reuse, 0x200, RZ, 0xc0, !PT ;  /* 0x0000020009ff7812 */ /* 0x040fe4000788c0ff */
[----:B------:R-:W-:Y:S02]  /*770c0*/  LOP3.LUT P5, RZ, R9, 0x400, RZ, 0xc0, !PT ;  /* 0x0000040009ff7812 */ /* 0x000fe400078ac0ff */
[----:B---3--:R-:W-:-:S03]  /*770d0*/  PRMT R11, R17, 0x7632, R11 ;  /* 0x00007632110b7816 */ /* 0x008fc6000000000b */
[----:B------:R1:W-:Y:S01]  /*770e0*/  @P2 STG.E.U16 desc[UR58][R28.64], R14 ;  /* 0x0000000e1c002986 */ /* 0x0003e2000c10153a */
[----:B------:R-:W-:Y:S02]  /*770f0*/  LOP3.LUT P1, RZ, R9, 0x800, RZ, 0xc0, !PT ;  /* 0x0000080009ff7812 */ /* 0x000fe4000782c0ff */
[----:B------:R-:W-:Y:S01]  /*77100*/  PRMT R12, R13, 0x7632, R12 ;  /* 0x000076320d0c7816 */ /* 0x000fe2000000000c */
[----:B-1----:R-:W-:-:S04]  /*77110*/  IMAD.WIDE R28, R15, 0x2, R6 ;  /* 0x000000020f1c7825 */ /* 0x002fc800078e0206 */
[--C-:B------:R-:W-:Y:S01]  /*77120*/  IMAD.WIDE R14, R15, 0x2, R4.reuse ;  /* 0x000000020f0e7825 */ /* 0x100fe200078e0204 */
[----:B------:R1:W-:Y:S04]  /*77130*/  @P6 STG.E.U16 desc[UR58][R28.64], R17 ;  /* 0x000000111c006986 */ /* 0x0003e8000c10153a */
[----:B------:R3:W-:Y:S01]  /*77140*/  @P3 STG.E.U16 desc[UR58][R14.64], R11 ;  /* 0x0000000b0e003986 */ /* 0x0007e2000c10153a */
[----:B-1----:R-:W-:-:S03]  /*77150*/  IMAD.WIDE R28, R21, 0x2, R4 ;  /* 0x00000002151c7825 */ /* 0x002fc600078e0204 */
[----:B------:R-:W4:Y:S01]  /*77160*/  LDL.LU R17, [R1+0x804] ;  /* 0x0008040001117983 */ /* 0x000f220000300800 */
[----:B---3--:R-:W-:-:S05]  /*77170*/  IMAD.WIDE R14, R21, 0x2, R6 ;  /* 0x00000002150e7825 */ /* 0x008fca00078e0206 */
[----:B------:R1:W-:Y:S04]  /*77180*/  @P4 STG.E.U16 desc[UR58][R14.64], R13 ;  /* 0x0000000d0e004986 */ /* 0x0003e8000c10153a */
[----:B------:R3:W-:Y:S04]  /*77190*/  @P5 STG.E.U16 desc[UR58][R28.64], R12 ;  /* 0x0000000c1c005986 */ /* 0x0007e8000c10153a */
[----:B-1----:R-:W4:Y:S04]  /*771a0*/  LDL.LU R14, [R1+0x6c] ;  /* 0x00006c00010e7983 */ /* 0x002f280000300800 */
[----:B------:R-:W4:Y:S04]  /*771b0*/  LDL.LU R15, [R1+0x808] ;  /* 0x00080800010f7983 */ /* 0x000f280000300800 */
[----:B------:R-:W4:Y:S04]  /*771c0*/  LDL.LU R11, [R1+0x3c] ;  /* 0x00003c00010b7983 */ /* 0x000f280000300800 */
[----:B---3--:R-:W3:Y:S04]  /*771d0*/  LDL.LU R29, [R1+0x80c] ;  /* 0x00080c00011d7983 */ /* 0x008ee80000300800 */
[----:B------:R-:W3:Y:S01]  /*771e0*/  LDL.LU R27, [R1+0x10] ;  /* 0x00001000011b7983 */ /* 0x000ee20000300800 */
[----:B--2---:R-:W-:-:S05]  /*771f0*/  IMAD.WIDE R12, R20, 0x2, R6 ;  /* 0x00000002140c7825 */ /* 0x004fca00078e0206 */
[----:B----4-:R1:W-:Y:S04]  /*77200*/  @P1 STG.E.U16 desc[UR58][R12.64], R19 ;  /* 0x000000130c001986 */ /* 0x0103e8000c10153a */
[----:B-1----:R-:W2:Y:S01]  /*77210*/  LDL.LU.64 R12, [R1+0x21a0] ;  /* 0x0021a000010c7983 */ /* 0x002ea20000300a00 */
[C---:B------:R-:W-:Y:S02]  /*77220*/  LOP3.LUT P0, RZ, R9.reuse, 0x80000, RZ, 0xc0, !PT ;  /* 0x0008000009ff7812 */ /* 0x040fe4000780c0ff */
[----:B------:R-:W-:Y:S02]  /*77230*/  LOP3.LUT R8, R8, 0xfffdffff, RZ, 0xc0, !PT ;  /* 0xfffdffff08087812 */ /* 0x000fe400078ec0ff */
[C---:B------:R-:W-:Y:S02]  /*77240*/  LOP3.LUT P6, RZ, R9.reuse, 0x1000, RZ, 0xc0, !PT ;  /* 0x0000100009ff7812 */ /* 0x040fe400078cc0ff */
[----:B------:R-:W-:Y:S01]  /*77250*/  LOP3.LUT P2, RZ, R9, 0x2000, RZ, 0xc0, !PT ;  /* 0x0000200009ff7812 */ /* 0x000fe2000784c0ff */
[----:B------:R-:W-:Y:S01]  /*77260*/  IMAD.WIDE R20, R20, 0x2, R4 ;  /* 0x0000000214147825 */ /* 0x000fe200078e0204 */
[----:B------:R-:W-:Y:S01]  /*77270*/  PRMT R16, R19, 0x7632, R16 ;  /* 0x0000763213107816 */ /* 0x000fe20000000010 */
[----:B------:R-:W4:Y:S04]  /*77280*/  LDL.LU R22, [R1+0x820] ;  /* 0x0008200001167983 */ /* 0x000f280000300800 */
[----:B------:R-:W-:Y:S01]  /*77290*/  @P0 LOP3.LUT R8, R8, 0x20000, RZ, 0xfc, !PT ;  /* 0x0002000008080812 */ /* 0x000fe200078efcff */
[----:B------:R-:W3:Y:S01]  /*772a0*/  LDL.LU R25, [R1] ;  /* 0x0000000001197983 */ /* 0x000ee20000300800 */
[----:B------:R-:W-:-:S02]  /*772b0*/  LOP3.LUT P0, RZ, R9, 0x40000, RZ, 0xc0, !PT ;  /* 0x0004000009ff7812 */ /* 0x000fc4000780c0ff */
[----:B------:R-:W-:Y:S02]  /*772c0*/  LOP3.LUT R8, R8, 0xfffbffff, RZ, 0xc0, !PT ;  /* 0xfffbffff08087812 */ /* 0x000fe400078ec0ff */
[----:B------:R-:W-:Y:S01]  /*772d0*/  LOP3.LUT P4, RZ, R9, 0x4000, RZ, 0xc0, !PT ;  /* 0x0000400009ff7812 */ /* 0x000fe2000788c0ff */
[----:B------:R1:W-:Y:S04]  /*772e0*/  @P6 STG.E.U16 desc[UR58][R20.64], R16 ;  /* 0x0000001014006986 */ /* 0x0003e8000c10153a */
[----:B------:R-:W3:Y:S04]  /*772f0*/  LDL.LU R19, [R1+0x824] ;  /* 0x0008240001137983 */ /* 0x000ee80000300800 */
[----:B------:R-:W-:-:S02]  /*77300*/  @P0 LOP3.LUT R8, R8, 0x40000, RZ, 0xfc, !PT ;  /* 0x0004000008080812 */ /* 0x000fc400078efcff */
[----:B------:R-:W-:Y:S02]  /*77310*/  LOP3.LUT P0, RZ, R9, 0x20000, RZ, 0xc0, !PT ;  /* 0x0002000009ff7812 */ /* 0x000fe4000780c0ff */
[----:B------:R-:W-:-:S11]  /*77320*/  LOP3.LUT R8, R8, 0xfff7ffff, RZ, 0xc0, !PT ;  /* 0xfff7ffff08087812 */ /* 0x000fd600078ec0ff */
[----:B------:R-:W-:Y:S02]  /*77330*/  @P0 LOP3.LUT R8, R8, 0x80000, RZ, 0xfc, !PT ;  /* 0x0008000008080812 */ /* 0x000fe400078efcff */
[----:B------:R-:W-:Y:S02]  /*77340*/  LOP3.LUT P0, RZ, R9, 0x10000, RZ, 0xc0, !PT ;  /* 0x0001000009ff7812 */ /* 0x000fe4000780c0ff */
[----:B------:R-:W-:Y:S01]  /*77350*/  LOP3.LUT R8, R8, 0xffefffff, RZ, 0xc0, !PT ;  /* 0xffefffff08087812 */ /* 0x000fe200078ec0ff */
[----:B-1----:R-:W-:-:S10]  /*77360*/  IMAD.WIDE R20, R17, 0x2, R6 ;  /* 0x0000000211147825 */ /* 0x002fd400078e0206 */
[----:B------:R-:W-:Y:S02]  /*77370*/  @P0 LOP3.LUT R8, R8, 0x100000, RZ, 0xfc, !PT ;  /* 0x0010000008080812 */ /* 0x000fe400078efcff */
[----:B------:R-:W-:Y:S01]  /*77380*/  LOP3.LUT P0, RZ, R9, 0x8000, RZ, 0xc0, !PT ;  /* 0x0000800009ff7812 */ /* 0x000fe2000780c0ff */
[----:B------:R1:W-:Y:S01]  /*77390*/  @P2 STG.E.U16 desc[UR58][R20.64], R14 ;  /* 0x0000000e14002986 */ /* 0x0003e2000c10153a */
[----:B------:R-:W-:-:S04]  /*773a0*/  IMAD.WIDE R16, R17, 0x2, R4 ;  /* 0x0000000211107825 */ /* 0x000fc800078e0204 */
[----:B-1----:R-:W-:Y:S01]  /*773b0*/  IMAD.WIDE R20, R15, 0x2, R6 ;  /* 0x000000020f147825 */ /* 0x002fe200078e0206 */
[----:B------:R-:W-:Y:S02]  /*773c0*/  PRMT R10, R11, 0x7632, R10 ;  /* 0x000076320b0a7816 */ /* 0x000fe4000000000a */
[----:B--2---:R-:W-:-:S05]  /*773d0*/  PRMT R12, R14, 0x7632, R12 ;  /* 0x000076320e0c7816 */ /* 0x004fca000000000c */
[----:B------:R1:W-:Y:S04]  /*773e0*/  @P4 STG.E.U16 desc[UR58][R16.64], R12 ;  /* 0x0000000c10004986 */ /* 0x0003e8000c10153a */
[----:B------:R2:W-:Y:S01]  /*773f0*/  @P0 STG.E.U16 desc[UR58][R20.64], R11 ;  /* 0x0000000b14000986 */ /* 0x0005e2000c10153a */
[C---:B------:R-:W-:Y:S01]  /*77400*/  LOP3.LUT P0, RZ, R8.reuse, 0x100000, RZ, 0xc0, !PT ;  /* 0x0010000008ff7812 */ /* 0x040fe2000780c0ff */
[----:B------:R-:W-:Y:S02]  /*77410*/  IMAD.WIDE R14, R15, 0x2, R4 ;  /* 0x000000020f0e7825 */ /* 0x000fe400078e0204 */
[----:B-1----:R-:W4:Y:S04]  /*77420*/  LDL.LU R12, [R1+0x828] ;  /* 0x00082800010c7983 */ /* 0x002f280000300800 */
[----:B------:R-:W4:Y:S06]  /*77430*/  LDL.LU R16, [R1+0x4] ;  /* 0x0000040001107983 */ /* 0x000f2c0000300800 */
[----:B------:R3:W-:Y:S01]  /*77440*/  @P0 STG.E.U16 desc[UR58][R14.64], R10 ;  /* 0x0000000a0e000986 */ /* 0x0007e2000c10153a */
[----:B------:R-:W-:-:S03]  /*77450*/  LOP3.LUT P0, RZ, R8, 0x80000, RZ, 0xc0, !PT ;  /* 0x0008000008ff7812 */ /* 0x000fc6000780c0ff */
[----:B--2---:R-:W2:Y:S01]  /*77460*/  LDL.LU R21, [R1+0x2198] ;  /* 0x0021980001157983 */ /* 0x004ea20000300800 */
[----:B---3--:R-:W-:-:S03]  /*77470*/  IMAD.WIDE R10, R29, 0x2, R6 ;  /* 0x000000021d0a7825 */ /* 0x008fc600078e0206 */
[----:B------:R-:W3:Y:S04]  /*77480*/  LDL.LU.64 R14, [R1+0x2190] ;  /* 0x00219000010e7983 */ /* 0x000ee80000300a00 */
[----:B------:R-:W3:Y:S04]  /*77490*/  LDL.LU R20, [R1+0x82c] ;  /* 0x00082c0001147983 */ /* 0x000ee80000300800 */
[----:B------:R-:W3:Y:S04]  /*774a0*/  LDL.LU R17, [R1+0x18] ;  /* 0x0000180001117983 */ /* 0x000ee80000300800 */
[----:B------:R1:W-:Y:S04]  /*774b0*/  @P0 STG.E.U16 desc[UR58][R10.64], R27 ;  /* 0x0000001b0a000986 */ /* 0x0003e8000c10153a */
[----:B-1----:R-:W3:Y:S01]  /*774c0*/  LDL.LU.64 R10, [R1+0x2188] ;  /* 0x00218800010a7983 */ /* 0x002ee20000300a00 */
[----:B------:R-:W-:Y:S01]  /*774d0*/  LOP3.LUT P0, RZ, R8, 0x40000, RZ, 0xc0, !PT ;  /* 0x0004000008ff7812 */ /* 0x000fe2000780c0ff */
[----:B------:R-:W-:Y:S01]  /*774e0*/  IMAD.WIDE R28, R29, 0x2, R4 ;  /* 0x000000021d1c7825 */ /* 0x000fe200078e0204 */
[----:B------:R-:W-:-:S02]  /*774f0*/  PRMT R23, R27, 0x7632, R23 ;  /* 0x000076321b177816 */ /* 0x000fc40000000017 */
[----:B------:R-:W-:-:S09]  /*77500*/  LOP3.LUT P3, RZ, R9, 0x100000, RZ, 0xc0, !PT ;  /* 0x0010000009ff7812 */ /* 0x000fd2000786c0ff */
[----:B------:R4:W-:Y:S01]  /*77510*/  @P0 STG.E.U16 desc[UR58][R28.64], R23 ;  /* 0x000000171c000986 */ /* 0x0009e2000c10153a */
[----:B------:R-:W-:Y:S02]  /*77520*/  LOP3.LUT P0, RZ, R8, 0x20000, RZ, 0xc0, !PT ;  /* 0x0002000008ff7812 */ /* 0x000fe4000780c0ff */
[----:B------:R-:W-:Y:S01]  /*77530*/  LOP3.LUT P5, RZ, R9, 0x200000, RZ, 0xc0, !PT ;  /* 0x0020000009ff7812 */ /* 0x000fe200078ac0ff */
[----:B----4-:R-:W-:-:S04]  /*77540*/  IMAD.WIDE R28, R22, 0x2, R6 ;  /* 0x00000002161c7825 */ /* 0x010fc800078e0206 */
[----:B------:R-:W-:-:S06]  /*77550*/  IMAD.WIDE R22, R22, 0x2, R4 ;  /* 0x0000000216167825 */ /* 0x000fcc00078e0204 */
[----:B------:R-:W-:Y:S01]  /*77560*/  @P0 STG.E.U16 desc[UR58][R28.64], R25 ;  /* 0x000000191c000986 */ /* 0x000fe2000c10153a */
[C---:B------:R-:W-:Y:S02]  /*77570*/  LOP3.LUT P1, RZ, R9.reuse, 0x400000, RZ, 0xc0, !PT ;  /* 0x0040000009ff7812 */ /* 0x040fe4000782c0ff */
[C---:B------:R-:W-:Y:S02]  /*77580*/  LOP3.LUT P6, RZ, R9.reuse, 0x800000, RZ, 0xc0, !PT ;  /* 0x0080000009ff7812 */ /* 0x040fe400078cc0ff */
[C---:B------:R-:W-:Y:S02]  /*77590*/  LOP3.LUT P2, RZ, R9.reuse, 0x1000000, RZ, 0xc0, !PT ;  /* 0x0100000009ff7812 */ /* 0x040fe4000784c0ff */
[----:B------:R-:W-:Y:S02]  /*775a0*/  LOP3.LUT P4, RZ, R9, 0x2000000, RZ, 0xc0, !PT ;  /* 0x0200000009ff7812 */ /* 0x000fe4000788c0ff */
[----:B--2---:R-:W-:-:S05]  /*775b0*/  PRMT R21, R25, 0x7632, R21 ;  /* 0x0000763219157816 */ /* 0x004fca0000000015 */
[----:B------:R1:W-:Y:S02]  /*775c0*/  @P3 STG.E.U16 desc[UR58][R22.64], R21 ;  /* 0x0000001516003986 */ /* 0x0003e4000c10153a */
[----:B-1----:R-:W-:-:S05]  /*775d0*/  IMAD.WIDE R22, R19, 0x2, R6 ;  /* 0x0000000213167825 */ /* 0x002fca00078e0206 */
[----:B---3--:R1:W-:Y:S01]  /*775e0*/  @P5 STG.E.U16 desc[UR58][R22.64], R10 ;  /* 0x0000000a16005986 */ /* 0x0083e2000c10153a */
[----:B------:R-:W-:-:S03]  /*775f0*/  PRMT R18, R10, 0x7632, R18 ;  /* 0x000076320a127816 */ /* 0x000fc60000000012 */
[----:B-1----:R-:W2:Y:S01]  /*77600*/  LDL.LU R10, [R1+0x2180] ;  /* 0x00218000010a7983 */ /* 0x002ea20000300800 */
[----:B------:R-:W-:Y:S01]  /*77610*/  IMAD.WIDE R22, R19, 0x2, R4 ;  /* 0x0000000213167825 */ /* 0x000fe200078e0204 */
[----:B------:R-:W-:Y:S02]  /*77620*/  PRMT R13, R16, 0x7632, R13 ;  /* 0x00007632100d7816 */ /* 0x000fe4000000000d */
[----:B------:R-:W3:Y:S04]  /*77630*/  LDL.LU R21, [R1+0x840] ;  /* 0x0008400001157983 */ /* 0x000ee80000300800 */
[----:B------:R1:W-:Y:S02]  /*77640*/  @P1 STG.E.U16 desc[UR58][R22.64], R18 ;  /* 0x0000001216001986 */ /* 0x0003e4000c10153a */
[----:B-1----:R-:W-:-:S05]  /*77650*/  IMAD.WIDE R18, R12, 0x2, R6 ;  /* 0x000000020c127825 */ /* 0x002fca00078e0206 */
[----:B------:R1:W-:Y:S02]  /*77660*/  @P6 STG.E.U16 desc[UR58][R18.64], R16 ;  /* 0x0000001012006986 */ /* 0x0003e4000c10153a */
[----:B-1----:R-:W-:Y:S02]  /*77670*/  IMAD.WIDE R18, R12, 0x2, R4 ;  /* 0x000000020c127825 */ /* 0x002fe400078e0204 */
[----:B------:R-:W4:Y:S04]  /*77680*/  LDL.LU R12, [R1+0x8] ;  /* 0x00000800010c7983 */ /* 0x000f280000300800 */
[----:B------:R1:W-:Y:S02]  /*77690*/  @P2 STG.E.U16 desc[UR58][R18.64], R13 ;  /* 0x0000000d12002986 */ /* 0x0003e4000c10153a */
[----:B-1----:R-:W-:-:S02]  /*776a0*/  IMAD.WIDE R18, R20, 0x2, R6 ;  /* 0x0000000214127825 */ /* 0x002fc400078e0206 */
[----:B------:R-:W4:Y:S04]  /*776b0*/  LDL.LU R13, [R1+0x844] ;  /* 0x00084400010d7983 */ /* 0x000f280000300800 */
[----:B------:R1:W-:Y:S04]  /*776c0*/  @P4 STG.E.U16 desc[UR58][R18.64], R17 ;  /* 0x0000001112004986 */ /* 0x0003e8000c10153a */
[----:B-1----:R-:W4:Y:S04]  /*776d0*/  LDL.LU R19, [R1+0x1c] ;  /* 0x00001c0001137983 */ /* 0x002f280000300800 */
[----:B------:R-:W4:Y:S04]  /*776e0*/  LDL.LU R18, [R1+0x848] ;  /* 0x0008480001127983 */ /* 0x000f280000300800 */
[----:B------:R-:W4:Y:S01]  /*776f0*/  LDL.LU R16, [R1+0xc] ;  /* 0x00000c0001107983 */ /* 0x000f220000300800 */
[----:B------:R-:W-:-:S02]  /*77700*/  LOP3.LUT R8, R8, 0xffffdfff, RZ, 0xc0, !PT ;  /* 0xffffdfff08087812 */ /* 0x000fc400078ec0ff */
[C---:B------:R-:W-:Y:S02]  /*77710*/  LOP3.LUT P5, RZ, R9.reuse, 0x4000000, RZ, 0xc0, !PT ;  /* 0x0400000009ff7812 */ /* 0x040fe400078ac0ff */
[C---:B------:R-:W-:Y:S01]  /*77720*/  LOP3.LUT P3, RZ, R9.reuse, 0x8000000, RZ, 0xc0, !PT ;  /* 0x0800000009ff7812 */ /* 0x040fe2000786c0ff */
[----:B------:R-:W-:Y:S01]  /*77730*/  IMAD.WIDE R22, R20, 0x2, R4 ;  /* 0x0000000214167825 */ /* 0x000fe200078e0204 */
[----:B------:R-:W-:Y:S02]  /*77740*/  LOP3.LUT P6, RZ, R9, 0x10000000, RZ, 0xc0, !PT ;  /* 0x1000000009ff7812 */ /* 0x000fe400078cc0ff */
[----:B------:R-:W-:Y:S02]  /*77750*/  PRMT R15, R17, 0x7632, R15 ;  /* 0x00007632110f7816 */ /* 0x000fe4000000000f */
[C---:B------:R-:W-:Y:S01]  /*77760*/  LOP3.LUT P1, RZ, R9.reuse, 0x20000000, RZ, 0xc0, !PT ;  /* 0x2000000009ff7812 */ /* 0x040fe2000782c0ff */
[----:B------:R-:W4:Y:S01]  /*77770*/  LDL.LU R17, [R1+0x84c] ;  /* 0x00084c0001117983 */ /* 0x000f220000300800 */
[----:B------:R-:W-:-:S03]  /*77780*/  LOP3.LUT P4, RZ, R9, 0x40000000, RZ, 0xc0, !PT ;  /* 0x4000000009ff7812 */ /* 0x000fc6000788c0ff */
[----:B------:R1:W-:Y:S04]  /*77790*/  @P5 STG.E.U16 desc[UR58][R22.64], R15 ;  /* 0x0000000f16005986 */ /* 0x0003e8000c10153a */
[----:B-1----:R-:W4:Y:S04]  /*777a0*/  LDL.LU R15, [R1+0x220] ;  /* 0x00022000010f7983 */ /* 0x002f280000300800 */
[----:B------:R-:W4:Y:S04]  /*777b0*/  LDL.LU R29, [R1+0x850] ;  /* 0x00085000011d7983 */ /* 0x000f280000300800 */
[----:B------:R-:W4:Y:S04]  /*777c0*/  LDL.LU R27, [R1+0x50] ;  /* 0x00005000011b7983 */ /* 0x000f280000300800 */
[----:B------:R-:W4:Y:S01]  /*777d0*/  LDL.LU R25, [R1+0x854] ;  /* 0x0008540001197983 */ /* 0x000f220000300800 */
[----:B--2---:R-:W-:-:S13]  /*777e0*/  LOP3.LUT P0, RZ, R10, 0x8, RZ, 0xc0, !PT ;  /* 0x000000080aff7812 */ /* 0x004fda000780c0ff */
[----:B------:R-:W-:Y:S02]  /*777f0*/  @P0 LOP3.LUT R8, R8, 0x2000, RZ, 0xfc, !PT ;  /* 0x0000200008080812 */ /* 0x000fe400078efcff */
[----:B------:R-:W-:Y:S02]  /*77800*/  LOP3.LUT P0, RZ, R10, 0x4, RZ, 0xc0, !PT ;  /* 0x000000040aff7812 */ /* 0x000fe4000780c0ff */
[----:B------:R-:W-:-:S11]  /*77810*/  LOP3.LUT R8, R8, 0xffffbfff, RZ, 0xc0, !PT ;  /* 0xffffbfff08087812 */ /* 0x000fd600078ec0ff */
[----:B------:R-:W-:Y:S02]  /*77820*/  @P0 LOP3.LUT R8, R8, 0x4000, RZ, 0xfc, !PT ;  /* 0x0000400008080812 */ /* 0x000fe400078efcff */
[----:B------:R-:W-:Y:S02]  /*77830*/  LOP3.LUT P0, RZ, R10, 0x2, RZ, 0xc0, !PT ;  /* 0x000000020aff7812 */ /* 0x000fe4000780c0ff */
[----:B------:R-:W-:Y:S01]  /*77840*/  LOP3.LUT R8, R8, 0xffff7fff, RZ, 0xc0, !PT ;  /* 0xffff7fff08087812 */ /* 0x000fe200078ec0ff */
[----:B---3--:R-:W-:-:S10]  /*77850*/  IMAD.WIDE R22, R21, 0x2, R6 ;  /* 0x0000000215167825 */ /* 0x008fd400078e0206 */
[----:B------:R-:W-:Y:S02]  /*77860*/  @P0 LOP3.LUT R8, R8, 0x8000, RZ, 0xfc, !PT ;  /* 0x0000800008080812 */ /* 0x000fe400078efcff */
[----:B------:R-:W-:Y:S01]  /*77870*/  LOP3.LUT P0, RZ, R10, 0x1, RZ, 0xc0, !PT ;  /* 0x000000010aff7812 */ /* 0x000fe2000780c0ff */
[----:B------:R-:W-:Y:S01]  /*77880*/  IMAD.WIDE R20, R21, 0x2, R4 ;  /* 0x0000000215147825 */ /* 0x000fe200078e0204 */
[----:B------:R-:W-:Y:S02]  /*77890*/  LOP3.LUT R8, R8, 0xfffeffff, RZ, 0xc0, !PT ;  /* 0xfffeffff08087812 */ /* 0x000fe400078ec0ff */
[----:B----4-:R-:W-:Y:S01]  /*778a0*/  PRMT R3, R12, 0x7632, R3 ;  /* 0x000076320c037816 */ /* 0x010fe20000000003 */
[----:B------:R1:W-:Y:S04]  /*778b0*/  @P3 STG.E.U16 desc[UR58][R22.64], R12 ;  /* 0x0000000c16003986 */ /* 0x0003e8000c10153a */
[----:B------:R2:W-:Y:S04]  /*778c0*/  @P6 STG.E.U16 desc[UR58][R20.64], R3 ;  /* 0x0000000314006986 */ /* 0x0005e8000c10153a */
[----:B------:R-:W-:-:S02]  /*778d0*/  @P0 LOP3.LUT R8, R8, 0x10000, RZ, 0xfc, !PT ;  /* 0x0001000008080812 */ /* 0x000fc400078efcff */
[----:B------:R-:W-:Y:S01]  /*778e0*/  LOP3.LUT P0, RZ, R9, 0x80000000, RZ, 0xc0, !PT ;  /* 0x8000000009ff7812 */ /* 0x000fe2000780c0ff */
[----:B-1----:R-:W3:Y:S01]  /*778f0*/  LDL.LU R22, [R1+0x224] ;  /* 0x0002240001167983 */ /* 0x002ee20000300800 */
[----:B--2---:R-:W-:-:S04]  /*77900*/  IMAD.WIDE R20, R13, 0x2, R6 ;  /* 0x000000020d147825 */ /* 0x004fc800078e0206 */
[----:B------:R-:W-:Y:S01]  /*77910*/  IMAD.WIDE R12, R13, 0x2, R4 ;  /* 0x000000020d0c7825 */ /* 0x000fe200078e0204 */
[----:B------:R-:W-:Y:S01]  /*77920*/  PRMT R2, R19, 0x7632, R2 ;  /* 0x0000763213027816 */ /* 0x000fe20000000002 */
[----:B------:R1:W-:Y:S04]  /*77930*/  @P1 STG.E.U16 desc[UR58][R20.64], R19 ;  /* 0x0000001314001986 */ /* 0x0003e8000c10153a */
[----:B------:R2:W-:Y:S04]  /*77940*/  @P4 STG.E.U16 desc[UR58][R12.64], R2 ;  /* 0x000000020c004986 */ /* 0x0005e8000c10153a */
[----:B-1----:R-:W4:Y:S01]  /*77950*/  LDL.LU R20, [R1+0x217c] ;  /* 0x00217c0001147983 */ /* 0x002f220000300800 */
[----:B--2---:R-:W-:-:S03]  /*77960*/  IMAD.WIDE R2, R18, 0x2, R6 ;  /* 0x0000000212027825 */ /* 0x004fc600078e0206 */
[----:B------:R-:W2:Y:S04]  /*77970*/  LDL.LU R12, [R1+0x2178] ;  /* 0x00217800010c7983 */ /* 0x000ea80000300800 */
[----:B------:R-:W2:Y:S04]  /*77980*/  LDL.LU R13, [R1+0x858] ;  /* 0x00085800010d7983 */ /* 0x000ea80000300800 */
[----:B------:R-:W2:Y:S04]  /*77990*/  LDL.LU R21, [R1+0x54] ;  /* 0x0000540001157983 */ /* 0x000ea80000300800 */
[----:B------:R1:W-:Y:S04]  /*779a0*/  @P0 STG.E.U16 desc[UR58][R2.64], R16 ;  /* 0x0000001002000986 */ /* 0x0003e8000c10153a */
[----:B-1----:R-:W2:Y:S01]  /*779b0*/  LDL.LU R2, [R1+0x2174] ;  /* 0x0021740001027983 */ /* 0x002ea20000300800 */
[----:B------:R-:W-:Y:S01]  /*779c0*/  LOP3.LUT P0, RZ, R8, 0x10000, RZ, 0xc0, !PT ;  /* 0x0001000008ff7812 */ /* 0x000fe2000780c0ff */
[----:B------:R-:W-:Y:S01]  /*779d0*/  IMAD.WIDE R18, R18, 0x2, R4 ;  /* 0x0000000212127825 */ /* 0x000fe200078e0204 */
[----:B------:R-:W-:-:S02]  /*779e0*/  PRMT R14, R15, 0x7632, R14 ;  /* 0x000076320f0e7816 */ /* 0x000fc4000000000e */
[----:B--2---:R-:W-:-:S09]  /*779f0*/  PRMT R2, R16, 0x7632, R2 ;  /* 0x0000763210027816 */ /* 0x004fd20000000002 */
[----:B------:R1:W-:Y:S01]  /*77a00*/  @P0 STG.E.U16 desc[UR58][R18.64], R2 ;  /* 0x0000000212000986 */ /* 0x0003e2000c10153a */
[----:B------:R-:W-:-:S03]  /*77a10*/  LOP3.LUT P0, RZ, R8, 0x8000, RZ, 0xc0, !PT ;  /* 0x0000800008ff7812 */ /* 0x000fc6000780c0ff */
[----:B-1----:R-:W2:Y:S01]  /*77a20*/  LDL.LU R19, [R1+0x2170] ;  /* 0x0021700001137983 */ /* 0x002ea20000300800 */
[----:B------:R-:W-:-:S03]  /*77a30*/  IMAD.WIDE R2, R17, 0x2, R6 ;  /* 0x0000000211027825 */ /* 0x000fc600078e0206 */
[----:B------:R-:W4:Y:S06]  /*77a40*/  LDL.LU R23, [R1+0x85c] ;  /* 0x00085c0001177983 */ /* 0x000f2c0000300800 */
[----:B------:R1:W-:Y:S01]  /*77a50*/  @P0 STG.E.U16 desc[UR58][R2.64], R15 ;  /* 0x0000000f02000986 */ /* 0x0003e2000c10153a */
[C---:B------:R-:W-:Y:S01]  /*77a60*/  LOP3.LUT P0, RZ, R8.reuse, 0x4000, RZ, 0xc0, !PT ;  /* 0x0000400008ff7812 */ /* 0x040fe2000780c0ff */
[----:B------:R-:W-:Y:S02]  /*77a70*/  IMAD.WIDE R16, R17, 0x2, R4 ;  /* 0x0000000211107825 */ /* 0x000fe400078e0204 */
[----:B------:R-:W4:Y:S04]  /*77a80*/  LDL.LU R18, [R1+0x228] ;  /* 0x0002280001127983 */ /* 0x000f280000300800 */
[----:B-1----:R-:W4:Y:S06]  /*77a90*/  LDL.LU.64 R2, [R1+0x2168] ;  /* 0x0021680001027983 */ /* 0x002f2c0000300a00 */
[----:B------:R1:W-:Y:S04]  /*77aa0*/  @P0 STG.E.U16 desc[UR58][R16.64], R14 ;  /* 0x0000000e10000986 */ /* 0x0003e8000c10153a */
[----:B-1----:R-:W4:Y:S01]  /*77ab0*/  LDL.LU.64 R16, [R1+0x2160] ;  /* 0x0021600001107983 */ /* 0x002f220000300a00 */
[----:B------:R-:W-:-:S02]  /*77ac0*/  LOP3.LUT P0, RZ, R8, 0x2000, RZ, 0xc0, !PT ;  /* 0x0000200008ff7812 */ /* 0x000fc4000780c0ff */
[C---:B------:R-:W-:Y:S01]  /*77ad0*/  LOP3.LUT P2, RZ, R10.reuse, 0x10, RZ, 0xc0, !PT ;  /* 0x000000100aff7812 */ /* 0x040fe2000784c0ff */
[C---:B------:R-:W-:Y:S01]  /*77ae0*/  IMAD.WIDE R14, R29.reuse, 0x2, R6 ;  /* 0x000000021d0e7825 */ /* 0x040fe200078e0206 */
[C---:B------:R-:W-:Y:S02]  /*77af0*/  LOP3.LUT P5, RZ, R10.reuse, 0x20, RZ, 0xc0, !PT ;  /* 0x000000200aff7812 */ /* 0x040fe400078ac0ff */
[C---:B------:R-:W-:Y:S01]  /*77b00*/  LOP3.LUT P3, RZ, R10.reuse, 0x40, RZ, 0xc0, !PT ;  /* 0x000000400aff7812 */ /* 0x040fe2000786c0ff */
[----:B------:R-:W-:Y:S01]  /*77b10*/  IMAD.WIDE R28, R29, 0x2, R4 ;  /* 0x000000021d1c7825 */ /* 0x000fe200078e0204 */
[----:B------:R-:W-:Y:S02]  /*77b20*/  PRMT R24, R27, 0x7632, R24 ;  /* 0x000076321b187816 */ /* 0x000fe40000000018 */
[----:B------:R-:W-:-:S03]  /*77b30*/  LOP3.LUT P6, RZ, R10, 0x80, RZ, 0xc0, !PT ;  /* 0x000000800aff7812 */ /* 0x000fc600078cc0ff */
[----:B------:R1:W-:Y:S04]  /*77b40*/  @P0 STG.E.U16 desc[UR58][R14.64], R27 ;  /* 0x0000001b0e000986 */ /* 0x0003e8000c10153a */
[----:B------:R0:W-:Y:S04]  /*77b50*/  @P2 STG.E.U16 desc[UR58][R28.64], R24 ;  /* 0x000000181c002986 */ /* 0x0001e8000c10153a */
[----:B-1----:R-:W4:Y:S01]  /*77b60*/  LDL.LU.64 R14, [R1+0x2158] ;  /* 0x00215800010e7983 */ /* 0x002f220000300a00 */
[----:B0-----:R-:W-:-:S04]  /*77b70*/  IMAD.WIDE R28, R25, 0x2, R6 ;  /* 0x00000002191c7825 */ /* 0x001fc800078e0206 */
[----:B------:R-:W-:Y:S01]  /*77b80*/  IMAD.WIDE R24, R25, 0x2, R4 ;  /* 0x0000000219187825 */ /* 0x000fe200078e0204 */
[----:B---3--:R-:W-:Y:S01]  /*77b90*/  @P5 STG.E.U16 desc[UR58][R28.64], R22 ;  /* 0x000000161c005986 */ /* 0x008fe2000c10153a */
[----:B--2---:R-:W-:-:S05]  /*77ba0*/  PRMT R19, R22, 0x7632, R19 ;  /* 0x0000763216137816 */ /* 0x004fca0000000013 */
[----:B------:R0:W-:Y:S02]  /*77bb0*/  @P3 STG.E.U16 desc[UR58][R24.64], R19 ;  /* 0x0000001318003986 */ /* 0x0001e4000c10153a */
[C---:B0-----:R-:W-:Y:S02]  /*77bc0*/  IMAD.WIDE R24, R13.reuse, 0x2, R6 ;  /* 0x000000020d187825 */ /* 0x041fe400078e0206 */
[----:B------:R-:W2:Y:S04]  /*77bd0*/  LDL.LU R19, [R1+0x860] ;  /* 0x0008600001137983 */ /* 0x000ea80000300800 */
[----:B------:R0:W-:Y:S02]  /*77be0*/  @P6 STG.E.U16 desc[UR58][R24.64], R21 ;  /* 0x0000001518006986 */ /* 0x0001e4000c10153a */
[----:B0-----:R-:W-:-:S02]  /*77bf0*/  IMAD.WIDE R24, R13, 0x2, R4 ;  /* 0x000000020d187825 */ /* 0x001fc400078e0204 */
[----:B------:R-:W3:Y:S04]  /*77c00*/  LDL.LU R13, [R1+0x58] ;  /* 0x00005800010d7983 */ /* 0x000ee80000300800 */
[----:B------:R-:W3:Y:S01]  /*77c10*/  LDL.LU R29, [R1+0x864] ;  /* 0x00086400011d7983 */ /* 0x000ee20000300800 */
[----:B----4-:R-:W-:-:S03]  /*77c20*/  PRMT R17, R21, 0x7632, R17 ;  /* 0x0000763215117816 */ /* 0x010fc60000000011 */
[----:B------:R-:W4:Y:S01]  /*77c30*/  LDL.LU R21, [R1+0x22c] ;  /* 0x00022c0001157983 */ /* 0x000f220000300800 */
[C---:B------:R-:W-:Y:S02]  /*77c40*/  LOP3.LUT P1, RZ, R10.reuse, 0x100, RZ, 0xc0, !PT ;  /* 0x000001000aff7812 */ /* 0x040fe4000782c0ff */
[C---:B------:R-:W-:Y:S01]  /*77c50*/  LOP3.LUT P4, RZ, R10.reuse, 0x200, RZ, 0xc0, !PT ;  /* 0x000002000aff7812 */ /* 0x040fe2000788c0ff */
[----:B------:R-:W4:Y:S01]  /*77c60*/  LDL.LU R22, [R1+0x868] ;  /* 0x0008680001167983 */ /* 0x000f220000300800 */
[C---:B------:R-:W-:Y:S02]  /*77c70*/  LOP3.LUT P5, RZ, R10.reuse, 0x400, RZ, 0xc0, !PT ;  /* 0x000004000aff7812 */ /* 0x040fe400078ac0ff */
[----:B------:R-:W-:-:S07]  /*77c80*/  LOP3.LUT P2, RZ, R10, 0x800, RZ, 0xc0, !PT ;  /* 0x000008000aff7812 */ /* 0x000fce000784c0ff */
[----:B------:R0:W-:Y:S01]  /*77c90*/  @P1 STG.E.U16 desc[UR58][R24.64], R17 ;  /* 0x0000001118001986 */ /* 0x0001e2000c10153a */
[----:B------:R-:W-:Y:S02]  /*77ca0*/  LOP3.LUT P6, RZ, R10, 0x1000, RZ, 0xc0, !PT ;  /* 0x000010000aff7812 */ /* 0x000fe400078cc0ff */
[----:B------:R-:W-:Y:S01]  /*77cb0*/  PRMT R15, R18, 0x7632, R15 ;  /* 0x00007632120f7816 */ /* 0x000fe2000000000f */
[C---:B0-----:R-:W-:Y:S01]  /*77cc0*/  IMAD.WIDE R24, R23.reuse, 0x2, R6 ;  /* 0x0000000217187825 */ /* 0x041fe200078e0206 */
[----:B------:R-:W-:Y:S01]  /*77cd0*/  LOP3.LUT P3, RZ, R10, 0x2000, RZ, 0xc0, !PT ;  /* 0x000020000aff7812 */ /* 0x000fe2000786c0ff */
[----:B------:R-:W4:Y:S04]  /*77ce0*/  LDL.LU R17, [R1+0x5c] ;  /* 0x00005c0001117983 */ /* 0x000f280000300800 */
[----:B------:R0:W-:Y:S02]  /*77cf0*/  @P4 STG.E.U16 desc[UR58][R24.64], R18 ;  /* 0x0000001218004986 */ /* 0x0001e4000c10153a */
[----:B0-----:R-:W-:-:S05]  /*77d00*/  IMAD.WIDE R24, R23, 0x2, R4 ;  /* 0x0000000217187825 */ /* 0x001fca00078e0204 */
[----:B------:R0:W-:Y:S04]  /*77d10*/  @P5 STG.E.U16 desc[UR58][R24.64], R15 ;  /* 0x0000000f18005986 */ /* 0x0001e8000c10153a */
[----:B0-----:R-:W4:Y:S04]  /*77d20*/  LDL.LU R15, [R1+0x86c] ;  /* 0x00086c00010f7983 */ /* 0x001f280000300800 */
[----:B------:R-:W4:Y:S01]  /*77d30*/  LDL.LU R27, [R1+0x80] ;  /* 0x00008000011b7983 */ /* 0x000f220000300800 */
[----:B--2---:R-:W-:-:S04]  /*77d40*/  IMAD.WIDE R24, R19, 0x2, R6 ;  /* 0x0000000213187825 */ /* 0x004fc800078e0206 */
[----:B------:R-:W-:Y:S01]  /*77d50*/  IMAD.WIDE R18, R19, 0x2, R4 ;  /* 0x0000000213127825 */ /* 0x000fe200078e0204 */
[----:B---3--:R-:W-:Y:S01]  /*77d60*/  PRMT R12, R13, 0x7632, R12 ;  /* 0x000076320d0c7816 */ /* 0x008fe2000000000c */
[----:B------:R0:W-:Y:S04]  /*77d70*/  @P2 STG.E.U16 desc[UR58][R24.64], R13 ;  /* 0x0000000d18002986 */ /* 0x0001e8000c10153a */
[----:B------:R1:W-:Y:S04]  /*77d80*/  @P6 STG.E.U16 desc[UR58][R18.64], R12 ;  /* 0x0000000c12006986 */ /* 0x0003e8000c10153a */
[----:B0-----:R-:W2:Y:S01]  /*77d90*/  LDL.LU R24, [R1+0x2154] ;  /* 0x0021540001187983 */ /* 0x001ea20000300800 */
[----:B-1----:R-:W-:-:S03]  /*77da0*/  IMAD.WIDE R12, R29, 0x2, R6 ;  /* 0x000000021d0c7825 */ /* 0x002fc600078e0206 */
[----:B------:R-:W3:Y:S04]  /*77db0*/  LDL.LU R25, [R1+0x874] ;  /* 0x0008740001197983 */ /* 0x000ee80000300800 */
[----:B------:R-:W2:Y:S04]  /*77dc0*/  LDL.LU R23, [R1+0x70] ;  /* 0x0000700001177983 */ /* 0x000ea80000300800 */
[----:B------:R-:W2:Y:S04]  /*77dd0*/  LDL.LU R18, [R1+0x2150] ;  /* 0x0021500001127983 */ /* 0x000ea80000300800 */
[----:B------:R-:W2:Y:S04]  /*77de0*/  LDL.LU R19, [R1+0x878] ;  /* 0x0008780001137983 */ /* 0x000ea80000300800 */
[----:B----4-:R0:W-:Y:S04]  /*77df0*/  @P3 STG.E.U16 desc[UR58][R12.64], R21 ;  /* 0x000000150c003986 */ /* 0x0101e8000c10153a */
[----:B0-----:R-:W4:Y:S01]  /*77e00*/  LDL.LU.64 R12, [R1+0x2148] ;  /* 0x00214800010c7983 */ /* 0x001f220000300a00 */
[----:B------:R-:W-:-:S02]  /*77e10*/  LOP3.LUT P0, RZ, R10, 0x80000, RZ, 0xc0, !PT ;  /* 0x000800000aff7812 */ /* 0x000fc4000780c0ff */
[----:B------:R-:W-:-:S11]  /*77e20*/  LOP3.LUT R8, R8, 0xfffffdff, RZ, 0xc0, !PT ;  /* 0xfffffdff08087812 */ /* 0x000fd600078ec0ff */
[----:B------:R-:W-:Y:S02]  /*77e30*/  @P0 LOP3.LUT R8, R8, 0x200, RZ, 0xfc, !PT ;  /* 0x0000020008080812 */ /* 0x000fe400078efcff */
[----:B------:R-:W-:Y:S02]  /*77e40*/  LOP3.LUT P0, RZ, R10, 0x40000, RZ, 0xc0, !PT ;  /* 0x000400000aff7812 */ /* 0x000fe4000780c0ff */
[----:B------:R-:W-:Y:S02]  /*77e50*/  LOP3.LUT R8, R8, 0xfffffbff, RZ, 0xc0, !PT ;  /* 0xfffffbff08087812 */ /* 0x000fe400078ec0ff */
[----:B------:R-:W-:-:S09]  /*77e60*/  LOP3.LUT P4, RZ, R10, 0x4000, RZ, 0xc0, !PT ;  /* 0x000040000aff7812 */ /* 0x000fd2000788c0ff */
[----:B------:R-:W-:Y:S02]  /*77e70*/  @P0 LOP3.LUT R8, R8, 0x400, RZ, 0xfc, !PT ;  /* 0x0000040008080812 */ /* 0x000fe400078efcff */
[----:B------:R-:W-:Y:S02]  /*77e80*/  LOP3.LUT P0, RZ, R10, 0x20000, RZ, 0xc0, !PT ;  /* 0x000200000aff7812 */ /* 0x000fe4000780c0ff */
[----:B------:R-:W-:Y:S01]  /*77e90*/  LOP3.LUT R8, R8, 0xfffff7ff, RZ, 0xc0, !PT ;  /* 0xfffff7ff08087812 */ /* 0x000fe200078ec0ff */
[----:B------:R-:W-:-:S10]  /*77ea0*/  IMAD.WIDE R28, R29, 0x2, R4 ;  /* 0x000000021d1c7825 */ /* 0x000fd400078e0204 */
[----:B------:R-:W-:Y:S02]  /*77eb0*/  @P0 LOP3.LUT R8, R8, 0x800, RZ, 0xfc, !PT ;  /* 0x0000080008080812 */ /* 0x000fe400078efcff */
[----:B------:R-:W-:Y:S02]  /*77ec0*/  LOP3.LUT P0, RZ, R10, 0x10000, RZ, 0xc0, !PT ;  /* 0x000100000aff7812 */ /* 0x000fe4000780c0ff */
[----:B------:R-:W-:-:S11]  /*77ed0*/  LOP3.LUT R8, R8, 0xffffefff, RZ, 0xc0, !PT ;  /* 0xffffefff08087812 */ /* 0x000fd600078ec0ff */
[----:B------:R-:W-:Y:S02]  /*77ee0*/  @P0 LOP3.LUT R8, R8, 0x1000, RZ, 0xfc, !PT ;  /* 0x0000100008080812 */ /* 0x000fe400078efcff */
[----:B------:R-:W-:Y:S02]  /*77ef0*/  LOP3.LUT P0, RZ, R10, 0x8000, RZ, 0xc0, !PT ;  /* 0x000080000aff7812 */ /* 0x000fe4000780c0ff */
[----:B------:R-:W-:Y:S02]  /*77f00*/  PRMT R14, R17, 0x7632, R14 ;  /* 0x00007632110e7816 */ /* 0x000fe4000000000e */
[----:B----4-:R-:W-:-:S05]  /*77f10*/  PRMT R13, R21, 0x7632, R13 ;  /* 0x00007632150d7816 */ /* 0x010fca000000000d */
[----:B------:R0:W-:Y:S04]  /*77f20*/  @P4 STG.E.U16 desc[UR58][R28.64], R13 ;  /* 0x0000000d1c004986 */ /* 0x0001e8000c10153a */
[----:B0-----:R-:W4:Y:S04]  /*77f30*/  LDL.LU R13, [R1+0x87c] ;  /* 0x00087c00010d7983 */ /* 0x001f280000300800 */
[----:B------:R-:W4:Y:S01]  /*77f40*/  LDL.LU R21, [R1+0x74] ;  /* 0x0000740001157983 */ /* 0x000f220000300800 */
[----:B------:R-:W-:-:S05]  /*77f50*/  IMAD.WIDE R28, R22, 0x2, R6 ;  /* 0x00000002161c7825 */ /* 0x000fca00078e0206 */
[----:B------:R0:W-:Y:S02]  /*77f60*/  @P0 STG.E.U16 desc[UR58][R28.64], R17 ;  /* 0x000000111c000986 */ /* 0x0001e4000c10153a */
[----:B0-----:R-:W-:Y:S02]  /*77f70*/  IMAD.WIDE R28, R22, 0x2, R4 ;  /* 0x00000002161c7825 */ /* 0x001fe400078e0204 */
[----:B------:R-:W4:Y:S04]  /*77f80*/  LDL.LU R22, [R1+0x880] ;  /* 0x0008800001167983 */ /* 0x000f280000300800 */
[----:B------:R-:W4:Y:S01]  /*77f90*/  LDL.LU R17, [R1+0x88] ;  /* 0x0000880001117983 */ /* 0x000f220000300800 */
[----:B------:R-:W-:-:S13]  /*77fa0*/  LOP3.LUT P0, RZ, R8, 0x1000, RZ, 0xc0, !PT ;  /* 0x0000100008ff7812 */ /* 0x000fda000780c0ff */
[----:B------:R0:W-:Y:S01]  /*77fb0*/  @P0 STG.E.U16 desc[UR58][R28.64], R14 ;  /* 0x0000000e1c000986 */ /* 0x0001e2000c10153a */
[----:B------:R-:W-:Y:S01]  /*77fc0*/  LOP3.LUT P0, RZ, R8, 0x800, RZ, 0xc0, !PT ;  /* 0x0000080008ff7812 */ /* 0x000fe2000780c0ff */
[----:B0-----:R-:W-:-:S12]  /*77fd0*/  IMAD.WIDE R28, R15, 0x2, R6 ;  /* 0x000000020f1c7825 */ /* 0x001fd800078e0206 */
[----:B------:R0:W-:Y:S01]  /*77fe0*/  @P0 STG.E.U16 desc[UR58][R28.64], R27 ;  /* 0x0000001b1c000986 */ /* 0x0001e2000c10153a */
[----:B------:R-:W-:Y:S01]  /*77ff0*/  LOP3.LUT P0, RZ, R8, 0x400, RZ, 0xc0, !PT ;  /* 0x0000040008ff7812 */ /* 0x000fe2000780c0ff */
[----:B------:R-:W-:Y:S01]  /*78000*/  IMAD.WIDE R14, R15, 0x2, R4 ;  /* 0x000000020f0e7825 */ /* 0x000fe200078e0204 */
[----:B------:R-:W-:Y:S02]  /*78010*/  PRMT R26, R27, 0x7632, R26 ;  /* 0x000076321b1a7816 */ /* 0x000fe4000000001a */
[----:B------:R-:W-:Y:S01]  /*78020*/  LOP3.LUT P1, RZ, R10, 0x100000, RZ, 0xc0, !PT ;  /* 0x001000000aff7812 */ /* 0x000fe2000782c0ff */
[----:B0-----:R-:W4:Y:S08]  /*78030*/  LDL.LU R28, [R1+0x2140] ;  /* 0x00214000011c7983 */ /* 0x001f300000300800 */
[----:B------:R0:W-:Y:S01]  /*78040*/  @P0 STG.E.U16 desc[UR58][R14.64], R26 ;  /* 0x0000001a0e000986 */ /* 0x0001e2000c10153a */
[----:B------:R-:W-:-:S02]  /*78050*/  LOP3.LUT P0, RZ, R8, 0x200, RZ, 0xc0, !PT ;  /* 0x0000020008ff7812 */ /* 0x000fc4000780c0ff */
[----:B------:R-:W-:Y:S01]  /*78060*/  LOP3.LUT P5, RZ, R10, 0x200000, RZ, 0xc0, !PT ;  /* 0x002000000aff7812 */ /* 0x000fe200078ac0ff */
[----:B0-----:R-:W4:Y:S01]  /*78070*/  LDL.LU.64 R14, [R1+0x2138] ;  /* 0x00213800010e7983 */ /* 0x001f220000300a00 */
[----:B---3--:R-:W-:Y:S01]  /*78080*/  IMAD.WIDE R26, R25, 0x2, R6 ;  /* 0x00000002191a7825 */ /* 0x008fe200078e0206 */
[----:B--2---:R-:W-:-:S08]  /*78090*/  PRMT R20, R23, 0x7632, R20 ;  /* 0x0000763217147816 */ /* 0x004fd00000000014 */
[----:B------:R0:W-:Y:S01]  /*780a0*/  @P0 STG.E.U16 desc[UR58][R26.64], R23 ;  /* 0x000000171a000986 */ /* 0x0001e2000c10153a */
[----:B------:R-:W-:Y:S01]  /*780b0*/  LOP3.LUT P2, RZ, R10, 0x400000, RZ, 0xc0, !PT ;  /* 0x004000000aff7812 */ /* 0x000fe2000784c0ff */
[----:B0-----:R-:W-:-:S05]  /*780c0*/  IMAD.WIDE R26, R25, 0x2, R4 ;  /* 0x00000002191a7825 */ /* 0x001fca00078e0204 */
[----:B------:R0:W-:Y:S01]  /*780d0*/  @P1 STG.E.U16 desc[UR58][R26.64], R20 ;  /* 0x000000141a001986 */ /* 0x0001e2000c10153a */
[----:B------:R-:W-:Y:S02]  /*780e0*/  LOP3.LUT P6, RZ, R10, 0x800000, RZ, 0xc0, !PT ;  /* 0x008000000aff7812 */ /* 0x000fe400078cc0ff */
[----:B------:R-:W-:Y:S01]  /*780f0*/  PRMT R18, R11, 0x7632, R18 ;  /* 0x000076320b127816 */ /* 0x000fe20000000012 */
[----:B0-----:R-:W-:-:S05]  /*78100*/  IMAD.WIDE R26, R19, 0x2, R6 ;  /* 0x00000002131a7825 */ /* 0x001fca00078e0206 */
[----:B------:R0:W-:Y:S02]  /*78110*/  @P5 STG.E.U16 desc[UR58][R26.64], R11 ;  /* 0x0000000b1a005986 */ /* 0x0001e4000c10153a */
[----:B0-----:R-:W-:Y:S02]  /*78120*/  IMAD.WIDE R26, R19, 0x2, R4 ;  /* 0x00000002131a7825 */ /* 0x001fe400078e0204 */
[----:B------:R-:W2:Y:S04]  /*78130*/  LDL.LU R11, [R1+0x2130] ;  /* 0x00213000010b7983 */ /* 0x000ea80000300800 */
[----:B------:R4:W-:Y:S01]  /*78140*/  @P2 STG.E.U16 desc[UR58][R26.64], R18 ;  /* 0x000000121a002986 */ /* 0x0009e2000c10153a */
[C---:B------:R-:W-:Y:S02]  /*78150*/  LOP3.LUT P3, RZ, R10.reuse, 0x1000000, RZ, 0xc0, !PT ;  /* 0x010000000aff7812 */ /* 0x040fe4000786c0ff */
[----:B------:R-:W-:Y:S01]  /*78160*/  LOP3.LUT P4, RZ, R10, 0x2000000, RZ, 0xc0, !PT ;  /* 0x020000000aff7812 */ /* 0x000fe2000788c0ff */
[----:B----4-:R-:W-:-:S05]  /*78170*/  IMAD.WIDE R18, R13, 0x2, R6 ;  /* 0x000000020d127825 */ /* 0x010fca00078e0206 */
[----:B------:R0:W-:Y:S02]  /*78180*/  @P6 STG.E.U16 desc[UR58][R18.64], R21 ;  /* 0x0000001512006986 */ /* 0x0001e4000c10153a */
[----:B0-----:R-:W-:Y:S02]  /*78190*/  IMAD.WIDE R18, R13, 0x2, R4 ;  /* 0x000000020d127825 */ /* 0x001fe400078e0204 */
[----:B------:R-:W3:Y:S04]  /*781a0*/  LDL.LU R13, [R1+0x884] ;  /* 0x00088400010d7983 */ /* 0x000ee80000300800 */
[----:B------:R-:W4:Y:S01]  /*781b0*/  LDL.LU R20, [R1+0x78] ;  /* 0x0000780001147983 */ /* 0x000f220000300800 */
[----:B------:R-:W-:-:S03]  /*781c0*/  PRMT R16, R21, 0x7632, R16 ;  /* 0x0000763215107816 */ /* 0x000fc60000000010 */
[----:B------:R-:W4:Y:S04]  /*781d0*/  LDL.LU R21, [R1+0x888] ;  /* 0x0008880001157983 */ /* 0x000f280000300800 */
[----:B------:R0:W-:Y:S02]  /*781e0*/  @P3 STG.E.U16 desc[UR58][R18.64], R16 ;  /* 0x0000001012003986 */ /* 0x0001e4000c10153a */
[----:B0-----:R-:W-:-:S05]  /*781f0*/  IMAD.WIDE R18, R22, 0x2, R6 ;  /* 0x0000000216127825 */ /* 0x001fca00078e0206 */
[----:B------:R0:W-:Y:S04]  /*78200*/  @P4 STG.E.U16 desc[UR58][R18.64], R17 ;  /* 0x0000001112004986 */ /* 0x0001e8000c10153a */
[----:B0-----:R-:W4:Y:S04]  /*78210*/  LDL.LU R18, [R1+0x8c] ;  /* 0x00008c0001127983 */ /* 0x001f280000300800 */
[----:B------:R-:W4:Y:S04]  /*78220*/  LDL.LU R19, [R1+0x88c] ;  /* 0x00088c0001137983 */ /* 0x000f280000300800 */
[----:B------:R-:W4:Y:S01]  /*78230*/  LDL.LU R16, [R1+0x7c] ;  /* 0x00007c0001107983 */ /* 0x000f220000300800 */
[----:B------:R-:W-:Y:S01]  /*78240*/  LOP3.LUT P5, RZ, R10, 0x4000000, RZ, 0xc0, !PT ;  /* 0x040000000aff7812 */ /* 0x000fe200078ac0ff */
[----:B------:R-:W-:Y:S01]  /*78250*/  IMAD.WIDE R22, R22, 0x2, R4 ;  /* 0x0000000216167825 */ /* 0x000fe200078e0204 */
[----:B------:R-:W-:-:S02]  /*78260*/  PRMT R14, R17, 0x7632, R14 ;  /* 0x00007632110e7816 */ /* 0x000fc4000000000e */
[----:B------:R-:W4:Y:S09]  /*78270*/  LDL.LU R17, [R1+0x890] ;  /* 0x0008900001117983 */ /* 0x000f320000300800 */
[----:B------:R0:W-:Y:S04]  /*78280*/  @P5 STG.E.U16 desc[UR58][R22.64], R14 ;  /* 0x0000000e16005986 */ /* 0x0001e8000c10153a */
[----:B0-----:R-:W4:Y:S01]  /*78290*/  LDL.LU R14, [R1+0xb0] ;  /* 0x0000b000010e7983 */ /* 0x001f220000300800 */
[----:B------:R-:W-:-:S02]  /*782a0*/  LOP3.LUT P1, RZ, R10, 0x8000000, RZ, 0xc0, !PT ;  /* 0x080000000aff7812 */ /* 0x000fc4000782c0ff */
[C---:B------:R-:W-:Y:S02]  /*782b0*/  LOP3.LUT P6, RZ, R10.reuse, 0x10000000, RZ, 0xc0, !PT ;  /* 0x100000000aff7812 */ /* 0x040fe400078cc0ff */
[C---:B------:R-:W-:Y:S02]  /*782c0*/  LOP3.LUT P2, RZ, R10.reuse, 0x20000000, RZ, 0xc0, !PT ;  /* 0x200000000aff7812 */ /* 0x040fe4000784c0ff */
[----:B------:R-:W-:Y:S02]  /*782d0*/  LOP3.LUT P4, RZ, R10, 0x40000000, RZ, 0xc0, !PT ;  /* 0x400000000aff7812 */ /* 0x000fe4000788c0ff */
[----:B------:R-:W-:Y:S02]  /*782e0*/  LOP3.LUT R8, R8, 0xffffffdf, RZ, 0xc0, !PT ;  /* 0xffffffdf08087812 */ /* 0x000fe400078ec0ff */
[----:B--2---:R-:W-:Y:S01]  /*782f0*/  LOP3.LUT P0, RZ, R11, 0x8, RZ, 0xc0, !PT ;  /* 0x000000080bff7812 */ /* 0x004fe2000780c0ff */
[----:B---3--:R-:W-:-:S05]  /*78300*/  IMAD.WIDE R22, R13, 0x2, R6 ;  /* 0x000000020d167825 */ /* 0x008fca00078e0206 */
[----:B----4-:R0:W-:Y:S01]  /*78310*/  @P1 STG.E.U16 desc[UR58][R22.64], R20 ;  /* 0x0000001416001986 */ /* 0x0101e2000c10153a */
[----:B------:R-:W-:Y:S01]  /*78320*/  PRMT R3, R20, 0x7632, R3 ;  /* 0x0000763214037816 */ /* 0x000fe20000000003 */
[----:B0-----:R-:W-:Y:S02]  /*78330*/  IMAD.WIDE R22, R13, 0x2, R4 ;  /* 0x000000020d167825 */ /* 0x001fe400078e0204 */
[----:B------:R-:W2:Y:S04]  /*78340*/  LDL.LU R13, [R1+0x894] ;  /* 0x00089400010d7983 */ /* 0x000ea80000300800 */
[----:B------:R-:W3:Y:S04]  /*78350*/  LDL.LU R29, [R1+0xa0] ;  /* 0x0000a000011d7983 */ /* 0x000ee80000300800 */
[----:B------:R-:W4:Y:S04]  /*78360*/  LDL.LU R26, [R1+0x898] ;  /* 0x00089800011a7983 */ /* 0x000f280000300800 */
[----:B------:R0:W-:Y:S04]  /*78370*/  @P6 STG.E.U16 desc[UR58][R22.64], R3 ;  /* 0x0000000316006986 */ /* 0x0001e8000c10153a */
[----:B------:R-:W4:Y:S01]  /*78380*/  LDL.LU R25, [R1+0xb4] ;  /* 0x0000b40001197983 */ /* 0x000f220000300800 */
[----:B------:R-:W-:Y:S01]  /*78390*/  PRMT R2, R18, 0x7632, R2 ;  /* 0x0000763212027816 */ /* 0x000fe20000000002 */
[----:B0-----:R-:W-:-:S04]  /*783a0*/  IMAD.WIDE R22, R21, 0x2, R6 ;  /* 0x0000000215167825 */ /* 0x001fc800078e0206 */
[----:B------:R-:W-:Y:S01]  /*783b0*/  IMAD.WIDE R20, R21, 0x2, R4 ;  /* 0x0000000215147825 */ /* 0x000fe200078e0204 */
[----:B------:R0:W-:Y:S04]  /*783c0*/  @P2 STG.E.U16 desc[UR58][R22.64], R18 ;  /* 0x0000001216002986 */ /* 0x0001e8000c10153a */
[----:B------:R1:W-:Y:S04]  /*783d0*/  @P4 STG.E.U16 desc[UR58][R20.64], R2 ;  /* 0x0000000214004986 */ /* 0x0003e8000c10153a */
[----:B0-----:R-:W4:Y:S04]  /*783e0*/  LDL.LU R23, [R1+0x212c] ;  /* 0x00212c0001177983 */ /* 0x001f280000300800 */
[----:B-1----:R-:W4:Y:S04]  /*783f0*/  LDL.LU R20, [R1+0x2128] ;  /* 0x0021280001147983 */ /* 0x002f280000300800 */
[----:B------:R-:W4:Y:S04]  /*78400*/  LDL.LU R22, [R1+0x89c] ;  /* 0x00089c0001167983 */ /* 0x000f280000300800 */
[----:B------:R-:W4:Y:S01]  /*78410*/  LDL.LU R21, [R1+0xa4] ;  /* 0x0000a40001157983 */ /* 0x000f220000300800 */
[----:B------:R-:W-:-:S02]  /*78420*/  @P0 LOP3.LUT R8, R8, 0x20, RZ, 0xfc, !PT ;  /* 0x0000002008080812 */ /* 0x000fc400078efcff */
[----:B------:R-:W-:Y:S02]  /*78430*/  LOP3.LUT P0, RZ, R11, 0x4, RZ, 0xc0, !PT ;  /* 0x000000040bff7812 */ /* 0x000fe4000780c0ff */
[----:B------:R-:W-:-:S11]  /*78440*/  LOP3.LUT R8, R8, 0xffffffbf, RZ, 0xc0, !PT ;  /* 0xffffffbf08087812 */ /* 0x000fd600078ec0ff */
[----:B------:R-:W-:Y:S02]  /*78450*/  @P0 LOP3.LUT R8, R8, 0x40, RZ, 0xfc, !PT ;  /* 0x0000004008080812 */ /* 0x000fe400078efcff */
[----:B------:R-:W-:Y:S02]  /*78460*/  LOP3.LUT P0, RZ, R11, 0x2, RZ, 0xc0, !PT ;  /* 0x000000020bff7812 */ /* 0x000fe4000780c0ff */
[----:B------:R-:W-:-:S11]  /*78470*/  LOP3.LUT R8, R8, 0xffffff7f, RZ, 0xc0, !PT ;  /* 0xffffff7f08087812 */ /* 0x000fd600078ec0ff */
[----:B------:R-:W-:Y:S02]  /*78480*/  @P0 LOP3.LUT R8, R8, 0x80, RZ, 0xfc, !PT ;  /* 0x0000008008080812 */ /* 0x000fe400078efcff */
[----:B------:R-:W-:Y:S02]  /*78490*/  LOP3.LUT P0, RZ, R11, 0x1, RZ, 0xc0, !PT ;  /* 0x000000010bff7812 */ /* 0x000fe4000780c0ff */
[----:B------:R-:W-:Y:S01]  /*784a0*/  LOP3.LUT R8, R8, 0xfffffeff, RZ, 0xc0, !PT ;  /* 0xfffffeff08087812 */ /* 0x000fe200078ec0ff */
[----:B------:R-:W-:-:S10]  /*784b0*/  IMAD.WIDE R2, R19, 0x2, R6 ;  /* 0x0000000213027825 */ /* 0x000fd400078e0206 */
[----:B------:R-:W-:Y:S02]  /*784c0*/  @P0 LOP3.LUT R8, R8, 0x100, RZ, 0xfc, !PT ;  /* 0x0000010008080812 */ /* 0x000fe400078efcff */
[----:B------:R-:W-:Y:S01]  /*784d0*/  LOP3.LUT P0, RZ, R10, 0x80000000, RZ, 0xc0, !PT ;  /* 0x800000000aff7812 */ /* 0x000fe2000780c0ff */
[----:B------:R-:W-:Y:S01]  /*784e0*/  IMAD.WIDE R18, R19, 0x2, R4 ;  /* 0x0000000213127825 */ /* 0x000fe200078e0204 */
[----:B------:R-:W-:-:S11]  /*784f0*/  PRMT R15, R16, 0x7632, R15 ;  /* 0x00007632100f7816 */ /* 0x000fd6000000000f */
[----:B------:R0:W-:Y:S01]  /*78500*/  @P0 STG.E.U16 desc[UR58][R2.64], R16 ;  /* 0x0000001002000986 */ /* 0x0001e2000c10153a */
[----:B------:R-:W-:-:S03]  /*78510*/  LOP3.LUT P0, RZ, R8, 0x100, RZ, 0xc0, !PT ;  /* 0x0000010008ff7812 */ /* 0x000fc6000780c0ff */
[----:B0-----:R-:W4:Y:S10]  /*78520*/  LDL.LU.64 R2, [R1+0x2120] ;  /* 0x0021200001027983 */ /* 0x001f340000300a00 */
[----:B------:R0:W-:Y:S01]  /*78530*/  @P0 STG.E.U16 desc[UR58][R18.64], R15 ;  /* 0x0000000f12000986 */ /* 0x0001e2000c10153a */
[----:B------:R-:W-:-:S03]  /*78540*/  LOP3.LUT P0, RZ, R8, 0x80, RZ, 0xc0, !PT ;  /* 0x0000008008ff7812 */ /* 0x000fc6000780c0ff */
[----:B------:R-:W4:Y:S01]  /*78550*/  LDL.LU R27, [R1+0x8a0] ;  /* 0x0008a000011b7983 */ /* 0x000f220000300800 */
[----:B0-----:R-:W-:-:S03]  /*78560*/  IMAD.WIDE R18, R17, 0x2, R6 ;  /* 0x0000000211127825 */ /* 0x001fc600078e0206 */
[----:B------:R-:W4:Y:S06]  /*78570*/  LDL.LU R15, [R1+0xb8] ;  /* 0x0000b800010f7983 */ /* 0x000f2c0000300800 */
[----:B------:R0:W-:Y:S01]  /*78580*/  @P0 STG.E.U16 desc[UR58][R18.64], R14 ;  /* 0x0000000e12000986 */ /* 0x0001e2000c10153a */
[----:B------:R-:W-:-:S03]  /*78590*/  LOP3.LUT P0, RZ, R8, 0x40, RZ, 0xc0, !PT ;  /* 0x0000004008ff7812 */ /* 0x000fc6000780c0ff */
[----:B0-----:R-:W4:Y:S01]  /*785a0*/  LDL.LU.64 R18, [R1+0x2118] ;  /* 0x0021180001127983 */ /* 0x001f220000300a00 */
[----:B------:R-:W-:Y:S01]  /*785b0*/  IMAD.WIDE R16, R17, 0x2, R4 ;  /* 0x0000000211107825 */ /* 0x000fe200078e0204 */
[----:B------:R-:W-:Y:S02]  /*785c0*/  PRMT R12, R14, 0x7632, R12 ;  /* 0x000076320e0c7816 */ /* 0x000fe4000000000c */
[----:B------:R-:W-:Y:S01]  /*785d0*/  LOP3.LUT P3, RZ, R11, 0x10, RZ, 0xc0, !PT ;  /* 0x000000100bff7812 */ /* 0x000fe2000786c0ff */
[----:B------:R-:W4:Y:S05]  /*785e0*/  LDL.LU R14, [R1+0x2110] ;  /* 0x00211000010e7983 */ /* 0x000f2a0000300800 */
[----:B------:R2:W-:Y:S01]  /*785f0*/  @P0 STG.E.U16 desc[UR58][R16.64], R12 ;  /* 0x0000000c10000986 */ /* 0x0005e2000c10153a */
[----:B------:R-:W-:-:S02]  /*78600*/  LOP3.LUT P0, RZ, R8, 0x20, RZ, 0xc0, !PT ;  /* 0x0000002008ff7812 */ /* 0x000fc4000780c0ff */
[C---:B------:R-:W-:Y:S02]  /*78610*/  LOP3.LUT P5, RZ, R11.reuse, 0x20, RZ, 0xc0, !PT ;  /* 0x000000200bff7812 */ /* 0x040fe400078ac0ff */
[C---:B------:R-:W-:Y:S02]  /*78620*/  LOP3.LUT P1, RZ, R11.reuse, 0x40, RZ, 0xc0, !PT ;  /* 0x000000400bff7812 */ /* 0x040fe4000782c0ff */
[----:B------:R-:W-:Y:S01]  /*78630*/  LOP3.LUT P6, RZ, R11, 0x80, RZ, 0xc0, !PT ;  /* 0x000000800bff7812 */ /* 0x000fe200078cc0ff */
[----:B--2---:R-:W-:-:S04]  /*78640*/  IMAD.WIDE R16, R13, 0x2, R6 ;  /* 0x000000020d107825 */ /* 0x004fc800078e0206 */
[----:B------:R-:W-:Y:S01]  /*78650*/  IMAD.WIDE R12, R13, 0x2, R4 ;  /* 0x000000020d0c7825 */ /* 0x000fe200078e0204 */
[----:B---3--:R-:W-:Y:S01]  /*78660*/  PRMT R28, R29, 0x7632, R28 ;  /* 0x000076321d1c7816 */ /* 0x008fe2000000001c */
[----:B------:R0:W-:Y:S04]  /*78670*/  @P0 STG.E.U16 desc[UR58][R16.64], R29 ;  /* 0x0000001d10000986 */ /* 0x0001e8000c10153a */
[----:B------:R1:W-:Y:S04]  /*78680*/  @P3 STG.E.U16 desc[UR58][R12.64], R28 ;  /* 0x0000001c0c003986 */ /* 0x0003e8000c10153a */
[----:B0-----:R-:W2:Y:S04]  /*78690*/  LDL.LU.64 R16, [R1+0x2108] ;  /* 0x0021080001107983 */ /* 0x001ea80000300a00 */
[----:B-1----:R-:W3:Y:S01]  /*786a0*/  LDL.LU.64 R12, [R1+0x2100] ;  /* 0x00210000010c7983 */ /* 0x002ee20000300a00 */
[----:B----4-:R-:W-:Y:S01]  /*786b0*/  IMAD.WIDE R28, R26, 0x2, R6 ;  /* 0x000000021a1c7825 */ /* 0x010fe200078e0206 */
[----:B------:R-:W-:-:S04]  /*786c0*/  PRMT R24, R25, 0x7632, R24 ;  /* 0x0000763219187816 */ /* 0x000fc80000000018 */
[----:B------:R0:W-:Y:S02]  /*786d0*/  @P5 STG.E.U16 desc[UR58][R28.64], R25 ;  /* 0x000000191c005986 */ /* 0x0001e4000c10153a */
[----:B0-----:R-:W-:-:S05]  /*786e0*/  IMAD.WIDE R28, R26, 0x2, R4 ;  /* 0x000000021a1c7825 */ /* 0x001fca00078e0204 */
[----:B------:R0:W-:Y:S02]  /*786f0*/  @P1 STG.E.U16 desc[UR58][R28.64], R24 ;  /* 0x000000181c001986 */ /* 0x0001e4000c10153a */
[----:B0-----:R-:W-:-:S05]  /*78700*/  IMAD.WIDE R24, R22, 0x2, R6 ;  /* 0x0000000216187825 */ /* 0x001fca00078e0206 */
[----:B------:R0:W-:Y:S04]  /*78710*/  @P6 STG.E.U16 desc[UR58][R24.64], R21 ;  /* 0x0000001518006986 */ /* 0x0001e8000c10153a */
[----:B0-----:R-:W4:Y:S04]  /*78720*/  LDL.LU R24, [R1+0x8a4] ;  /* 0x0008a40001187983 */ /* 0x001f280000300800 */
[----:B------:R-:W2:Y:S01]  /*78730*/  LDL.LU R26, [R1+0xa8] ;  /* 0x0000a800011a7983 */ /* 0x000ea20000300800 */
[----:B------:R-:W-:Y:S01]  /*78740*/  LOP3.LUT P2, RZ, R11, 0x100, RZ, 0xc0, !PT ;  /* 0x000001000bff7812 */ /* 0x000fe2000784c0ff */
[----:B------:R-:W-:-:S02]  /*78750*/  IMAD.WIDE R28, R22, 0x2, R4 ;  /* 0x00000002161c7825 */ /* 0x000fc400078e0204 */
[----:B------:R-:W2:Y:S01]  /*78760*/  LDL.LU R25, [R1+0x8a8] ;  /* 0x0008a80001197983 */ /* 0x000ea20000300800 */
[C---:B------:R-:W-:Y:S02]  /*78770*/  LOP3.LUT P4, RZ, R11.reuse, 0x200, RZ, 0xc0, !PT ;  /* 0x000002000bff7812 */ /* 0x040fe4000788c0ff */
[C---:B------:R-:W-:Y:S02]  /*78780*/  LOP3.LUT P5, RZ, R11.reuse, 0x400, RZ, 0xc0, !PT ;  /* 0x000004000bff7812 */ /* 0x040fe400078ac0ff */
[----:B------:R-:W-:Y:S02]  /*78790*/  LOP3.LUT P3, RZ, R11, 0x800, RZ, 0xc0, !PT ;  /* 0x000008000bff7812 */ /* 0x000fe4000786c0ff */
[----:B------:R-:W-:-:S05]  /*787a0*/  PRMT R18, R21, 0x7632, R18 ;  /* 0x0000763215127816 */ /* 0x000fca0000000012 */
[----:B------:R0:W-:Y:S04]  /*787b0*/  @P2 STG.E.U16 desc[UR58][R28.64], R18 ;  /* 0x000000121c002986 */ /* 0x0001e8000c10153a */
[----:B0-----:R-:W2:Y:S04]  /*787c0*/  LDL.LU R18, [R1+0xbc] ;  /* 0x0000bc0001127983 */ /* 0x001ea80000300800 */
[----:B------:R-:W2:Y:S04]  /*787d0*/  LDL.LU R22, [R1+0x8ac] ;  /* 0x0008ac0001167983 */ /* 0x000ea80000300800 */
[----:B------:R-:W2:Y:S01]  /*787e0*/  LDL.LU R21, [R1+0xac] ;  /* 0x0000ac0001157983 */ /* 0x000ea20000300800 */
[----:B------:R-:W-:-:S05]  /*787f0*/  IMAD.WIDE R28, R27, 0x2, R6 ;  /* 0x000000021b1c7825 */ /* 0x000fca00078e0206 */
[----:B------:R0:W-:Y:S02]  /*78800*/  @P4 STG.E.U16 desc[UR58][R28.64], R15 ;  /* 0x0000000f1c004986 */ /* 0x0001e4000c10153a */
[----:B0-----:R-:W-:Y:S01]  /*78810*/  IMAD.WIDE R28, R27, 0x2, R4 ;  /* 0x000000021b1c7825 */ /* 0x001fe200078e0204 */
[----:B---3--:R-:W-:Y:S02]  /*78820*/  PRMT R13, R15, 0x7632, R13 ;  /* 0x000076320f0d7816 */ /* 0x008fe4000000000d */
[----:B------:R-:W3:Y:S04]  /*78830*/  LDL.LU R15, [R1+0x8b0] ;  /* 0x0008b000010f7983 */ /* 0x000ee80000300800 */
[----:B------:R0:W-:Y:S04]  /*78840*/  @P5 STG.E.U16 desc[UR58][R28.64], R13 ;  /* 0x0000000d1c005986 */ /* 0x0001e8000c10153a */
[----:B0-----:R-:W3:Y:S01]  /*78850*/  LDL.LU R13, [R1+0xd0] ;  /* 0x0000d000010d7983 */ /* 0x001ee20000300800 */
[----:B----4-:R-:W-:-:S05]  /*78860*/  IMAD.WIDE R28, R24, 0x2, R6 ;  /* 0x00000002181c7825 */ /* 0x010fca00078e0206 */
[----:B--2---:R0:W-:Y:S02]  /*78870*/  @P3 STG.E.U16 desc[UR58][R28.64], R26 ;  /* 0x0000001a1c003986 */ /* 0x0041e4000c10153a */
[----:B0-----:R-:W-:Y:S02]  /*78880*/  IMAD.WIDE R28, R24, 0x2, R4 ;  /* 0x00000002181c7825 */ /* 0x001fe400078e0204 */
[----:B------:R-:W2:Y:S04]  /*78890*/  LDL.LU R24, [R1+0x8b4] ;  /* 0x0008b40001187983 */ /* 0x000ea80000300800 */
[----:B------:R-:W4:Y:S01]  /*788a0*/  LDL.LU R27, [R1+0xc0] ;  /* 0x0000c000011b7983 */ /* 0x000f220000300800 */
[----:B------:R-:W-:Y:S02]  /*788b0*/  LOP3.LUT P0, RZ, R11, 0x80000, RZ, 0xc0, !PT ;  /* 0x000800000bff7812 */ /* 0x000fe4000780c0ff */
[----:B------:R-:W-:-:S11]  /*788c0*/  LOP3.LUT R8, R8, 0xfffffffd, RZ, 0xc0, !PT ;  /* 0xfffffffd08087812 */ /* 0x000fd600078ec0ff */
[----:B------:R-:W-:Y:S02]  /*788d0*/  @P0 LOP3.LUT R8, R8, 0x2, RZ, 0xfc, !PT ;  /* 0x0000000208080812 */ /* 0x000fe400078efcff */
[----:B------:R-:W-:Y:S02]  /*788e0*/  LOP3.LUT P0, RZ, R11, 0x40000, RZ, 0xc0, !PT ;  /* 0x000400000bff7812 */ /* 0x000fe4000780c0ff */
[----:B------:R-:W-:-:S11]  /*788f0*/  LOP3.LUT R8, R8, 0xfffffffb, RZ, 0xc0, !PT ;  /* 0xfffffffb08087812 */ /* 0x000fd600078ec0ff */
[----:B------:R-:W-:Y:S02]  /*78900*/  @P0 LOP3.LUT R8, R8, 0x4, RZ, 0xfc, !PT ;  /* 0x0000000408080812 */ /* 0x000fe400078efcff */
[C---:B------:R-:W-:Y:S02]  /*78910*/  LOP3.LUT P0, RZ, R11.reuse, 0x20000, RZ, 0xc0, !PT ;  /* 0x000200000bff7812 */ /* 0x040fe4000780c0ff */
[----:B------:R-:W-:Y:S02]  /*78920*/  LOP3.LUT R8, R8, 0xfffffff7, RZ, 0xc0, !PT ;  /* 0xfffffff708087812 */ /* 0x000fe400078ec0ff */
[C---:B------:R-:W-:Y:S02]  /*78930*/  LOP3.LUT P6, RZ, R11.reuse, 0x1000, RZ, 0xc0, !PT ;  /* 0x000010000bff7812 */ /* 0x040fe400078cc0ff */
[----:B------:R-:W-:Y:S02]  /*78940*/  LOP3.LUT P1, RZ, R11, 0x2000, RZ, 0xc0, !PT ;  /* 0x000020000bff7812 */ /* 0x000fe4000782c0ff */
[----:B------:R-:W-:-:S05]  /*78950*/  PRMT R20, R26, 0x7632, R20 ;  /* 0x000076321a147816 */ /* 0x000fca0000000014 */
[----:B------:R-:W-:Y:S02]  /*78960*/  @P0 LOP3.LUT R8, R8, 0x8, RZ, 0xfc, !PT ;  /* 0x0000000808080812 */ /* 0x000fe400078efcff */
[C---:B------:R-:W-:Y:S02]  /*78970*/  LOP3.LUT P0, RZ, R11.reuse, 0x10000, RZ, 0xc0, !PT ;  /* 0x000100000bff7812 */ /* 0x040fe4000780c0ff */
[----:B------:R-:W-:Y:S01]  /*78980*/  LOP3.LUT P4, RZ, R11, 0x4000, RZ, 0xc0, !PT ;  /* 0x000040000bff7812 */ /* 0x000fe2000788c0ff */
[----:B------:R0:W-:Y:S01]  /*78990*/  @P6 STG.E.U16 desc[UR58][R28.64], R20 ;  /* 0x000000141c006986 */ /* 0x0001e2000c10153a */
[----:B------:R-:W-:Y:S01]  /*789a0*/  LOP3.LUT R8, R8, 0xffffffef, RZ, 0xc0, !PT ;  /* 0xffffffef08087812 */ /* 0x000fe200078ec0ff */
[----:B0-----:R-:W-:-:S08]  /*789b0*/  IMAD.WIDE R28, R25, 0x2, R6 ;  /* 0x00000002191c7825 */ /* 0x001fd000078e0206 */
[----:B------:R-:W-:Y:S01]  /*789c0*/  @P0 LOP3.LUT R8, R8, 0x10, RZ, 0xfc, !PT ;  /* 0x0000001008080812 */ /* 0x000fe200078efcff */
[----:B------:R-:W4:Y:S01]  /*789d0*/  LDL.LU R20, [R1+0x8b8] ;  /* 0x0008b80001147983 */ /* 0x000f220000300800 */
[----:B------:R-:W-:-:S03]  /*789e0*/  LOP3.LUT P0, RZ, R11, 0x8000, RZ, 0xc0, !PT ;  /* 0x000080000bff7812 */ /* 0x000fc6000780c0ff */
[----:B------:R0:W-:Y:S01]  /*789f0*/  @P1 STG.E.U16 desc[UR58][R28.64], R18 ;  /* 0x000000121c001986 */ /* 0x0001e2000c10153a */
[----:B------:R-:W-:Y:S01]  /*78a00*/  PRMT R16, R18, 0x7632, R16 ;  /* 0x0000763212107816 */ /* 0x000fe20000000010 */
[----:B0-----:R-:W-:-:S05]  /*78a10*/  IMAD.WIDE R28, R25, 0x2, R4 ;  /* 0x00000002191c7825 */ /* 0x001fca00078e0204 */
[----:B------:R0:W-:Y:S02]  /*78a20*/  @P4 STG.E.U16 desc[UR58][R28.64], R16 ;  /* 0x000000101c004986 */ /* 0x0001e4000c10153a */
[----:B0-----:R-:W-:Y:S01]  /*78a30*/  IMAD.WIDE R28, R22, 0x2, R6 ;  /* 0x00000002161c7825 */ /* 0x001fe200078e0206 */
[----:B------:R-:W-:Y:S01]  /*78a40*/  PRMT R14, R21, 0x7632, R14 ;  /* 0x00007632150e7816 */ /* 0x000fe2000000000e */
[----:B------:R-:W4:Y:S04]  /*78a50*/  LDL.LU R16, [R1+0x8bc] ;  /* 0x0008bc0001107983 */ /* 0x000f280000300800 */
[----:B------:R0:W-:Y:S01]  /*78a60*/  @P0 STG.E.U16 desc[UR58][R28.64], R21 ;  /* 0x000000151c000986 */ /* 0x0001e2000c10153a */
[----:B------:R-:W-:-:S03]  /*78a70*/  LOP3.LUT P0, RZ, R8, 0x10, RZ, 0xc0, !PT ;  /* 0x0000001008ff7812 */ /* 0x000fc6000780c0ff */
[----:B------:R-:W4:Y:S01]  /*78a80*/  LDL.LU R18, [R1+0xc4] ;  /* 0x0000c40001127983 */ /* 0x000f220000300800 */
[----:B0-----:R-:W-:-:S03]  /*78a90*/  IMAD.WIDE R28, R22, 0x2, R4 ;  /* 0x00000002161c7825 */ /* 0x001fc600078e0204 */
[----:B------:R-:W4:Y:S06]  /*78aa0*/  LDL.LU R22, [R1+0x8c0] ;  /* 0x0008c00001167983 */ /* 0x000f2c0000300800 */
[----:B------:R3:W-:Y:S01]  /*78ab0*/  @P0 STG.E.U16 desc[UR58][R28.64], R14 ;  /* 0x0000000e1c000986 */ /* 0x0007e2000c10153a */
[----:B------:R-:W-:-:S03]  /*78ac0*/  LOP3.LUT P0, RZ, R8, 0x8, RZ, 0xc0, !PT ;  /* 0x0000000808ff7812 */ /* 0x000fc6000780c0ff */
[----:B------:R-:W4:Y:S01]  /*78ad0*/  LDL.LU R21, [R1+0xd8] ;  /* 0x0000d80001157983 */ /* 0x000f220000300800 */
[----:B---3--:R-:W-:-:S04]  /*78ae0*/  IMAD.WIDE R28, R15, 0x2, R6 ;  /* 0x000000020f1c7825 */ /* 0x008fc800078e0206 */
[----:B------:R-:W-:-:S05]  /*78af0*/  IMAD.WIDE R14, R15, 0x2, R4 ;  /* 0x000000020f0e7825 */ /* 0x000fca00078e0204 */
[----:B------:R0:W-:Y:S01]  /*78b00*/  @P0 STG.E.U16 desc[UR58][R28.64], R13 ;  /* 0x0000000d1c000986 */ /* 0x0001e2000c10153a */
[C---:B------:R-:W-:Y:S02]  /*78b10*/  LOP3.LUT P0, RZ, R8.reuse, 0x4, RZ, 0xc0, !PT ;  /* 0x0000000408ff7812 */ /* 0x040fe4000780c0ff */
[----:B------:R-:W-:Y:S01]  /*78b20*/  PRMT R12, R13, 0x7632, R12 ;  /* 0x000076320d0c7816 */ /* 0x000fe2000000000c */
[----:B0-----:R-:W3:Y:S10]  /*78b30*/  LDL.LU R28, [R1+0x20f8] ;  /* 0x0020f800011c7983 */ /* 0x001ef40000300800 */
[----:B------:R0:W-:Y:S01]  /*78b40*/  @P0 STG.E.U16 desc[UR58][R14.64], R12 ;  /* 0x0000000c0e000986 */ /* 0x0001e2000c10153a */
[----:B------:R-:W-:-:S03]  /*78b50*/  LOP3.LUT P0, RZ, R8, 0x2, RZ, 0xc0, !PT ;  /* 0x0000000208ff7812 */ /* 0x000fc6000780c0ff */
[----:B0-----:R-:W3:Y:S01]  /*78b60*/  LDL.LU.64 R14, [R1+0x20f0] ;  /* 0x0020f000010e7983 */ /* 0x001ee20000300a00 */
[----:B--2---:R-:W-:-:S09]  /*78b70*/  IMAD.WIDE R12, R24, 0x2, R6 ;  /* 0x00000002180c7825 */ /* 0x004fd200078e0206 */
[----:B----4-:R0:W-:Y:S04]  /*78b80*/  @P0 STG.E.U16 desc[UR58][R12.64], R27 ;  /* 0x0000001b0c000986 */ /* 0x0101e8000c10153a */
[----:B0-----:R-:W2:Y:S01]  /*78b90*/  LDL.LU.64 R12, [R1+0x20e8] ;  /* 0x0020e800010c7983 */ /* 0x001ea20000300a00 */
[C---:B------:R-:W-:Y:S02]  /*78ba0*/  LOP3.LUT P2, RZ, R11.reuse, 0x100000, RZ, 0xc0, !PT ;  /* 0x001000000bff7812 */ /* 0x040fe4000784c0ff */
[----:B------:R-:W-:Y:S01]  /*78bb0*/  LOP3.LUT P5, RZ, R11, 0x200000, RZ, 0xc0, !PT ;  /* 0x002000000bff7812 */ /* 0x000fe200078ac0ff */
[----:B------:R-:W-:Y:S01]  /*78bc0*/  IMAD.WIDE R24, R24, 0x2, R4 ;  /* 0x0000000218187825 */ /* 0x000fe200078e0204 */
[----:B------:R-:W-:-:S09]  /*78bd0*/  PRMT R23, R27, 0x7632, R23 ;  /* 0x000076321b177816 */ /* 0x000fd20000000017 */
[----:B------:R0:W-:Y:S01]  /*78be0*/  @P2 STG.E.U16 desc[UR58][R24.64], R23 ;  /* 0x0000001718002986 */ /* 0x0001e2000c10153a */
[C---:B------:R-:W-:Y:S02]  /*78bf0*/  LOP3.LUT P3, RZ, R11.reuse, 0x400000, RZ, 0xc0, !PT ;  /* 0x004000000bff7812 */ /* 0x040fe4000786c0ff */
[C---:B------:R-:W-:Y:S02]  /*78c00*/  LOP3.LUT P6, RZ, R11.reuse, 0x800000, RZ, 0xc0, !PT ;  /* 0x008000000bff7812 */ /* 0x040fe400078cc0ff */
[----:B------:R-:W-:Y:S01]  /*78c10*/  LOP3.LUT P1, RZ, R11, 0x1000000, RZ, 0xc0, !PT ;  /* 0x010000000bff7812 */ /* 0x000fe2000782c0ff */
[----:B0-----:R-:W-:Y:S01]  /*78c20*/  IMAD.WIDE R24, R20, 0x2, R6 ;  /* 0x0000000214187825 */ /* 0x001fe200078e0206 */
[----:B---3--:R-:W-:-:S04]  /*78c30*/  PRMT R15, R18, 0x7632, R15 ;  /* 0x00007632120f7816 */ /* 0x008fc8000000000f */
[----:B--2---:R0:W-:Y:S01]  /*78c40*/  @P5 STG.E.U16 desc[UR58][R24.64], R12 ;  /* 0x0000000c18005986 */ /* 0x0041e2000c10153a */
[----:B------:R-:W-:-:S03]  /*78c50*/  PRMT R17, R12, 0x7632, R17 ;  /* 0x000076320c117816 */ /* 0x000fc60000000011 */
[----:B0-----:R-:W2:Y:S01]  /*78c60*/  LDL.LU R12, [R1+0x20e0] ;  /* 0x0020e000010c7983 */ /* 0x001ea20000300800 */
[----:B------:R-:W-:-:S05]  /*78c70*/  IMAD.WIDE R24, R20, 0x2, R4 ;  /* 0x0000000214187825 */ /* 0x000fca00078e0204 */
[----:B------:R0:W-:Y:S02]  /*78c80*/  @P3 STG.E.U16 desc[UR58][R24.64], R17 ;  /* 0x0000001118003986 */ /* 0x0001e4000c10153a */
[C---:B0-----:R-:W-:Y:S02]  /*78c90*/  IMAD.WIDE R24, R16.reuse, 0x2, R6 ;  /* 0x0000000210187825 */ /* 0x041fe400078e0206 */
[----:B------:R-:W3:Y:S04]  /*78ca0*/  LDL.LU R17, [R1+0x8c4] ;  /* 0x0008c40001117983 */ /* 0x000ee80000300800 */
[----:B------:R0:W-:Y:S02]  /*78cb0*/  @P6 STG.E.U16 desc[UR58][R24.64], R18 ;  /* 0x0000001218006986 */ /* 0x0001e4000c10153a */
[----:B0-----:R-:W-:-:S02]  /*78cc0*/  IMAD.WIDE R24, R16, 0x2, R4 ;  /* 0x0000000210187825 */ /* 0x001fc400078e0204 */
[----:B------:R-:W4:Y:S04]  /*78cd0*/  LDL.LU R16, [R1+0xc8] ;  /* 0x0000c80001107983 */ /* 0x000f280000300800 */
[----:B------:R0:W-:Y:S04]  /*78ce0*/  @P1 STG.E.U16 desc[UR58][R24.64], R15 ;  /* 0x0000000f18001986 */ /* 0x0001e8000c10153a */
[----:B0-----:R-:W4:Y:S04]  /*78cf0*/  LDL.LU R15, [R1+0x8c8] ;  /* 0x0008c800010f7983 */ /* 0x001f280000300800 */
[----:B------:R-:W4:Y:S04]  /*78d00*/  LDL.LU R23, [R1+0xdc] ;  /* 0x0000dc0001177983 */ /* 0x000f280000300800 */
[----:B------:R-:W4:Y:S04]  /*78d10*/  LDL.LU R20, [R1+0x8cc] ;  /* 0x0008cc0001147983 */ /* 0x000f280000300800 */
[----:B------:R-:W4:Y:S01]  /*78d20*/  LDL.LU R18, [R1+0xcc] ;  /* 0x0000cc0001127983 */ /* 0x000f220000300800 */
[----:B------:R-:W-:-:S02]  /*78d30*/  LOP3.LUT P4, RZ, R11, 0x2000000, RZ, 0xc0, !PT ;  /* 0x020000000bff7812 */ /* 0x000fc4000788c0ff */
[----:B------:R-:W-:Y:S01]  /*78d40*/  LOP3.LUT P5, RZ, R11, 0x4000000, RZ, 0xc0, !PT ;  /* 0x040000000bff7812 */ /* 0x000fe200078ac0ff */
[----:B------:R-:W-:Y:S01]  /*78d50*/  IMAD.WIDE R24, R22, 0x2, R6 ;  /* 0x0000000216187825 */ /* 0x000fe200078e0206 */
[----:B------:R-:W-:-:S09]  /*78d60*/  PRMT R19, R21, 0x7632, R19 ;  /* 0x0000763215137816 */ /* 0x000fd20000000013 */
[----:B------:R0:W-:Y:S02]  /*78d70*/  @P4 STG.E.U16 desc[UR58][R24.64], R21 ;  /* 0x0000001518004986 */ /* 0x0001e4000c10153a */
[----:B0-----:R-:W-:Y:S02]  /*78d80*/  IMAD.WIDE R24, R22, 0x2, R4 ;  /* 0x0000000216187825 */ /* 0x001fe400078e0204 */
[----:B------:R-:W4:Y:S04]  /*78d90*/  LDL.LU R22, [R1+0x960] ;  /* 0x0009600001167983 */ /* 0x000f280000300800 */
[----:B------:R0:W-:Y:S04]  /*78da0*/  @P5 STG.E.U16 desc[UR58][R24.64], R19 ;  /* 0x0000001318005986 */ /* 0x0001e8000c10153a */
[----:B0-----:R-:W4:Y:S01]  /*78db0*/  LDL.LU R24, [R1+0xf0] ;  /* 0x0000f00001187983 */ /* 0x001f220000300800 */
[----:B------:R-:W-:-:S02]  /*78dc0*/  LOP3.LUT R9, R9, 0xdfffffff, RZ, 0xc0, !PT ;  /* 0xdfffffff09097812 */ /* 0x000fc400078ec0ff */
[C---:B------:R-:W-:Y:S01]  /*78dd0*/  LOP3.LUT P2, RZ, R11.reuse, 0x8000000, RZ, 0xc0, !PT ;  /* 0x080000000bff7812 */ /* 0x040fe2000784c0ff */
[----:B------:R-:W4:Y:S01]  /*78de0*/  LDL.LU R21, [R1+0x964] ;  /* 0x0009640001157983 */ /* 0x000f220000300800 */
[C---:B------:R-:W-:Y:S02]  /*78df0*/  LOP3.LUT P6, RZ, R11.reuse, 0x10000000, RZ, 0xc0, !PT ;  /* 0x100000000bff7812 */ /* 0x040fe400078cc0ff */
[C---:B------:R-:W-:Y:S02]  /*78e00*/  LOP3.LUT P3, RZ, R11.reuse, 0x20000000, RZ, 0xc0, !PT ;  /* 0x200000000bff7812 */ /* 0x040fe4000786c0ff */
[----:B------:R-:W-:Y:S02]  /*78e10*/  LOP3.LUT P4, RZ, R11, 0x40000000, RZ, 0xc0, !PT ;  /* 0x400000000bff7812 */ /* 0x000fe4000788c0ff */
[----:B------:R-:W-:Y:S02]  /*78e20*/  LOP3.LUT R8, R8, 0xfffffffe, RZ, 0xc0, !PT ;  /* 0xfffffffe08087812 */ /* 0x000fe400078ec0ff */
[----:B--2---:R-:W-:-:S13]  /*78e30*/  LOP3.LUT P0, RZ, R12, 0x8, RZ, 0xc0, !PT ;  /* 0x000000080cff7812 */ /* 0x004fda000780c0ff */
[----:B------:R-:W-:Y:S02]  /*78e40*/  @P0 LOP3.LUT R9, R9, 0x20000000, RZ, 0xfc, !PT ;  /* 0x2000000009090812 */ /* 0x000fe400078efcff */
[----:B------:R-:W-:Y:S01]  /*78e50*/  LOP3.LUT P0, RZ, R12, 0x4, RZ, 0xc0, !PT ;  /* 0x000000040cff7812 */ /* 0x000fe2000780c0ff */
[----:B---3--:R-:W-:Y:S01]  /*78e60*/  IMAD.WIDE R26, R17, 0x2, R6 ;  /* 0x00000002111a7825 */ /* 0x008fe200078e0206 */
[----:B------:R-:W-:-:S11]  /*78e70*/  LOP3.LUT R9, R9, 0xbfffffff, RZ, 0xc0, !PT ;  /* 0xbfffffff09097812 */ /* 0x000fd600078ec0ff */
[----:B------:R-:W-:Y:S02]  /*78e80*/  @P0 LOP3.LUT R9, R9, 0x40000000, RZ, 0xfc, !PT ;  /* 0x4000000009090812 */ /* 0x000fe400078efcff */
[----:B------:R-:W-:Y:S01]  /*78e90*/  LOP3.LUT P0, RZ, R12, 0x2, RZ, 0xc0, !PT ;  /* 0x000000020cff7812 */ /* 0x000fe2000780c0ff */
[----:B----4-:R0:W-:Y:S01]  /*78ea0*/  @P2 STG.E.U16 desc[UR58][R26.64], R16 ;  /* 0x000000101a002986 */ /* 0x0101e2000c10153a */
[----:B------:R-:W-:Y:S01]  /*78eb0*/  PRMT R14, R16, 0x7632, R14 ;  /* 0x00007632100e7816 */ /* 0x000fe2000000000e */
[----:B0-----:R-:W-:Y:S02]  /*78ec0*/  IMAD.WIDE R26, R17, 0x2, R4 ;  /* 0x00000002111a7825 */ /* 0x001fe400078e0204 */
[----:B------:R-:W2:Y:S04]  /*78ed0*/  LDL.LU R17, [R1+0xe0] ;  /* 0x0000e00001117983 */ /* 0x000ea80000300800 */
[----:B------:R0:W-:Y:S01]  /*78ee0*/  @P6 STG.E.U16 desc[UR58][R26.64], R14 ;  /* 0x0000000e1a006986 */ /* 0x0001e2000c10153a */
[----:B------:R-:W-:-:S03]  /*78ef0*/  PRMT R0, R23, 0x7632, R0 ;  /* 0x0000763217007816 */ /* 0x000fc60000000000 */
[----:B------:R-:W3:Y:S04]  /*78f00*/  LDL.LU R16, [R1+0x968] ;  /* 0x0009680001107983 */ /* 0x000ee80000300800 */
[----:B------:R-:W4:Y:S01]  /*78f10*/  LDL.LU R19, [R1+0xf4] ;  /* 0x0000f40001137983 */ /* 0x000f220000300800 */
[----:B0-----:R-:W-:-:S04]  /*78f20*/  IMAD.WIDE R26, R15, 0x2, R6 ;  /* 0x000000020f1a7825 */ /* 0x001fc800078e0206 */
[----:B------:R-:W-:Y:S01]  /*78f30*/  IMAD.WIDE R14, R15, 0x2, R4 ;  /* 0x000000020f0e7825 */ /* 0x000fe200078e0204 */
[----:B------:R-:W-:Y:S01]  /*78f40*/  LOP3.LUT R9, R9, 0x7fffffff, RZ, 0xc0, !PT ;  /* 0x7fffffff09097812 */ /* 0x000fe200078ec0ff */
[----:B------:R-:W-:Y:S04]  /*78f50*/  @P3 STG.E.U16 desc[UR58][R26.64], R23 ;  /* 0x000000171a003986 */ /* 0x000fe8000c10153a */
[----:B------:R0:W-:Y:S01]  /*78f60*/  @P4 STG.E.U16 desc[UR58][R14.64], R0 ;  /* 0x000000000e004986 */ /* 0x0001e2000c10153a */
[----:B------:R-:W-:Y:S02]  /*78f70*/  @P0 LOP3.LUT R9, R9, 0x80000000, RZ, 0xfc, !PT ;  /* 0x8000000009090812 */ /* 0x000fe400078efcff */
[----:B------:R-:W-:Y:S01]  /*78f80*/  LOP3.LUT P0, RZ, R12, 0x1, RZ, 0xc0, !PT ;  /* 0x000000010cff7812 */ /* 0x000fe2000780c0ff */
[----:B0-----:R-:W4:Y:S04]  /*78f90*/  LDL.LU R14, [R1+0x96c] ;  /* 0x00096c00010e7983 */ /* 0x001f280000300800 */
[----:B------:R-:W4:Y:S08]  /*78fa0*/  LDL.LU R15, [R1+0xe4] ;  /* 0x0000e400010f7983 */ /* 0x000f300000300800 */
[----:B------:R-:W-:-:S02]  /*78fb0*/  @P0 LOP3.LUT R8, R8, 0x1, RZ, 0xfc, !PT ;  /* 0x0000000108080812 */ /* 0x000fc400078efcff */
[----:B------:R-:W-:Y:S01]  /*78fc0*/  LOP3.LUT P0, RZ, R11, 0x80000000, RZ, 0xc0, !PT ;  /* 0x800000000bff7812 */ /* 0x000fe2000780c0ff */
[----:B------:R-:W-:-:S12]  /*78fd0*/  IMAD.WIDE R26, R20, 0x2, R6 ;  /* 0x00000002141a7825 */ /* 0x000fd800078e0206 */
[----:B------:R0:W-:Y:S01]  /*78fe0*/  @P0 STG.E.U16 desc[UR58][R26.64], R18 ;  /* 0x000000121a000986 */ /* 0x0001e2000c10153a */
[----:B------:R-:W-:Y:S02]  /*78ff0*/  LOP3.LUT P0, RZ, R8, 0x1, RZ, 0xc0, !PT ;  /* 0x0000000108ff7812 */ /* 0x000fe4000780c0ff */
[----:B------:R-:W-:Y:S01]  /*79000*/  PRMT R8, R18, 0x7632, R8 ;  /* 0x0000763212087816 */ /* 0x000fe20000000008 */
[----:B0-----:R-:W-:Y:S02]  /*79010*/  IMAD.WIDE R26, R20, 0x2, R4 ;  /* 0x00000002141a7825 */ /* 0x001fe400078e0204 */
[----:B------:R-:W4:Y:S04]  /*79020*/  LDL.LU R20, [R1+0x970] ;  /* 0x0009700001147983 */ /* 0x000f280000300800 */
[----:B------:R-:W4:Y:S04]  /*79030*/  LDL.LU R18, [R1+0xf8] ;  /* 0x0000f80001127983 */ /* 0x000f280000300800 */
[----:B------:R0:W-:Y:S01]  /*79040*/  @P0 STG.E.U16 desc[UR58][R26.64], R8 ;  /* 0x000000081a000986 */ /* 0x0001e2000c10153a */
[----:B------:R-:W-:Y:S01]  /*79050*/  LOP3.LUT P0, RZ, R9, 0x80000000, RZ, 0xc0, !PT ;  /* 0x8000000009ff7812 */ /* 0x000fe2000780c0ff */
[----:B0-----:R-:W-:-:S12]  /*79060*/  IMAD.WIDE R26, R22, 0x2, R6 ;  /* 0x00000002161a7825 */ /* 0x001fd800078e0206 */
[----:B------:R-:W-:Y:S01]  /*79070*/  @P0 STG.E.U16 desc[UR58][R26.64], R24 ;  /* 0x000000181a000986 */ /* 0x000fe2000c10153a */
[----:B------:R-:W-:Y:S01]  /*79080*/  LOP3.LUT P0, RZ, R9, 0x40000000, RZ, 0xc0, !PT ;  /* 0x4000000009ff7812 */ /* 0x000fe2000780c0ff */
[----:B------:R-:W-:Y:S01]  /*79090*/  IMAD.WIDE R22, R22, 0x2, R4 ;  /* 0x0000000216167825 */ /* 0x000fe200078e0204 */
[----:B------:R-:W-:Y:S02]  /*790a0*/  PRMT R8, R24, 0x7632, R8 ;  /* 0x0000763218087816 */ /* 0x000fe40000000008 */
[----:B------:R-:W-:-:S09]  /*790b0*/  LOP3.LUT P1, RZ, R12, 0x10, RZ, 0xc0, !PT ;  /* 0x000000100cff7812 */ /* 0x000fd2000782c0ff */
[----:B------:R0:W-:Y:S01]  /*790c0*/  @P0 STG.E.U16 desc[UR58][R22.64], R8 ;  /* 0x0000000816000986 */ /* 0x0001e2000c10153a */
[----:B------:R-:W-:Y:S02]  /*790d0*/  LOP3.LUT P0, RZ, R9, 0x20000000, RZ, 0xc0, !PT ;  /* 0x2000000009ff7812 */ /* 0x000fe4000780c0ff */
[C---:B------:R-:W-:Y:S02]  /*790e0*/  LOP3.LUT P5, RZ, R12.reuse, 0x20, RZ, 0xc0, !PT ;  /* 0x000000200cff7812 */ /* 0x040fe400078ac0ff */
[C---:B------:R-:W-:Y:S01]  /*790f0*/  LOP3.LUT P2, RZ, R12.reuse, 0x40, RZ, 0xc0, !PT ;  /* 0x000000400cff7812 */ /* 0x040fe2000784c0ff */
[----:B0-----:R-:W-:Y:S01]  /*79100*/  IMAD.WIDE R22, R21, 0x2, R6 ;  /* 0x0000000215167825 */ /* 0x001fe200078e0206 */
[C---:B------:R-:W-:Y:S02]  /*79110*/  LOP3.LUT P6, RZ, R12.reuse, 0x80, RZ, 0xc0, !PT ;  /* 0x000000800cff7812 */ /* 0x040fe400078cc0ff */
[C---:B------:R-:W-:Y:S02]  /*79120*/  LOP3.LUT P3, RZ, R12.reuse, 0x100, RZ, 0xc0, !PT ;  /* 0x000001000cff7812 */ /* 0x040fe4000786c0ff */
[----:B------:R-:W-:-:S03]  /*79130*/  LOP3.LUT P4, RZ, R12, 0x200, RZ, 0xc0, !PT ;  /* 0x000002000cff7812 */ /* 0x000fc6000788c0ff */
[----:B--2---:R0:W-:Y:S01]  /*79140*/  @P0 STG.E.U16 desc[UR58][R22.64], R17 ;  /* 0x0000001116000986 */ /* 0x0041e2000c10153a */
[----:B------:R-:W-:Y:S01]  /*79150*/  PRMT R8, R17, 0x7632, R8 ;  /* 0x0000763211087816 */ /* 0x000fe20000000008 */
[----:B0-----:R-:W-:-:S05]  /*79160*/  IMAD.WIDE R22, R21, 0x2, R4 ;  /* 0x0000000215167825 */ /* 0x001fca00078e0204 */
[----:B------:R3:W-:Y:S02]  /*79170*/  @P1 STG.E.U16 desc[UR58][R22.64], R8 ;  /* 0x0000000816001986 */ /* 0x0007e4000c10153a */
[----:B---3--:R-:W-:Y:S01]  /*79180*/  IMAD.WIDE R22, R16, 0x2, R6 ;  /* 0x0000000210167825 */ /* 0x008fe200078e0206 */
[----:B----4-:R-:W-:-:S03]  /*79190*/  PRMT R8, R19, 0x7632, R8 ;  /* 0x0000763213087816 */ /* 0x010fc60000000008 */
[----:B------:R-:W-:Y:S01]  /*791a0*/  IMAD.WIDE R16, R16, 0x2, R4 ;  /* 0x0000000210107825 */ /* 0x000fe200078e0204 */
[----:B------:R-:W-:Y:S04]  /*791b0*/  @P5 STG.E.U16 desc[UR58][R22.64], R19 ;  /* 0x0000001316005986 */ /* 0x000fe8000c10153a */
[----:B------:R0:W-:Y:S02]  /*791c0*/  @P2 STG.E.U16 desc[UR58][R16.64], R8 ;  /* 0x0000000810002986 */ /* 0x0001e4000c10153a */
[----:B0-----:R-:W-:-:S05]  /*791d0*/  IMAD.WIDE R16, R14, 0x2, R6 ;  /* 0x000000020e107825 */ /* 0x001fca00078e0206 */
[----:B------:R0:W-:Y:S01]  /*791e0*/  @P6 STG.E.U16 desc[UR58][R16.64], R15 ;  /* 0x0000000f10006986 */ /* 0x0001e2000c10153a */
[----:B------:R-:W-:-:S03]  /*791f0*/  IMAD.WIDE R22, R14, 0x2, R4 ;  /* 0x000000020e167825 */ /* 0x000fc600078e0204 */
[----:B0-----:R-:W2:Y:S04]  /*79200*/  LDL.LU R16, [R1+0x974] ;  /* 0x0009740001107983 */ /* 0x001ea80000300800 */
[----:B------:R-:W3:Y:S01]  /*79210*/  LDL.LU R14, [R1+0xe8] ;  /* 0x0000e800010e7983 */ /* 0x000ee20000300800 */
        /* <DEDUP_REMOVED lines=10> */
[----:B------:R-:W-:Y:S01]  /*792c0*/  PRMT R8, R18, 0x7632, R8 ;  /* 0x0000763212087816 */ /* 0x000fe20000000008 */
[----:B------:R-:W4:Y:S10]  /*792d0*/  LDL.LU R22, [R1+0x984] ;  /* 0x0009840001167983 */ /* 0x000f340000300800 */
[----:B------:R0:W-:Y:S04]  /*792e0*/  @P5 STG.E.U16 desc[UR58][R20.64], R8 ;  /* 0x0000000814005986 */ /* 0x0001e8000c10153a */
[----:B0-----:R-:W4:Y:S01]  /*792f0*/  LDL.LU R21, [R1+0x110] ;  /* 0x0001100001157983 */ /* 0x001f220000300800 */
[----:B------:R-:W-:-:S02]  /*79300*/  LOP3.LUT P1, RZ, R12, 0x800, RZ, 0xc0, !PT ;  /* 0x000008000cff7812 */ /* 0x000fc4000782c0ff */
[C---:B------:R-:W-:Y:S01]  /*79310*/  LOP3.LUT P0, RZ, R12.reuse, 0x80000, RZ, 0xc0, !PT ;  /* 0x000800000cff7812 */ /* 0x040fe2000780c0ff */
[----:B------:R-:W4:Y:S04]  /*79320*/  LDL.LU R20, [R1+0x988] ;  /* 0x0009880001147983 */ /* 0x000f280000300800 */
[----:B------:R-:W4:Y:S01]  /*79330*/  LDL.LU R18, [R1+0x100] ;  /* 0x0001000001127983 */ /* 0x000f220000300800 */
[----:B------:R-:W-:Y:S02]  /*79340*/  LOP3.LUT R9, R9, 0xfdffffff, RZ, 0xc0, !PT ;  /* 0xfdffffff09097812 */ /* 0x000fe400078ec0ff */
[----:B------:R-:W-:-:S05]  /*79350*/  LOP3.LUT P6, RZ, R12, 0x1000, RZ, 0xc0, !PT ;  /* 0x000010000cff7812 */ /* 0x000fca00078cc0ff */
[----:B------:R-:W-:Y:S02]  /*79360*/  @P0 LOP3.LUT R9, R9, 0x2000000, RZ, 0xfc, !PT ;  /* 0x0200000009090812 */ /* 0x000fe400078efcff */
[C---:B------:R-:W-:Y:S02]  /*79370*/  LOP3.LUT P0, RZ, R12.reuse, 0x40000, RZ, 0xc0, !PT ;  /* 0x000400000cff7812 */ /* 0x040fe4000780c0ff */
[C---:B------:R-:W-:Y:S02]  /*79380*/  LOP3.LUT P2, RZ, R12.reuse, 0x2000, RZ, 0xc0, !PT ;  /* 0x000020000cff7812 */ /* 0x040fe4000784c0ff */
[----:B------:R-:W-:Y:S02]  /*79390*/  LOP3.LUT R9, R9, 0xfbffffff, RZ, 0xc0, !PT ;  /* 0xfbffffff09097812 */ /* 0x000fe400078ec0ff */
[----:B------:R-:W-:-:S07]  /*793a0*/  LOP3.LUT P4, RZ, R12, 0x4000, RZ, 0xc0, !PT ;  /* 0x000040000cff7812 */ /* 0x000fce000788c0ff */
[----:B------:R-:W-:Y:S02]  /*793b0*/  @P0 LOP3.LUT R9, R9, 0x4000000, RZ, 0xfc, !PT ;  /* 0x0400000009090812 */ /* 0x000fe400078efcff */
[----:B------:R-:W-:Y:S02]  /*793c0*/  LOP3.LUT P0, RZ, R12, 0x20000, RZ, 0xc0, !PT ;  /* 0x000200000cff7812 */ /* 0x000fe4000780c0ff */
[----:B------:R-:W-:-:S11]  /*793d0*/  LOP3.LUT R9, R9, 0xf7ffffff, RZ, 0xc0, !PT ;  /* 0xf7ffffff09097812 */ /* 0x000fd600078ec0ff */
[----:B------:R-:W-:Y:S02]  /*793e0*/  @P0 LOP3.LUT R9, R9, 0x8000000, RZ, 0xfc, !PT ;  /* 0x0800000009090812 */ /* 0x000fe400078efcff */
[----:B------:R-:W-:Y:S02]  /*793f0*/  LOP3.LUT P0, RZ, R12, 0x10000, RZ, 0xc0, !PT ;  /* 0x000100000cff7812 */ /* 0x000fe4000780c0ff */
[----:B------:R-:W-:-:S11]  /*79400*/  LOP3.LUT R9, R9, 0xefffffff, RZ, 0xc0, !PT ;  /* 0xefffffff09097812 */ /* 0x000fd600078ec0ff */
[----:B------:R-:W-:Y:S02]  /*79410*/  @P0 LOP3.LUT R9, R9, 0x10000000, RZ, 0xfc, !PT ;  /* 0x1000000009090812 */ /* 0x000fe400078efcff */
[----:B------:R-:W-:Y:S01]  /*79420*/  LOP3.LUT P0, RZ, R12, 0x8000, RZ, 0xc0, !PT ;  /* 0x000080000cff7812 */ /* 0x000fe2000780c0ff */
[----:B--2---:R-:W-:-:S05]  /*79430*/  IMAD.WIDE R24, R16, 0x2, R6 ;  /* 0x0000000210187825 */ /* 0x004fca00078e0206 */
[----:B---3--:R0:W-:Y:S02]  /*79440*/  @P1 STG.E.U16 desc[UR58][R24.64], R14 ;  /* 0x0000000e18001986 */ /* 0x0081e4000c10153a */
[----:B0-----:R-:W-:Y:S02]  /*79450*/  IMAD.WIDE R24, R16, 0x2, R4 ;  /* 0x0000000210187825 */ /* 0x001fe400078e0204 */
[----:B------:R-:W2:Y:S01]  /*79460*/  LDL.LU R16, [R1+0x98c] ;  /* 0x00098c0001107983 */ /* 0x000ea20000300800 */
[----:B------:R-:W-:-:S05]  /*79470*/  PRMT R8, R14, 0x7632, R8 ;  /* 0x000076320e087816 */ /* 0x000fca0000000008 */
[----:B------:R4:W-:Y:S02]  /*79480*/  @P6 STG.E.U16 desc[UR58][R24.64], R8 ;  /* 0x0000000818006986 */ /* 0x0009e4000c10153a */
[----:B----4-:R-:W-:-:S04]  /*79490*/  IMAD.WIDE R24, R15, 0x2, R6 ;  /* 0x000000020f187825 */ /* 0x010fc800078e0206 */
[----:B------:R-:W-:Y:S01]  /*794a0*/  IMAD.WIDE R14, R15, 0x2, R4 ;  /* 0x000000020f0e7825 */ /* 0x000fe200078e0204 */
[----:B------:R-:W-:Y:S01]  /*794b0*/  PRMT R8, R23, 0x7632, R8 ;  /* 0x0000763217087816 */ /* 0x000fe20000000008 */
[----:B------:R-:W-:Y:S04]  /*794c0*/  @P2 STG.E.U16 desc[UR58][R24.64], R23 ;  /* 0x0000001718002986 */ /* 0x000fe8000c10153a */
[----:B------:R0:W-:Y:S04]  /*794d0*/  @P4 STG.E.U16 desc[UR58][R14.64], R8 ;  /* 0x000000080e004986 */ /* 0x0001e8000c10153a */
[----:B0-----:R-:W3:Y:S04]  /*794e0*/  LDL.LU R14, [R1+0x990] ;  /* 0x00099000010e7983 */ /* 0x001ee80000300800 */
[----:B------:R-:W4:Y:S01]  /*794f0*/  LDL.LU R15, [R1+0x104] ;  /* 0x00010400010f7983 */ /* 0x000f220000300800 */
[----:B------:R-:W-:-:S05]  /*79500*/  IMAD.WIDE R24, R19, 0x2, R6 ;  /* 0x0000000213187825 */ /* 0x000fca00078e0206 */
[----:B------:R0:W-:Y:S01]  /*79510*/  @P0 STG.E.U16 desc[UR58][R24.64], R17 ;  /* 0x0000001118000986 */ /* 0x0001e2000c10153a */
[----:B------:R-:W-:Y:S01]  /*79520*/  PRMT R8, R17, 0x7632, R8 ;  /* 0x0000763211087816 */ /* 0x000fe20000000008 */
[----:B0-----:R-:W-:Y:S02]  /*79530*/  IMAD.WIDE R24, R19, 0x2, R4 ;  /* 0x0000000213187825 */ /* 0x001fe400078e0204 */
[----:B------:R-:W4:Y:S04]  /*79540*/  LDL.LU R19, [R1+0x994] ;  /* 0x0009940001137983 */ /* 0x000f280000300800 */
[----:B------:R-:W4:Y:S01]  /*79550*/  LDL.LU R17, [R1+0x118] ;  /* 0x0001180001117983 */ /* 0x000f220000300800 */
[----:B------:R-:W-:-:S13]  /*79560*/  LOP3.LUT P0, RZ, R9, 0x10000000, RZ, 0xc0, !PT ;  /* 0x1000000009ff7812 */ /* 0x000fda000780c0ff */
        /* <DEDUP_REMOVED lines=10> */
[----:B------:R-:W-:Y:S01]  /*79610*/  LOP3.LUT P5, RZ, R12, 0x200000, RZ, 0xc0, !PT ;  /* 0x002000000cff7812 */ /* 0x000fe200078ac0ff */
[----:B0-----:R-:W-:Y:S01]  /*79620*/  IMAD.WIDE R22, R20, 0x2, R6 ;  /* 0x0000000214167825 */ /* 0x001fe200078e0206 */
[----:B------:R-:W-:-:S03]  /*79630*/  PRMT R8, R18, 0x7632, R8 ;  /* 0x0000763212087816 */ /* 0x000fc60000000008 */
[----:B------:R-:W-:-:S06]  /*79640*/  IMAD.WIDE R20, R20, 0x2, R4 ;  /* 0x0000000214147825 */ /* 0x000fcc00078e0204 */
[----:B------:R-:W-:Y:S04]  /*79650*/  @P0 STG.E.U16 desc[UR58][R22.64], R18 ;  /* 0x0000001216000986 */ /* 0x000fe8000c10153a */
[----:B------:R0:W-:Y:S02]  /*79660*/  @P3 STG.E.U16 desc[UR58][R20.64], R8 ;  /* 0x0000000814003986 */ /* 0x0001e4000c10153a */
[----:B0-----:R-:W-:Y:S02]  /*79670*/  PRMT R8, R13, 0x7632, R8 ;  /* 0x000076320d087816 */ /* 0x001fe40000000008 */
[C---:B------:R-:W-:Y:S02]  /*79680*/  LOP3.LUT P1, RZ, R12.reuse, 0x400000, RZ, 0xc0, !PT ;  /* 0x004000000cff7812 */ /* 0x040fe4000782c0ff */
[----:B------:R-:W-:-:S02]  /*79690*/  LOP3.LUT P6, RZ, R12, 0x800000, RZ, 0xc0, !PT ;  /* 0x008000000cff7812 */ /* 0x000fc400078cc0ff */
[C---:B------:R-:W-:Y:S02]  /*796a0*/  LOP3.LUT P2, RZ, R12.reuse, 0x1000000, RZ, 0xc0, !PT ;  /* 0x010000000cff7812 */ /* 0x040fe4000784c0ff */
[----:B------:R-:W-:Y:S01]  /*796b0*/  LOP3.LUT P4, RZ, R12, 0x2000000, RZ, 0xc0, !PT ;  /* 0x020000000cff7812 */ /* 0x000fe2000788c0ff */
[----:B--2---:R-:W-:-:S05]  /*796c0*/  IMAD.WIDE R20, R16, 0x2, R6 ;  /* 0x0000000210147825 */ /* 0x004fca00078e0206 */
[----:B------:R0:W-:Y:S04]  /*796d0*/  @P5 STG.E.U16 desc[UR58][R20.64], R13 ;  /* 0x0000000d14005986 */ /* 0x0001e8000c10153a */
[----:B0-----:R-:W2:Y:S01]  /*796e0*/  LDL.LU R13, [R1+0x20dc] ;  /* 0x0020dc00010d7983 */ /* 0x001ea20000300800 */
[----:B------:R-:W-:-:S03]  /*796f0*/  IMAD.WIDE R20, R16, 0x2, R4 ;  /* 0x0000000210147825 */ /* 0x000fc600078e0204 */
[----:B------:R-:W2:Y:S04]  /*79700*/  LDL.LU R16, [R1+0x998] ;  /* 0x0009980001107983 */ /* 0x000ea80000300800 */
[----:B------:R3:W-:Y:S02]  /*79710*/  @P1 STG.E.U16 desc[UR58][R20.64], R8 ;  /* 0x0000000814001986 */ /* 0x0007e4000c10153a */
[----:B---3--:R-:W-:-:S05]  /*79720*/  IMAD.WIDE R20, R14, 0x2, R6 ;  /* 0x000000020e147825 */ /* 0x008fca00078e0206 */
[----:B----4-:R0:W-:Y:S01]  /*79730*/  @P6 STG.E.U16 desc[UR58][R20.64], R15 ;  /* 0x0000000f14006986 */ /* 0x0101e2000c10153a */
[----:B------:R-:W-:Y:S01]  /*79740*/  PRMT R8, R15, 0x7632, R8 ;  /* 0x000076320f087816 */ /* 0x000fe20000000008 */
[----:B0-----:R-:W-:Y:S02]  /*79750*/  IMAD.WIDE R20, R14, 0x2, R4 ;  /* 0x000000020e147825 */ /* 0x001fe400078e0204 */
[----:B------:R-:W3:Y:S04]  /*79760*/  LDL.LU R14, [R1+0x108] ;  /* 0x00010800010e7983 */ /* 0x000ee80000300800 */
[----:B------:R-:W4:Y:S04]  /*79770*/  LDL.LU R15, [R1+0x99c] ;  /* 0x00099c00010f7983 */ /* 0x000f280000300800 */
[----:B------:R-:W4:Y:S04]  /*79780*/  LDL.LU R23, [R1+0x11c] ;  /* 0x00011c0001177983 */ /* 0x000f280000300800 */
[----:B------:R0:W-:Y:S02]  /*79790*/  @P2 STG.E.U16 desc[UR58][R20.64], R8 ;  /* 0x0000000814002986 */ /* 0x0001e4000c10153a */
[----:B0-----:R-:W-:-:S05]  /*797a0*/  IMAD.WIDE R20, R19, 0x2, R6 ;  /* 0x0000000213147825 */ /* 0x001fca00078e0206 */
[----:B------:R0:W-:Y:S04]  /*797b0*/  @P4 STG.E.U16 desc[UR58][R20.64], R17 ;  /* 0x0000001114004986 */ /* 0x0001e8000c10153a */
[----:B0-----:R-:W4:Y:S04]  /*797c0*/  LDL.LU R21, [R1+0x9a0] ;  /* 0x0009a00001157983 */ /* 0x001f280000300800 */
[----:B------:R-:W4:Y:S01]  /*797d0*/  LDL.LU R18, [R1+0x10c] ;  /* 0x00010c0001127983 */ /* 0x000f220000300800 */
[----:B------:R-:W-:Y:S01]  /*797e0*/  LOP3.LUT P5, RZ, R12, 0x4000000, RZ, 0xc0, !PT ;  /* 0x040000000cff7812 */ /* 0x000fe200078ac0ff */
[----:B------:R-:W-:Y:S01]  /*797f0*/  IMAD.WIDE R24, R19, 0x2, R4 ;  /* 0x0000000213187825 */ /* 0x000fe200078e0204 */
[----:B------:R-:W-:Y:S01]  /*79800*/  PRMT R8, R17, 0x7632, R8 ;  /* 0x0000763211087816 */ /* 0x000fe20000000008 */
[----:B------:R-:W4:Y:S01]  /*79810*/  LDL.LU R22, [R1+0x9a4] ;  /* 0x0009a40001167983 */ /* 0x000f220000300800 */
[----:B------:R-:W-:-:S09]  /*79820*/  LOP3.LUT R9, R9, 0xffdfffff, RZ, 0xc0, !PT ;  /* 0xffdfffff09097812 */ /* 0x000fd200078ec0ff */
[----:B------:R0:W-:Y:S04]  /*79830*/  @P5 STG.E.U16 desc[UR58][R24.64], R8 ;  /* 0x0000000818005986 */ /* 0x0001e8000c10153a */
[----:B0-----:R-:W4:Y:S01]  /*79840*/  LDL.LU R24, [R1+0x130] ;  /* 0x0001300001187983 */ /* 0x001f220000300800 */
[C---:B------:R-:W-:Y:S02]  /*79850*/  LOP3.LUT P3, RZ, R12.reuse, 0x8000000, RZ, 0xc0, !PT ;  /* 0x080000000cff7812 */ /* 0x040fe4000786c0ff */
[C---:B------:R-:W-:Y:S01]  /*79860*/  LOP3.LUT P6, RZ, R12.reuse, 0x10000000, RZ, 0xc0, !PT ;  /* 0x100000000cff7812 */ /* 0x040fe200078cc0ff */
[----:B------:R-:W4:Y:S01]  /*79870*/  LDL.LU R20, [R1+0x9a8] ;  /* 0x0009a80001147983 */ /* 0x000f220000300800 */
[C---:B------:R-:W-:Y:S02]  /*79880*/  LOP3.LUT P1, RZ, R12.reuse, 0x20000000, RZ, 0xc0, !PT ;  /* 0x200000000cff7812 */ /* 0x040fe4000782c0ff */
[----:B------:R-:W-:Y:S01]  /*79890*/  LOP3.LUT P4, RZ, R12, 0x40000000, RZ, 0xc0, !PT ;  /* 0x400000000cff7812 */ /* 0x000fe2000788c0ff */
[----:B------:R-:W4:Y:S01]  /*798a0*/  LDL.LU R17, [R1+0x120] ;  /* 0x0001200001117983 */ /* 0x000f220000300800 */
[----:B--2---:R-:W-:-:S13]  /*798b0*/  LOP3.LUT P0, RZ, R13, 0x8, RZ, 0xc0, !PT ;  /* 0x000000080dff7812 */ /* 0x004fda000780c0ff */
[----:B------:R-:W-:Y:S02]  /*798c0*/  @P0 LOP3.LUT R9, R9, 0x200000, RZ, 0xfc, !PT ;  /* 0x0020000009090812 */ /* 0x000fe400078efcff */
[----:B------:R-:W-:Y:S02]  /*798d0*/  LOP3.LUT P0, RZ, R13, 0x4, RZ, 0xc0, !PT ;  /* 0x000000040dff7812 */ /* 0x000fe4000780c0ff */
[----:B------:R-:W-:Y:S01]  /*798e0*/  LOP3.LUT R9, R9, 0xffbfffff, RZ, 0xc0, !PT ;  /* 0xffbfffff09097812 */ /* 0x000fe200078ec0ff */
[----:B------:R-:W-:-:S10]  /*798f0*/  IMAD.WIDE R26, R16, 0x2, R6 ;  /* 0x00000002101a7825 */ /* 0x000fd400078e0206 */
[----:B------:R-:W-:Y:S02]  /*79900*/  @P0 LOP3.LUT R9, R9, 0x400000, RZ, 0xfc, !PT ;  /* 0x0040000009090812 */ /* 0x000fe400078efcff */
[----:B------:R-:W-:Y:S02]  /*79910*/  LOP3.LUT P0, RZ, R13, 0x2, RZ, 0xc0, !PT ;  /* 0x000000020dff7812 */ /* 0x000fe4000780c0ff */
[----:B------:R-:W-:Y:S01]  /*79920*/  LOP3.LUT R9, R9, 0xff7fffff, RZ, 0xc0, !PT ;  /* 0xff7fffff09097812 */ /* 0x000fe200078ec0ff */
[----:B---3--:R0:W-:Y:S01]  /*79930*/  @P3 STG.E.U16 desc[UR58][R26.64], R14 ;  /* 0x0000000e1a003986 */ /* 0x0081e2000c10153a */
[----:B------:R-:W-:-:S09]  /*79940*/  PRMT R8, R14, 0x7632, R8 ;  /* 0x000076320e087816 */ /* 0x000fd20000000008 */
[----:B------:R-:W-:Y:S01]  /*79950*/  @P0 LOP3.LUT R9, R9, 0x800000, RZ, 0xfc, !PT ;  /* 0x0080000009090812 */ /* 0x000fe200078efcff */
[----:B0-----:R-:W-:Y:S02]  /*79960*/  IMAD.WIDE R26, R16, 0x2, R4 ;  /* 0x00000002101a7825 */ /* 0x001fe400078e0204 */
[----:B------:R-:W2:Y:S04]  /*79970*/  LDL.LU R16, [R1+0x9ac] ;  /* 0x0009ac0001107983 */ /* 0x000ea80000300800 */
[----:B------:R4:W-:Y:S01]  /*79980*/  @P6 STG.E.U16 desc[UR58][R26.64], R8 ;  /* 0x000000081a006986 */ /* 0x0009e2000c10153a */
[----:B------:R-:W-:-:S03]  /*79990*/  LOP3.LUT P0, RZ, R13, 0x1, RZ, 0xc0, !PT ;  /* 0x000000010dff7812 */ /* 0x000fc6000780c0ff */
[----:B------:R-:W3:Y:S01]  /*799a0*/  LDL.LU R19, [R1+0x134] ;  /* 0x0001340001137983 */ /* 0x000ee20000300800 */
[----:B----4-:R-:W-:Y:S01]  /*799b0*/  IMAD.WIDE R26, R15, 0x2, R6 ;  /* 0x000000020f1a7825 */ /* 0x010fe200078e0206 */
[----:B------:R-:W-:-:S03]  /*799c0*/  PRMT R8, R23, 0x7632, R8 ;  /* 0x0000763217087816 */ /* 0x000fc60000000008 */
[----:B------:R-:W-:Y:S01]  /*799d0*/  IMAD.WIDE R14, R15, 0x2, R4 ;  /* 0x000000020f0e7825 */ /* 0x000fe200078e0204 */
[----:B------:R-:W-:Y:S04]  /*799e0*/  @P1 STG.E.U16 desc[UR58][R26.64], R23 ;  /* 0x000000171a001986 */ /* 0x000fe8000c10153a */
[----:B------:R0:W-:Y:S01]  /*799f0*/  @P4 STG.E.U16 desc[UR58][R14.64], R8 ;  /* 0x000000080e004986 */ /* 0x0001e2000c10153a */
[----:B------:R-:W-:-:S03]  /*79a00*/  LOP3.LUT R9, R9, 0xfeffffff, RZ, 0xc0, !PT ;  /* 0xfeffffff09097812 */ /* 0x000fc600078ec0ff */
[----:B0-----:R-:W4:Y:S04]  /*79a10*/  LDL.LU R14, [R1+0x9b0] ;  /* 0x0009b000010e7983 */ /* 0x001f280000300800 */
[----:B------:R-:W4:Y:S01]  /*79a20*/  LDL.LU R15, [R1+0x124] ;  /* 0x00012400010f7983 */ /* 0x000f220000300800 */
[----:B------:R-:W-:Y:S02]  /*79a30*/  @P0 LOP3.LUT R9, R9, 0x1000000, RZ, 0xfc, !PT ;  /* 0x0100000009090812 */ /* 0x000fe400078efcff */
[----:B------:R-:W-:Y:S01]  /*79a40*/  LOP3.LUT P0, RZ, R12, 0x80000000, RZ, 0xc0, !PT ;  /* 0x800000000cff7812 */ /* 0x000fe2000780c0ff */
[----:B------:R-:W-:Y:S01]  /*79a50*/  IMAD.WIDE R26, R21, 0x2, R6 ;  /* 0x00000002151a7825 */ /* 0x000fe200078e0206 */
[----:B------:R-:W-:-:S11]  /*79a60*/  PRMT R8, R18, 0x7632, R8 ;  /* 0x0000763212087816 */ /* 0x000fd60000000008 */
[----:B------:R0:W-:Y:S04]  /*79a70*/  @P0 STG.E.U16 desc[UR58][R26.64], R18 ;  /* 0x000000121a000986 */ /* 0x0001e8000c10153a */
[----:B0-----:R-:W4:Y:S01]  /*79a80*/  LDL.LU R18, [R1+0x9b4] ;  /* 0x0009b40001127983 */ /* 0x001f220000300800 */
[----:B------:R-:W-:-:S03]  /*79a90*/  IMAD.WIDE R26, R21, 0x2, R4 ;  /* 0x00000002151a7825 */ /* 0x000fc600078e0204 */
        /* <DEDUP_REMOVED lines=13> */
[----:B------:R-:W-:Y:S01]  /*79b70*/  LOP3.LUT P3, RZ, R13, 0x40, RZ, 0xc0, !PT ;  /* 0x000000400dff7812 */ /* 0x000fe2000786c0ff */
[----:B0-----:R-:W-:Y:S01]  /*79b80*/  IMAD.WIDE R22, R20, 0x2, R6 ;  /* 0x0000000214167825 */ /* 0x001fe200078e0206 */
[----:B------:R-:W-:-:S07]  /*79b90*/  PRMT R8, R17, 0x7632, R8 ;  /* 0x0000763211087816 */ /* 0x000fce0000000008 */
[----:B------:R0:W-:Y:S01]  /*79ba0*/  @P0 STG.E.U16 desc[UR58][R22.64], R17 ;  /* 0x0000001116000986 */ /* 0x0001e2000c10153a */
[----:B------:R-:W-:Y:S01]  /*79bb0*/  LOP3.LUT P6, RZ, R13, 0x80, RZ, 0xc0, !PT ;  /* 0x000000800dff7812 */ /* 0x000fe200078cc0ff */
[----:B0-----:R-:W-:-:S05]  /*79bc0*/  IMAD.WIDE R22, R20, 0x2, R4 ;  /* 0x0000000214167825 */ /* 0x001fca00078e0204 */
[----:B------:R2:W-:Y:S01]  /*79bd0*/  @P2 STG.E.U16 desc[UR58][R22.64], R8 ;  /* 0x0000000816002986 */ /* 0x0005e2000c10153a */
[C---:B------:R-:W-:Y:S02]  /*79be0*/  LOP3.LUT P1, RZ, R13.reuse, 0x100, RZ, 0xc0, !PT ;  /* 0x000001000dff7812 */ /* 0x040fe4000782c0ff */
[----:B------:R-:W-:Y:S01]  /*79bf0*/  LOP3.LUT P4, RZ, R13, 0x200, RZ, 0xc0, !PT ;  /* 0x000002000dff7812 */ /* 0x000fe2000788c0ff */
[----:B--2---:R-:W-:-:S04]  /*79c00*/  IMAD.WIDE R22, R16, 0x2, R6 ;  /* 0x0000000210167825 */ /* 0x004fc800078e0206 */
[----:B------:R-:W-:Y:S01]  /*79c10*/  IMAD.WIDE R16, R16, 0x2, R4 ;  /* 0x0000000210107825 */ /* 0x000fe200078e0204 */
[----:B---3--:R-:W-:Y:S01]  /*79c20*/  PRMT R8, R19, 0x7632, R8 ;  /* 0x0000763213087816 */ /* 0x008fe20000000008 */
[----:B------:R-:W-:Y:S04]  /*79c30*/  @P5 STG.E.U16 desc[UR58][R22.64], R19 ;  /* 0x0000001316005986 */ /* 0x000fe8000c10153a */
[----:B------:R4:W-:Y:S02]  /*79c40*/  @P3 STG.E.U16 desc[UR58][R16.64], R8 ;  /* 0x0000000810003986 */ /* 0x0009e4000c10153a */
[----:B----4-:R-:W-:-:S05]  /*79c50*/  IMAD.WIDE R16, R14, 0x2, R6 ;  /* 0x000000020e107825 */ /* 0x010fca00078e0206 */
[----:B------:R0:W-:Y:S01]  /*79c60*/  @P6 STG.E.U16 desc[UR58][R16.64], R15 ;  /* 0x0000000f10006986 */ /* 0x0001e2000c10153a */
[----:B------:R-:W-:-:S03]  /*79c70*/  IMAD.WIDE R22, R14, 0x2, R4 ;  /* 0x000000020e167825 */ /* 0x000fc600078e0204 */
[----:B0-----:R-:W2:Y:S04]  /*79c80*/  LDL.LU R17, [R1+0x9b8] ;  /* 0x0009b80001117983 */ /* 0x001ea80000300800 */
[----:B------:R-:W3:Y:S01]  /*79c90*/  LDL.LU R14, [R1+0x128] ;  /* 0x00012800010e7983 */ /* 0x000ee20000300800 */
[----:B------:R-:W-:-:S03]  /*79ca0*/  PRMT R8, R15, 0x7632, R8 ;  /* 0x000076320f087816 */ /* 0x000fc60000000008 */
[----:B------:R-:W4:Y:S04]  /*79cb0*/  LDL.LU R16, [R1+0x9bc] ;  /* 0x0009bc0001107983 */ /* 0x000f280000300800 */
[----:B------:R0:W-:Y:S04]  /*79cc0*/  @P1 STG.E.U16 desc[UR58][R22.64], R8 ;  /* 0x0000000816001986 */ /* 0x0001e8000c10153a */
[----:B------:R-:W4:Y:S01]  /*79cd0*/  LDL.LU R15, [R1+0x13c] ;  /* 0x00013c00010f7983 */ /* 0x000f220000300800 */
[----:B0-----:R-:W-:-:S05]  /*79ce0*/  IMAD.WIDE R22, R18, 0x2, R6 ;  /* 0x0000000212167825 */ /* 0x001fca00078e0206 */
[----:B------:R0:W-:Y:S04]  /*79cf0*/  @P4 STG.E.U16 desc[UR58][R22.64], R21 ;  /* 0x0000001516004986 */ /* 0x0001e8000c10153a */
[----:B0-----:R-:W4:Y:S04]  /*79d00*/  LDL.LU R23, [R1+0x9c0] ;  /* 0x0009c00001177983 */ /* 0x001f280000300800 */
[----:B------:R-:W4:Y:S01]  /*79d10*/  LDL.LU R20, [R1+0x12c] ;  /* 0x00012c0001147983 */ /* 0x000f220000300800 */
[----:B------:R-:W-:Y:S02]  /*79d20*/  LOP3.LUT P0, RZ, R13, 0x80000, RZ, 0xc0, !PT ;  /* 0x000800000dff7812 */ /* 0x000fe4000780c0ff */
[----:B------:R-:W-:-:S02]  /*79d30*/  LOP3.LUT R9, R9, 0xfffdffff, RZ, 0xc0, !PT ;  /* 0xfffdffff09097812 */ /* 0x000fc400078ec0ff */
[----:B------:R-:W-:Y:S01]  /*79d40*/  LOP3.LUT P5, RZ, R13, 0x400, RZ, 0xc0, !PT ;  /* 0x000004000dff7812 */ /* 0x000fe200078ac0ff */
[----:B------:R-:W-:Y:S01]  /*79d50*/  IMAD.WIDE R18, R18, 0x2, R4 ;  /* 0x0000000212127825 */ /* 0x000fe200078e0204 */
[----:B------:R-:W-:Y:S01]  /*79d60*/  PRMT R8, R21, 0x7632, R8 ;  /* 0x0000763215087816 */ /* 0x000fe20000000008 */
[----:B------:R-:W4:Y:S06]  /*79d70*/  LDL.LU R22, [R1+0x9c4] ;  /* 0x0009c40001167983 */ /* 0x000f2c0000300800 */
[----:B------:R-:W-:Y:S02]  /*79d80*/  @P0 LOP3.LUT R9, R9, 0x20000, RZ, 0xfc, !PT ;  /* 0x0002000009090812 */ /* 0x000fe400078efcff */
[----:B------:R-:W-:-:S02]  /*79d90*/  LOP3.LUT P0, RZ, R13, 0x40000, RZ, 0xc0, !PT ;  /* 0x000400000dff7812 */ /* 0x000fc4000780c0ff */
[----:B------:R-:W-:Y:S02]  /*79da0*/  LOP3.LUT R9, R9, 0xfffbffff, RZ, 0xc0, !PT ;  /* 0xfffbffff09097812 */ /* 0x000fe400078ec0ff */
[----:B------:R-:W-:Y:S01]  /*79db0*/  LOP3.LUT P2, RZ, R13, 0x800, RZ, 0xc0, !PT ;  /* 0x000008000dff7812 */ /* 0x000fe2000784c0ff */
[----:B------:R0:W-:Y:S08]  /*79dc0*/  @P5 STG.E.U16 desc[UR58][R18.64], R8 ;  /* 0x0000000812005986 */ /* 0x0001f0000c10153a */
[----:B------:R-:W-:-:S02]  /*79dd0*/  @P0 LOP3.LUT R9, R9, 0x40000, RZ, 0xfc, !PT ;  /* 0x0004000009090812 */ /* 0x000fc400078efcff */
[----:B------:R-:W-:Y:S01]  /*79de0*/  LOP3.LUT P0, RZ, R13, 0x20000, RZ, 0xc0, !PT ;  /* 0x000200000dff7812 */ /* 0x000fe2000780c0ff */
[----:B0-----:R-:W4:Y:S01]  /*79df0*/  LDL.LU R19, [R1+0x150] ;  /* 0x0001500001137983 */ /* 0x001f220000300800 */
[----:B------:R-:W-:Y:S02]  /*79e00*/  LOP3.LUT R9, R9, 0xfff7ffff, RZ, 0xc0, !PT ;  /* 0xfff7ffff09097812 */ /* 0x000fe400078ec0ff */
[C---:B------:R-:W-:Y:S01]  /*79e10*/  LOP3.LUT P6, RZ, R13.reuse, 0x1000, RZ, 0xc0, !PT ;  /* 0x000010000dff7812 */ /* 0x040fe200078cc0ff */
[----:B------:R-:W4:Y:S01]  /*79e20*/  LDL.LU R18, [R1+0x9c8] ;  /* 0x0009c80001127983 */ /* 0x000f220000300800 */
[C---:B------:R-:W-:Y:S02]  /*79e30*/  LOP3.LUT P3, RZ, R13.reuse, 0x2000, RZ, 0xc0, !PT ;  /* 0x000020000dff7812 */ /* 0x040fe4000786c0ff */
[----:B------:R-:W-:Y:S01]  /*79e40*/  LOP3.LUT P4, RZ, R13, 0x4000, RZ, 0xc0, !PT ;  /* 0x000040000dff7812 */ /* 0x000fe2000788c0ff */
[----:B------:R-:W4:Y:S04]  /*79e50*/  LDL.LU R21, [R1+0x140] ;  /* 0x0001400001157983 */ /* 0x000f280000300800 */
[----:B------:R-:W-:-:S02]  /*79e60*/  @P0 LOP3.LUT R9, R9, 0x80000, RZ, 0xfc, !PT ;  /* 0x0008000009090812 */ /* 0x000fc400078efcff */
[----:B------:R-:W-:Y:S02]  /*79e70*/  LOP3.LUT P0, RZ, R13, 0x10000, RZ, 0xc0, !PT ;  /* 0x000100000dff7812 */ /* 0x000fe4000780c0ff */
[----:B------:R-:W-:-:S11]  /*79e80*/  LOP3.LUT R9, R9, 0xffefffff, RZ, 0xc0, !PT ;  /* 0xffefffff09097812 */ /* 0x000fd600078ec0ff */
[----:B------:R-:W-:Y:S02]  /*79e90*/  @P0 LOP3.LUT R9, R9, 0x100000, RZ, 0xfc, !PT ;  /* 0x0010000009090812 */ /* 0x000fe400078efcff */
[----:B------:R-:W-:Y:S01]  /*79ea0*/  LOP3.LUT P0, RZ, R13, 0x8000, RZ, 0xc0, !PT ;  /* 0x000080000dff7812 */ /* 0x000fe2000780c0ff */
[----:B--2---:R-:W-:Y:S01]  /*79eb0*/  IMAD.WIDE R24, R17, 0x2, R6 ;  /* 0x0000000211187825 */ /* 0x004fe200078e0206 */
[----:B---3--:R-:W-:-:S04]  /*79ec0*/  PRMT R8, R14, 0x7632, R8 ;  /* 0x000076320e087816 */ /* 0x008fc80000000008 */
[----:B------:R0:W-:Y:S02]  /*79ed0*/  @P2 STG.E.U16 desc[UR58][R24.64], R14 ;  /* 0x0000000e18002986 */ /* 0x0001e4000c10153a */
[----:B0-----:R-:W-:Y:S02]  /*79ee0*/  IMAD.WIDE R24, R17, 0x2, R4 ;  /* 0x0000000211187825 */ /* 0x001fe400078e0204 */
[----:B------:R-:W2:Y:S04]  /*79ef0*/  LDL.LU R17, [R1+0x9cc] ;  /* 0x0009cc0001117983 */ /* 0x000ea80000300800 */
[----:B------:R4:W-:Y:S04]  /*79f00*/  @P6 STG.E.U16 desc[UR58][R24.64], R8 ;  /* 0x0000000818006986 */ /* 0x0009e8000c10153a */
[----:B------:R-:W3:Y:S01]  /*79f10*/  LDL.LU R14, [R1+0x154] ;  /* 0x00015400010e7983 */ /* 0x000ee20000300800 */
[----:B----4-:R-:W-:Y:S01]  /*79f20*/  IMAD.WIDE R24, R16, 0x2, R6 ;  /* 0x0000000210187825 */ /* 0x010fe200078e0206 */
[----:B------:R-:W-:-:S04]  /*79f30*/  PRMT R8, R15, 0x7632, R8 ;  /* 0x000076320f087816 */ /* 0x000fc80000000008 */
[----:B------:R0:W-:Y:S02]  /*79f40*/  @P3 STG.E.U16 desc[UR58][R24.64], R15 ;  /* 0x0000000f18003986 */ /* 0x0001e4000c10153a */
[----:B0-----:R-:W-:Y:S02]  /*79f50*/  IMAD.WIDE R24, R16, 0x2, R4 ;  /* 0x0000000210187825 */ /* 0x001fe400078e0204 */
[----:B------:R-:W4:Y:S04]  /*79f60*/  LDL.LU R15, [R1+0x9d0] ;  /* 0x0009d000010f7983 */ /* 0x000f280000300800 */
[----:B------:R0:W-:Y:S04]  /*79f70*/  @P4 STG.E.U16 desc[UR58][R24.64], R8 ;  /* 0x0000000818004986 */ /* 0x0001e8000c10153a */
[----:B------:R-:W4:Y:S01]  /*79f80*/  LDL.LU R16, [R1+0x144] ;  /* 0x0001440001107983 */ /* 0x000f220000300800 */
[----:B0-----:R-:W-:-:S05]  /*79f90*/  IMAD.WIDE R24, R23, 0x2, R6 ;  /* 0x0000000217187825 */ /* 0x001fca00078e0206 */
[----:B------:R0:W-:Y:S01]  /*79fa0*/  @P0 STG.E.U16 desc[UR58][R24.64], R20 ;  /* 0x0000001418000986 */ /* 0x0001e2000c10153a */
[----:B------:R-:W-:Y:S02]  /*79fb0*/  LOP3.LUT P0, RZ, R9, 0x100000, RZ, 0xc0, !PT ;  /* 0x0010000009ff7812 */ /* 0x000fe4000780c0ff */
[----:B------:R-:W-:Y:S01]  /*79fc0*/  PRMT R8, R20, 0x7632, R8 ;  /* 0x0000763214087816 */ /* 0x000fe20000000008 */
[----:B0-----:R-:W-:-:S10]  /*79fd0*/  IMAD.WIDE R24, R23, 0x2, R4 ;  /* 0x0000000217187825 */ /* 0x001fd400078e0204 */
[----:B------:R0:W-:Y:S04]  /*79fe0*/  @P0 STG.E.U16 desc[UR58][R24.64], R8 ;  /* 0x0000000818000986 */ /* 0x0001e8000c10153a */
[----:B0-----:R-:W4:Y:S04]  /*79ff0*/  LDL.LU R24, [R1+0x9d4] ;  /* 0x0009d40001187983 */ /* 0x001f280000300800 */
[----:B------:R-:W4:Y:S01]  /*7a000*/  LDL.LU R20, [R1+0x158] ;  /* 0x0001580001147983 */ /* 0x000f220000300800 */
[----:B------:R-:W-:Y:S01]  /*7a010*/  LOP3.LUT P0, RZ, R9, 0x80000, RZ, 0xc0, !PT ;  /* 0x0008000009ff7812 */ /* 0x000fe2000780c0ff */
[----:B------:R-:W-:Y:S01]  /*7a020*/  IMAD.WIDE R26, R22, 0x2, R6 ;  /* 0x00000002161a7825 */ /* 0x000fe200078e0206 */
[----:B------:R-:W-:-:S11]  /*7a030*/  PRMT R8, R19, 0x7632, R8 ;  /* 0x0000763213087816 */ /* 0x000fd60000000008 */
[----:B------:R0:W-:Y:S01]  /*7a040*/  @P0 STG.E.U16 desc[UR58][R26.64], R19 ;  /* 0x000000131a000986 */ /* 0x0001e2000c10153a */
[----:B------:R-:W-:Y:S01]  /*7a050*/  LOP3.LUT P0, RZ, R9, 0x40000, RZ, 0xc0, !PT ;  /* 0x0004000009ff7812 */ /* 0x000fe2000780c0ff */
[----:B------:R-:W-:Y:S01]  /*7a060*/  IMAD.WIDE R22, R22, 0x2, R4 ;  /* 0x0000000216167825 */ /* 0x000fe200078e0204 */
[C---:B------:R-:W-:Y:S02]  /*7a070*/  LOP3.LUT P1, RZ, R13.reuse, 0x100000, RZ, 0xc0, !PT ;  /* 0x001000000dff7812 */ /* 0x040fe4000782c0ff */
[C---:B------:R-:W-:Y:S02]  /*7a080*/  LOP3.LUT P5, RZ, R13.reuse, 0x200000, RZ, 0xc0, !PT ;  /* 0x002000000dff7812 */ /* 0x040fe400078ac0ff */
[C---:B------:R-:W-:Y:S02]  /*7a090*/  LOP3.LUT P2, RZ, R13.reuse, 0x400000, RZ, 0xc0, !PT ;  /* 0x004000000dff7812 */ /* 0x040fe4000784c0ff */
[C---:B------:R-:W-:Y:S02]  /*7a0a0*/  LOP3.LUT P6, RZ, R13.reuse, 0x800000, RZ, 0xc0, !PT ;  /* 0x008000000dff7812 */ /* 0x040fe400078cc0ff */
[----:B------:R-:W-:Y:S01]  /*7a0b0*/  LOP3.LUT P3, RZ, R13, 0x1000000, RZ, 0xc0, !PT ;  /* 0x010000000dff7812 */ /* 0x000fe2000786c0ff */
[----:B0-----:R-:W4:Y:S04]  /*7a0c0*/  LDL.LU R26, [R1+0x20d8] ;  /* 0x0020d800011a7983 */ /* 0x001f280000300800 */
[----:B------:R0:W-:Y:S01]  /*7a0d0*/  @P0 STG.E.U16 desc[UR58][R22.64], R8 ;  /* 0x0000000816000986 */ /* 0x0001e2000c10153a */
[----:B------:R-:W-:Y:S01]  /*7a0e0*/  LOP3.LUT P0, RZ, R9, 0x20000, RZ, 0xc0, !PT ;  /* 0x0002000009ff7812 */ /* 0x000fe2000780c0ff */
[----:B0-----:R-:W-:Y:S01]  /*7a0f0*/  IMAD.WIDE R22, R18, 0x2, R6 ;  /* 0x0000000212167825 */ /* 0x001fe200078e0206 */
[----:B------:R-:W-:-:S03]  /*7a100*/  PRMT R8, R21, 0x7632, R8 ;  /* 0x0000763215087816 */ /* 0x000fc60000000008 */
[----:B------:R-:W-:-:S08]  /*7a110*/  IMAD.WIDE R18, R18, 0x2, R4 ;  /* 0x0000000212127825 */ /* 0x000fd000078e0204 */
[----:B------:R0:W-:Y:S04]  /*7a120*/  @P0 STG.E.U16 desc[UR58][R22.64], R21 ;  /* 0x0000001516000986 */ /* 0x0001e8000c10153a */
[----:B------:R2:W-:Y:S01]  /*7a130*/  @P1 STG.E.U16 desc[UR58][R18.64], R8 ;  /* 0x0000000812001986 */ /* 0x0005e2000c10153a */
[----:B------:R-:W-:-:S03]  /*7a140*/  LOP3.LUT P4, RZ, R13, 0x2000000, RZ, 0xc0, !PT ;  /* 0x020000000dff7812 */ /* 0x000fc6000788c0ff */
[----:B0-----:R-:W4:Y:S01]  /*7a150*/  LDL.LU R23, [R1+0x20d4] ;  /* 0x0020d40001177983 */ /* 0x001f220000300800 */
[----:B--2---:R-:W-:-:S05]  /*7a160*/  IMAD.WIDE R18, R17, 0x2, R6 ;  /* 0x0000000211127825 */ /* 0x004fca00078e0206 */
[----:B---3--:R0:W-:Y:S01]  /*7a170*/  @P5 STG.E.U16 desc[UR58][R18.64], R14 ;  /* 0x0000000e12005986 */ /* 0x0081e2000c10153a */
[----:B------:R-:W-:Y:S01]  /*7a180*/  PRMT R8, R14, 0x7632, R8 ;  /* 0x000076320e087816 */ /* 0x000fe20000000008 */
[----:B0-----:R-:W-:-:S05]  /*7a190*/  IMAD.WIDE R18, R17, 0x2, R4 ;  /* 0x0000000211127825 */ /* 0x001fca00078e0204 */
[----:B------:R4:W-:Y:S02]  /*7a1a0*/  @P2 STG.E.U16 desc[UR58][R18.64], R8 ;  /* 0x0000000812002986 */ /* 0x0009e4000c10153a */
[----:B----4-:R-:W-:-:S04]  /*7a1b0*/  IMAD.WIDE R18, R15, 0x2, R6 ;  /* 0x000000020f127825 */ /* 0x010fc800078e0206 */
[----:B------:R-:W-:Y:S01]  /*7a1c0*/  IMAD.WIDE R14, R15, 0x2, R4 ;  /* 0x000000020f0e7825 */ /* 0x000fe200078e0204 */
[----:B------:R-:W-:Y:S01]  /*7a1d0*/  PRMT R8, R16, 0x7632, R8 ;  /* 0x0000763210087816 */ /* 0x000fe20000000008 */
[----:B------:R0:W-:Y:S04]  /*7a1e0*/  @P6 STG.E.U16 desc[UR58][R18.64], R16 ;  /* 0x0000001012006986 */ /* 0x0001e8000c10153a */
[----:B------:R1:W-:Y:S04]  /*7a1f0*/  @P3 STG.E.U16 desc[UR58][R14.64], R8 ;  /* 0x000000080e003986 */ /* 0x0003e8000c10153a */
[----:B0-----:R-:W2:Y:S04]  /*7a200*/  LDL.LU R19, [R1+0x20d0] ;  /* 0x0020d00001137983 */ /* 0x001ea80000300800 */
[----:B------:R-:W3:Y:S04]  /*7a210*/  LDL.LU R17, [R1+0x9d8] ;  /* 0x0009d80001117983 */ /* 0x000ee80000300800 */
[----:B------:R-:W4:Y:S01]  /*7a220*/  LDL.LU R0, [R1+0x148] ;  /* 0x0001480001007983 */ /* 0x000f220000300800 */
[----:B-1----:R-:W-:-:S05]  /*7a230*/  IMAD.WIDE R14, R24, 0x2, R6 ;  /* 0x00000002180e7825 */ /* 0x002fca00078e0206 */
[----:B------:R0:W-:Y:S04]  /*7a240*/  @P4 STG.E.U16 desc[UR58][R14.64], R20 ;  /* 0x000000140e004986 */ /* 0x0001e8000c10153a */
[----:B0-----:R-:W2:Y:S04]  /*7a250*/  LDL.LU.64 R14, [R1+0x20c8] ;  /* 0x0020c800010e7983 */ /* 0x001ea80000300a00 */
[----:B------:R-:W3:Y:S04]  /*7a260*/  LDL.LU R22, [R1+0x9dc] ;  /* 0x0009dc0001167983 */ /* 0x000ee80000300800 */
[----:B------:R-:W3:Y:S04]  /*7a270*/  LDL.LU R16, [R1+0x15c] ;  /* 0x00015c0001107983 */ /* 0x000ee80000300800 */
[----:B------:R-:W3:Y:S04]  /*7a280*/  LDL.LU R21, [R1+0x9e0] ;  /* 0x0009e00001157983 */ /* 0x000ee80000300800 */
[----:B------:R-:W3:Y:S01]  /*7a290*/  LDL.LU R18, [R1+0x14c] ;  /* 0x00014c0001127983 */ /* 0x000ee20000300800 */
[----:B------:R-:W-:-:S03]  /*7a2a0*/  LOP3.LUT R9, R9, 0xffffdfff, RZ, 0xc0, !PT ;  /* 0xffffdfff09097812 */ /* 0x000fc600078ec0ff */
[----:B------:R-:W3:Y:S04]  /*7a2b0*/  LDL.LU R29, [R1+0x9e4] ;  /* 0x0009e400011d7983 */ /* 0x000ee80000300800 */
[----:B------:R-:W3:Y:S01]  /*7a2c0*/  LDL.LU R27, [R1+0x170] ;  /* 0x00017000011b7983 */ /* 0x000ee20000300800 */
[----:B------:R-:W-:-:S03]  /*7a2d0*/  LOP3.LUT P5, RZ, R13, 0x4000000, RZ, 0xc0, !PT ;  /* 0x040000000dff7812 */ /* 0x000fc600078ac0ff */
[----:B------:R-:W3:Y:S01]  /*7a2e0*/  LDL.LU R25, [R1+0x9e8] ;  /* 0x0009e80001197983 */ /* 0x000ee20000300800 */
[C---:B------:R-:W-:Y:S02]  /*7a2f0*/  LOP3.LUT P1, RZ, R13.reuse, 0x8000000, RZ, 0xc0, !PT ;  /* 0x080000000dff7812 */ /* 0x040fe4000782c0ff */
[C---:B------:R-:W-:Y:S02]  /*7a300*/  LOP3.LUT P6, RZ, R13.reuse, 0x10000000, RZ, 0xc0, !PT ;  /* 0x100000000dff7812 */ /* 0x040fe400078cc0ff */
[C---:B------:R-:W-:Y:S02]  /*7a310*/  LOP3.LUT P2, RZ, R13.reuse, 0x20000000, RZ, 0xc0, !PT ;  /* 0x200000000dff7812 */ /* 0x040fe4000784c0ff */
[----:B------:R-:W-:Y:S02]  /*7a320*/  LOP3.LUT P4, RZ, R13, 0x40000000, RZ, 0xc0, !PT ;  /* 0x400000000dff7812 */ /* 0x000fe4000788c0ff */
[----:B------:R-:W-:Y:S02]  /*7a330*/  PRMT R8, R20, 0x7632, R8 ;  /* 0x0000763214087816 */ /* 0x000fe40000000008 */
[----:B--2---:R-:W-:-:S13]  /*7a340*/  LOP3.LUT P0, RZ, R14, 0x8, RZ, 0xc0, !PT ;  /* 0x000000080eff7812 */ /* 0x004fda000780c0ff */
[----:B------:R-:W-:Y:S02]  /*7a350*/  @P0 LOP3.LUT R9, R9, 0x2000, RZ, 0xfc, !PT ;  /* 0x0000200009090812 */ /* 0x000fe400078efcff */
[----:B------:R-:W-:Y:S02]  /*7a360*/  LOP3.LUT P0, RZ, R14, 0x4, RZ, 0xc0, !PT ;  /* 0x000000040eff7812 */ /* 0x000fe4000780c0ff */
[----:B------:R-:W-:-:S11]  /*7a370*/  LOP3.LUT R9, R9, 0xffffbfff, RZ, 0xc0, !PT ;  /* 0xffffbfff09097812 */ /* 0x000fd600078ec0ff */
        /* <DEDUP_REMOVED lines=8> */
[----:B------:R-:W-:Y:S02]  /*7a400*/  IMAD.WIDE R12, R24, 0x2, R4 ;  /* 0x00000002180c7825 */ /* 0x000fe400078e0204 */
[----:B------:R-:W2:Y:S04]  /*7a410*/  LDL.LU R24, [R1+0x160] ;  /* 0x0001600001187983 */ /* 0x000ea80000300800 */
[----:B------:R3:W-:Y:S04]  /*7a420*/  @P5 STG.E.U16 desc[UR58][R12.64], R8 ;  /* 0x000000080c005986 */ /* 0x0007e8000c10153a */
[----:B------:R-:W2:Y:S01]  /*7a430*/  LDL.LU R20, [R1+0x9ec] ;  /* 0x0009ec0001147983 */ /* 0x000ea20000300800 */
[----:B---3--:R-:W-:-:S05]  /*7a440*/  IMAD.WIDE R12, R17, 0x2, R6 ;  /* 0x00000002110c7825 */ /* 0x008fca00078e0206 */
[----:B----4-:R0:W-:Y:S01]  /*7a450*/  @P1 STG.E.U16 desc[UR58][R12.64], R0 ;  /* 0x000000000c001986 */ /* 0x0101e2000c10153a */
[----:B------:R-:W-:Y:S01]  /*7a460*/  PRMT R8, R0, 0x7632, R8 ;  /* 0x0000763200087816 */ /* 0x000fe20000000008 */
[----:B0-----:R-:W-:Y:S02]  /*7a470*/  IMAD.WIDE R12, R17, 0x2, R4 ;  /* 0x00000002110c7825 */ /* 0x001fe400078e0204 */
[----:B------:R-:W3:Y:S04]  /*7a480*/  LDL.LU R17, [R1+0x174] ;  /* 0x0001740001117983 */ /* 0x000ee80000300800 */
[----:B------:R0:W-:Y:S02]  /*7a490*/  @P6 STG.E.U16 desc[UR58][R12.64], R8 ;  /* 0x000000080c006986 */ /* 0x0001e4000c10153a */
[----:B0-----:R-:W-:Y:S01]  /*7a4a0*/  IMAD.WIDE R12, R22, 0x2, R6 ;  /* 0x00000002160c7825 */ /* 0x001fe200078e0206 */
[----:B------:R-:W-:-:S04]  /*7a4b0*/  PRMT R8, R16, 0x7632, R8 ;  /* 0x0000763210087816 */ /* 0x000fc80000000008 */
[----:B------:R0:W-:Y:S04]  /*7a4c0*/  @P2 STG.E.U16 desc[UR58][R12.64], R16 ;  /* 0x000000100c002986 */ /* 0x0001e8000c10153a */
[----:B0-----:R-:W4:Y:S01]  /*7a4d0*/  LDL.LU R16, [R1+0x9f0] ;  /* 0x0009f00001107983 */ /* 0x001f220000300800 */
[----:B------:R-:W-:-:S03]  /*7a4e0*/  IMAD.WIDE R12, R22, 0x2, R4 ;  /* 0x00000002160c7825 */ /* 0x000fc600078e0204 */
[----:B------:R-:W4:Y:S04]  /*7a4f0*/  LDL.LU R22, [R1+0x164] ;  /* 0x0001640001167983 */ /* 0x000f280000300800 */
[----:B------:R0:W-:Y:S02]  /*7a500*/  @P4 STG.E.U16 desc[UR58][R12.64], R8 ;  /* 0x000000080c004986 */ /* 0x0001e4000c10153a */
[----:B0-----:R-:W-:-:S05]  /*7a510*/  IMAD.WIDE R12, R21, 0x2, R6 ;  /* 0x00000002150c7825 */ /* 0x001fca00078e0206 */
[----:B------:R0:W-:Y:S01]  /*7a520*/  @P0 STG.E.U16 desc[UR58][R12.64], R18 ;  /* 0x000000120c000986 */ /* 0x0001e2000c10153a */
[----:B------:R-:W-:Y:S02]  /*7a530*/  LOP3.LUT P0, RZ, R9, 0x10000, RZ, 0xc0, !PT ;  /* 0x0001000009ff7812 */ /* 0x000fe4000780c0ff */
[----:B------:R-:W-:Y:S01]  /*7a540*/  PRMT R8, R18, 0x7632, R8 ;  /* 0x0000763212087816 */ /* 0x000fe20000000008 */
[----:B0-----:R-:W-:Y:S01]  /*7a550*/  IMAD.WIDE R12, R21, 0x2, R4 ;  /* 0x00000002150c7825 */ /* 0x001fe200078e0204 */
[----:B------:R-:W-:Y:S01]  /*7a560*/  LOP3.LUT P3, RZ, R14, 0x10, RZ, 0xc0, !PT ;  /* 0x000000100eff7812 */ /* 0x000fe2000786c0ff */
[----:B------:R-:W4:Y:S08]  /*7a570*/  LDL.LU R21, [R1+0x9f4] ;  /* 0x0009f40001157983 */ /* 0x000f300000300800 */
[----:B------:R0:W-:Y:S01]  /*7a580*/  @P0 STG.E.U16 desc[UR58][R12.64], R8 ;  /* 0x000000080c000986 */ /* 0x0001e2000c10153a */
[----:B------:R-:W-:-:S02]  /*7a590*/  LOP3.LUT P0, RZ, R9, 0x8000, RZ, 0xc0, !PT ;  /* 0x0000800009ff7812 */ /* 0x000fc4000780c0ff */
[----:B------:R-:W-:Y:S01]  /*7a5a0*/  LOP3.LUT P5, RZ, R14, 0x20, RZ, 0xc0, !PT ;  /* 0x000000200eff7812 */ /* 0x000fe200078ac0ff */
[----:B------:R-:W4:Y:S01]  /*7a5b0*/  LDL.LU R18, [R1+0x178] ;  /* 0x0001780001127983 */ /* 0x000f220000300800 */
[----:B0-----:R-:W-:-:S09]  /*7a5c0*/  IMAD.WIDE R12, R29, 0x2, R6 ;  /* 0x000000021d0c7825 */ /* 0x001fd200078e0206 */
[----:B------:R0:W-:Y:S01]  /*7a5d0*/  @P0 STG.E.U16 desc[UR58][R12.64], R27 ;  /* 0x0000001b0c000986 */ /* 0x0001e2000c10153a */
[----:B------:R-:W-:Y:S02]  /*7a5e0*/  LOP3.LUT P0, RZ, R9, 0x4000, RZ, 0xc0, !PT ;  /* 0x0000400009ff7812 */ /* 0x000fe4000780c0ff */
[----:B------:R-:W-:Y:S01]  /*7a5f0*/  PRMT R8, R27, 0x7632, R8 ;  /* 0x000076321b087816 */ /* 0x000fe20000000008 */
[----:B0-----:R-:W-:-:S10]  /*7a600*/  IMAD.WIDE R12, R29, 0x2, R4 ;  /* 0x000000021d0c7825 */ /* 0x001fd400078e0204 */
[----:B------:R0:W-:Y:S01]  /*7a610*/  @P0 STG.E.U16 desc[UR58][R12.64], R8 ;  /* 0x000000080c000986 */ /* 0x0001e2000c10153a */
[----:B------:R-:W-:Y:S01]  /*7a620*/  LOP3.LUT P0, RZ, R9, 0x2000, RZ, 0xc0, !PT ;  /* 0x0000200009ff7812 */ /* 0x000fe2000780c0ff */
[----:B0-----:R-:W-:Y:S01]  /*7a630*/  IMAD.WIDE R12, R25, 0x2, R6 ;  /* 0x00000002190c7825 */ /* 0x001fe200078e0206 */
[C---:B------:R-:W-:Y:S02]  /*7a640*/  LOP3.LUT P1, RZ, R14.reuse, 0x40, RZ, 0xc0, !PT ;  /* 0x000000400eff7812 */ /* 0x040fe4000782c0ff */
[----:B------:R-:W-:-:S09]  /*7a650*/  LOP3.LUT P6, RZ, R14, 0x80, RZ, 0xc0, !PT ;  /* 0x000000800eff7812 */ /* 0x000fd200078cc0ff */
[----:B--2---:R0:W-:Y:S01]  /*7a660*/  @P0 STG.E.U16 desc[UR58][R12.64], R24 ;  /* 0x000000180c000986 */ /* 0x0041e2000c10153a */
[----:B------:R-:W-:Y:S01]  /*7a670*/  PRMT R8, R24, 0x7632, R8 ;  /* 0x0000763218087816 */ /* 0x000fe20000000008 */
[----:B0-----:R-:W-:-:S05]  /*7a680*/  IMAD.WIDE R12, R25, 0x2, R4 ;  /* 0x00000002190c7825 */ /* 0x001fca00078e0204 */
[----:B------:R0:W-:Y:S02]  /*7a690*/  @P3 STG.E.U16 desc[UR58][R12.64], R8 ;  /* 0x000000080c003986 */ /* 0x0001e4000c10153a */
[----:B0-----:R-:W-:-:S05]  /*7a6a0*/  IMAD.WIDE R12, R20, 0x2, R6 ;  /* 0x00000002140c7825 */ /* 0x001fca00078e0206 */
[----:B---3--:R0:W-:Y:S01]  /*7a6b0*/  @P5 STG.E.U16 desc[UR58][R12.64], R17 ;  /* 0x000000110c005986 */ /* 0x0081e2000c10153a */
[----:B------:R-:W-:-:S03]  /*7a6c0*/  PRMT R8, R17, 0x7632, R8 ;  /* 0x0000763211087816 */ /* 0x000fc60000000008 */
[----:B0-----:R-:W2:Y:S04]  /*7a6d0*/  LDL.LU R17, [R1+0x9f8] ;  /* 0x0009f80001117983 */ /* 0x001ea80000300800 */
[----:B------:R-:W3:Y:S01]  /*7a6e0*/  LDL.LU R29, [R1+0x168] ;  /* 0x00016800011d7983 */ /* 0x000ee20000300800 */
[----:B------:R-:W-:-:S03]  /*7a6f0*/  IMAD.WIDE R12, R20, 0x2, R4 ;  /* 0x00000002140c7825 */ /* 0x000fc600078e0204 */
[----:B------:R-:W3:Y:S04]  /*7a700*/  LDL.LU R27, [R1+0x9fc] ;  /* 0x0009fc00011b7983 */ /* 0x000ee80000300800 */
[----:B------:R4:W-:Y:S02]  /*7a710*/  @P1 STG.E.U16 desc[UR58][R12.64], R8 ;  /* 0x000000080c001986 */ /* 0x0009e4000c10153a */
[----:B----4-:R-:W-:-:S05]  /*7a720*/  IMAD.WIDE R12, R16, 0x2, R6 ;  /* 0x00000002100c7825 */ /* 0x010fca00078e0206 */
[----:B------:R0:W-:Y:S02]  /*7a730*/  @P6 STG.E.U16 desc[UR58][R12.64], R22 ;  /* 0x000000160c006986 */ /* 0x0001e4000c10153a */
[----:B0-----:R-:W-:Y:S02]  /*7a740*/  IMAD.WIDE R12, R16, 0x2, R4 ;  /* 0x00000002100c7825 */ /* 0x001fe400078e0204 */
[----:B------:R-:W4:Y:S04]  /*7a750*/  LDL.LU R16, [R1+0x17c] ;  /* 0x00017c0001107983 */ /* 0x000f280000300800 */
[----:B------:R-:W4:Y:S04]  /*7a760*/  LDL.LU R25, [R1+0xa00] ;  /* 0x000a000001197983 */ /* 0x000f280000300800 */
[----:B------:R-:W4:Y:S04]  /*7a770*/  LDL.LU R20, [R1+0x16c] ;  /* 0x00016c0001147983 */ /* 0x000f280000300800 */
[----:B------:R-:W4:Y:S01]  /*7a780*/  LDL.LU R24, [R1+0xa04] ;  /* 0x000a040001187983 */ /* 0x000f220000300800 */
[----:B------:R-:W-:-:S03]  /*7a790*/  PRMT R8, R22, 0x7632, R8 ;  /* 0x0000763216087816 */ /* 0x000fc60000000008 */
[----:B------:R-:W4:Y:S01]  /*7a7a0*/  LDL.LU R22, [R1+0x190] ;  /* 0x0001900001167983 */ /* 0x000f220000300800 */
[C---:B------:R-:W-:Y:S02]  /*7a7b0*/  LOP3.LUT P2, RZ, R14.reuse, 0x100, RZ, 0xc0, !PT ;  /* 0x000001000eff7812 */ /* 0x040fe4000784c0ff */
[C---:B------:R-:W-:Y:S02]  /*7a7c0*/  LOP3.LUT P4, RZ, R14.reuse, 0x200, RZ, 0xc0, !PT ;  /* 0x000002000eff7812 */ /* 0x040fe4000788c0ff */
[C---:B------:R-:W-:Y:S02]  /*7a7d0*/  LOP3.LUT P5, RZ, R14.reuse, 0x400, RZ, 0xc0, !PT ;  /* 0x000004000eff7812 */ /* 0x040fe400078ac0ff */
[----:B------:R-:W-:-:S07]  /*7a7e0*/  LOP3.LUT P3, RZ, R14, 0x800, RZ, 0xc0, !PT ;  /* 0x000008000eff7812 */ /* 0x000fce000786c0ff */
[----:B------:R0:W-:Y:S02]  /*7a7f0*/  @P2 STG.E.U16 desc[UR58][R12.64], R8 ;  /* 0x000000080c002986 */ /* 0x0001e4000c10153a */
[----:B0-----:R-:W-:Y:S01]  /*7a800*/  IMAD.WIDE R12, R21, 0x2, R6 ;  /* 0x00000002150c7825 */ /* 0x001fe200078e0206 */
[----:B------:R-:W-:-:S04]  /*7a810*/  PRMT R8, R18, 0x7632, R8 ;  /* 0x0000763212087816 */ /* 0x000fc80000000008 */
[----:B------:R0:W-:Y:S01]  /*7a820*/  @P4 STG.E.U16 desc[UR58][R12.64], R18 ;  /* 0x000000120c004986 */ /* 0x0001e2000c10153a */
[C---:B------:R-:W-:Y:S01]  /*7a830*/  LOP3.LUT P6, RZ, R14.reuse, 0x1000, RZ, 0xc0, !PT ;  /* 0x000010000eff7812 */ /* 0x040fe200078cc0ff */
[----:B0-----:R-:W-:Y:S02]  /*7a840*/  IMAD.WIDE R12, R21, 0x2, R4 ;  /* 0x00000002150c7825 */ /* 0x001fe400078e0204 */
[----:B------:R-:W4:Y:S04]  /*7a850*/  LDL.LU R21, [R1+0xa08] ;  /* 0x000a080001157983 */ /* 0x000f280000300800 */
[----:B------:R2:W-:Y:S04]  /*7a860*/  @P5 STG.E.U16 desc[UR58][R12.64], R8 ;  /* 0x000000080c005986 */ /* 0x0005e8000c10153a */
[----:B------:R-:W4:Y:S01]  /*7a870*/  LDL.LU R18, [R1+0x180] ;  /* 0x0001800001127983 */ /* 0x000f220000300800 */
[----:B------:R-:W-:-:S02]  /*7a880*/  LOP3.LUT P1, RZ, R14, 0x2000, RZ, 0xc0, !PT ;  /* 0x000020000eff7812 */ /* 0x000fc4000782c0ff */
[----:B------:R-:W-:Y:S01]  /*7a890*/  LOP3.LUT P0, RZ, R14, 0x80000, RZ, 0xc0, !PT ;  /* 0x000800000eff7812 */ /* 0x000fe2000780c0ff */
[----:B--2---:R-:W-:-:S05]  /*7a8a0*/  IMAD.WIDE R12, R17, 0x2, R6 ;  /* 0x00000002110c7825 */ /* 0x004fca00078e0206 */
[----:B---3--:R0:W-:Y:S01]  /*7a8b0*/  @P3 STG.E.U16 desc[UR58][R12.64], R29 ;  /* 0x0000001d0c003986 */ /* 0x0081e2000c10153a */
[----:B------:R-:W-:Y:S01]  /*7a8c0*/  PRMT R8, R29, 0x7632, R8 ;  /* 0x000076321d087816 */ /* 0x000fe20000000008 */
[----:B0-----:R-:W-:Y:S02]  /*7a8d0*/  IMAD.WIDE R12, R17, 0x2, R4 ;  /* 0x00000002110c7825 */ /* 0x001fe400078e0204 */
[----:B------:R-:W2:Y:S04]  /*7a8e0*/  LDL.LU R17, [R1+0xa0c] ;  /* 0x000a0c0001117983 */ /* 0x000ea80000300800 */
[----:B------:R0:W-:Y:S02]  /*7a8f0*/  @P6 STG.E.U16 desc[UR58][R12.64], R8 ;  /* 0x000000080c006986 */ /* 0x0001e4000c10153a */
[----:B0-----:R-:W-:-:S05]  /*7a900*/  IMAD.WIDE R12, R27, 0x2, R6 ;  /* 0x000000021b0c7825 */ /* 0x001fca00078e0206 */
[----:B----4-:R0:W-:Y:S01]  /*7a910*/  @P1 STG.E.U16 desc[UR58][R12.64], R16 ;  /* 0x000000100c001986 */ /* 0x0101e2000c10153a */
[----:B------:R-:W-:-:S03]  /*7a920*/  PRMT R8, R16, 0x7632, R8 ;  /* 0x0000763210087816 */ /* 0x000fc60000000008 */
[----:B0-----:R-:W3:Y:S01]  /*7a930*/  LDL.LU R16, [R1+0xa10] ;  /* 0x000a100001107983 */ /* 0x001ee20000300800 */
[----:B------:R-:W-:-:S03]  /*7a940*/  IMAD.WIDE R12, R27, 0x2, R4 ;  /* 0x000000021b0c7825 */ /* 0x000fc600078e0204 */
[----:B------:R-:W4:Y:S01]  /*7a950*/  LDL.LU R27, [R1+0x184] ;  /* 0x00018400011b7983 */ /* 0x000f220000300800 */
[----:B------:R-:W-:-:S04]  /*7a960*/  LOP3.LUT R9, R9, 0xfffffdff, RZ, 0xc0, !PT ;  /* 0xfffffdff09097812 */ /* 0x000fc800078ec0ff */
[----:B------:R-:W-:Y:S02]  /*7a970*/  @P0 LOP3.LUT R9, R9, 0x200, RZ, 0xfc, !PT ;  /* 0x0000020009090812 */ /* 0x000fe400078efcff */
[----:B------:R-:W-:Y:S02]  /*7a980*/  LOP3.LUT P0, RZ, R14, 0x40000, RZ, 0xc0, !PT ;  /* 0x000400000eff7812 */ /* 0x000fe4000780c0ff */
[----:B------:R-:W-:-:S11]  /*7a990*/  LOP3.LUT R9, R9, 0xfffffbff, RZ, 0xc0, !PT ;  /* 0xfffffbff09097812 */ /* 0x000fd600078ec0ff */
[----:B------:R-:W-:Y:S02]  /*7a9a0*/  @P0 LOP3.LUT R9, R9, 0x400, RZ, 0xfc, !PT ;  /* 0x0000040009090812 */ /* 0x000fe400078efcff */
[C---:B------:R-:W-:Y:S02]  /*7a9b0*/  LOP3.LUT P0, RZ, R14.reuse, 0x20000, RZ, 0xc0, !PT ;  /* 0x000200000eff7812 */ /* 0x040fe4000780c0ff */
[----:B------:R-:W-:Y:S02]  /*7a9c0*/  LOP3.LUT R9, R9, 0xfffff7ff, RZ, 0xc0, !PT ;  /* 0xfffff7ff09097812 */ /* 0x000fe400078ec0ff */
[----:B------:R-:W-:-:S09]  /*7a9d0*/  LOP3.LUT P4, RZ, R14, 0x4000, RZ, 0xc0, !PT ;  /* 0x000040000eff7812 */ /* 0x000fd2000788c0ff */
[----:B------:R-:W-:Y:S02]  /*7a9e0*/  @P0 LOP3.LUT R9, R9, 0x800, RZ, 0xfc, !PT ;  /* 0x0000080009090812 */ /* 0x000fe400078efcff */
[----:B------:R-:W-:Y:S02]  /*7a9f0*/  LOP3.LUT P0, RZ, R14, 0x10000, RZ, 0xc0, !PT ;  /* 0x000100000eff7812 */ /* 0x000fe4000780c0ff */
[----:B------:R-:W-:Y:S01]  /*7aa00*/  LOP3.LUT R9, R9, 0xffffefff, RZ, 0xc0, !PT ;  /* 0xffffefff09097812 */ /* 0x000fe200078ec0ff */
[----:B------:R0:W-:Y:S10]  /*7aa10*/  @P4 STG.E.U16 desc[UR58][R12.64], R8 ;  /* 0x000000080c004986 */ /* 0x0001f4000c10153a */
[----:B------:R-:W-:-:S02]  /*7aa20*/  @P0 LOP3.LUT R9, R9, 0x1000, RZ, 0xfc, !PT ;  /* 0x0000100009090812 */ /* 0x000fc400078efcff */
[----:B------:R-:W-:Y:S01]  /*7aa30*/  LOP3.LUT P0, RZ, R14, 0x8000, RZ, 0xc0, !PT ;  /* 0x000080000eff7812 */ /* 0x000fe2000780c0ff */
[----:B0-----:R-:W-:Y:S01]  /*7aa40*/  IMAD.WIDE R12, R25, 0x2, R6 ;  /* 0x00000002190c7825 */ /* 0x001fe200078e0206 */
[----:B------:R-:W-:-:S11]  /*7aa50*/  PRMT R8, R20, 0x7632, R8 ;  /* 0x0000763214087816 */ /* 0x000fd60000000008 */
[----:B------:R0:W-:Y:S01]  /*7aa60*/  @P0 STG.E.U16 desc[UR58][R12.64], R20 ;  /* 0x000000140c000986 */ /* 0x0001e2000c10153a */
[----:B------:R-:W-:Y:S01]  /*7aa70*/  LOP3.LUT P0, RZ, R9, 0x1000, RZ, 0xc0, !PT ;  /* 0x0000100009ff7812 */ /* 0x000fe2000780c0ff */
[----:B0-----:R-:W-:Y:S01]  /*7aa80*/  IMAD.WIDE R12, R25, 0x2, R4 ;  /* 0x00000002190c7825 */ /* 0x001fe200078e0204 */
[----:B------:R-:W-:Y:S01]  /*7aa90*/  LOP3.LUT P2, RZ, R14, 0x100000, RZ, 0xc0, !PT ;  /* 0x001000000eff7812 */ /* 0x000fe2000784c0ff */
[----:B------:R-:W4:Y:S10]  /*7aaa0*/  LDL.LU R25, [R1+0xa14] ;  /* 0x000a140001197983 */ /* 0x000f340000300800 */
        /* <DEDUP_REMOVED lines=12> */
[----:B------:R-:W-:-:S11]  /*7ab70*/  PRMT R8, R18, 0x7632, R8 ;  /* 0x0000763212087816 */ /* 0x000fd60000000008 */
[----:B------:R0:W-:Y:S01]  /*7ab80*/  @P0 STG.E.U16 desc[UR58][R12.64], R18 ;  /* 0x000000120c000986 */ /* 0x0001e2000c10153a */
[----:B------:R-:W-:Y:S01]  /*7ab90*/  LOP3.LUT P3, RZ, R14, 0x400000, RZ, 0xc0, !PT ;  /* 0x004000000eff7812 */ /* 0x000fe2000786c0ff */
[----:B0-----:R-:W-:-:S05]  /*7aba0*/  IMAD.WIDE R12, R21, 0x2, R4 ;  /* 0x00000002150c7825 */ /* 0x001fca00078e0204 */
[----:B------:R0:W-:Y:S01]  /*7abb0*/  @P2 STG.E.U16 desc[UR58][R12.64], R8 ;  /* 0x000000080c002986 */ /* 0x0001e2000c10153a */
[----:B------:R-:W-:Y:S02]  /*7abc0*/  LOP3.LUT P6, RZ, R14, 0x800000, RZ, 0xc0, !PT ;  /* 0x008000000eff7812 */ /* 0x000fe400078cc0ff */
[----:B0-----:R-:W-:Y:S01]  /*7abd0*/  PRMT R8, R15, 0x7632, R8 ;  /* 0x000076320f087816 */ /* 0x001fe20000000008 */
[----:B--2---:R-:W-:-:S05]  /*7abe0*/  IMAD.WIDE R12, R17, 0x2, R6 ;  /* 0x00000002110c7825 */ /* 0x004fca00078e0206 */
[----:B------:R0:W-:Y:S02]  /*7abf0*/  @P5 STG.E.U16 desc[UR58][R12.64], R15 ;  /* 0x0000000f0c005986 */ /* 0x0001e4000c10153a */
[----:B0-----:R-:W-:Y:S02]  /*7ac00*/  IMAD.WIDE R12, R17, 0x2, R4 ;  /* 0x00000002110c7825 */ /* 0x001fe400078e0204 */
[----:B------:R-:W2:Y:S04]  /*7ac10*/  LDL.LU R15, [R1+0x20c4] ;  /* 0x0020c400010f7983 */ /* 0x000ea80000300800 */
[----:B------:R-:W2:Y:S04]  /*7ac20*/  LDL.LU R17, [R1+0xa1c] ;  /* 0x000a1c0001117983 */ /* 0x000ea80000300800 */
[----:B------:R-:W2:Y:S04]  /*7ac30*/  LDL.LU R18, [R1+0x188] ;  /* 0x0001880001127983 */ /* 0x000ea80000300800 */
[----:B------:R3:W-:Y:S04]  /*7ac40*/  @P3 STG.E.U16 desc[UR58][R12.64], R8 ;  /* 0x000000080c003986 */ /* 0x0007e8000c10153a */
[----:B------:R-:W2:Y:S01]  /*7ac50*/  LDL.LU R24, [R1+0xa20] ;  /* 0x000a200001187983 */ /* 0x000ea20000300800 */
[----:B---3--:R-:W-:-:S05]  /*7ac60*/  IMAD.WIDE R12, R16, 0x2, R6 ;  /* 0x00000002100c7825 */ /* 0x008fca00078e0206 */
[----:B----4-:R0:W-:Y:S02]  /*7ac70*/  @P6 STG.E.U16 desc[UR58][R12.64], R27 ;  /* 0x0000001b0c006986 */ /* 0x0101e4000c10153a */
[----:B0-----:R-:W-:Y:S02]  /*7ac80*/  IMAD.WIDE R12, R16, 0x2, R4 ;  /* 0x00000002100c7825 */ /* 0x001fe400078e0204 */
[----:B------:R-:W3:Y:S04]  /*7ac90*/  LDL.LU R16, [R1+0x19c] ;  /* 0x00019c0001107983 */ /* 0x000ee80000300800 */
[----:B------:R-:W4:Y:S04]  /*7aca0*/  LDL.LU R22, [R1+0xa24] ;  /* 0x000a240001167983 */ /* 0x000f280000300800 */
[----:B------:R-:W4:Y:S04]  /*7acb0*/  LDL.LU R21, [R1+0x18c] ;  /* 0x00018c0001157983 */ /* 0x000f280000300800 */
[----:B------:R-:W4:Y:S01]  /*7acc0*/  LDL.LU R0, [R1+0xa28] ;  /* 0x000a280001007983 */ /* 0x000f220000300800 */
[----:B------:R-:W-:-:S03]  /*7acd0*/  LOP3.LUT P1, RZ, R14, 0x1000000, RZ, 0xc0, !PT ;  /* 0x010000000eff7812 */ /* 0x000fc6000782c0ff */
[----:B------:R-:W4:Y:S01]  /*7ace0*/  LDL.LU R29, [R1+0x1b0] ;  /* 0x0001b000011d7983 */ /* 0x000f220000300800 */
[C---:B------:R-:W-:Y:S02]  /*7acf0*/  LOP3.LUT P4, RZ, R14.reuse, 0x2000000, RZ, 0xc0, !PT ;  /* 0x020000000eff7812 */ /* 0x040fe4000788c0ff */
[----:B------:R-:W-:Y:S02]  /*7ad00*/  PRMT R8, R27, 0x7632, R8 ;  /* 0x000076321b087816 */ /* 0x000fe40000000008 */
[C---:B------:R-:W-:Y:S01]  /*7ad10*/  LOP3.LUT P5, RZ, R14.reuse, 0x4000000, RZ, 0xc0, !PT ;  /* 0x040000000eff7812 */ /* 0x040fe200078ac0ff */
[----:B------:R-:W4:Y:S04]  /*7ad20*/  LDL.LU R27, [R1+0xa2c] ;  /* 0x000a2c00011b7983 */ /* 0x000f280000300800 */
[----:B------:R0:W-:Y:S01]  /*7ad30*/  @P1 STG.E.U16 desc[UR58][R12.64], R8 ;  /* 0x000000080c001986 */ /* 0x0001e2000c10153a */
[----:B------:R-:W-:-:S02]  /*7ad40*/  LOP3.LUT P2, RZ, R14, 0x8000000, RZ, 0xc0, !PT ;  /* 0x080000000eff7812 */ /* 0x000fc4000784c0ff */
[C---:B------:R-:W-:Y:S02]  /*7ad50*/  LOP3.LUT P6, RZ, R14.reuse, 0x10000000, RZ, 0xc0, !PT ;  /* 0x100000000eff7812 */ /* 0x040fe400078cc0ff */
[----:B------:R-:W-:Y:S01]  /*7ad60*/  LOP3.LUT P3, RZ, R14, 0x20000000, RZ, 0xc0, !PT ;  /* 0x200000000eff7812 */ /* 0x000fe2000786c0ff */
[----:B0-----:R-:W-:-:S05]  /*7ad70*/  IMAD.WIDE R12, R25, 0x2, R6 ;  /* 0x00000002190c7825 */ /* 0x001fca00078e0206 */
[----:B------:R0:W-:Y:S01]  /*7ad80*/  @P4 STG.E.U16 desc[UR58][R12.64], R20 ;  /* 0x000000140c004986 */ /* 0x0001e2000c10153a */
[----:B------:R-:W-:Y:S01]  /*7ad90*/  PRMT R8, R20, 0x7632, R8 ;  /* 0x0000763214087816 */ /* 0x000fe20000000008 */
[----:B0-----:R-:W-:Y:S02]  /*7ada0*/  IMAD.WIDE R12, R25, 0x2, R4 ;  /* 0x00000002190c7825 */ /* 0x001fe400078e0204 */
[----:B------:R-:W4:Y:S04]  /*7adb0*/  LDL.LU R25, [R1+0x1a0] ;  /* 0x0001a00001197983 */ /* 0x000f280000300800 */
[----:B------:R2:W-:Y:S04]  /*7adc0*/  @P5 STG.E.U16 desc[UR58][R12.64], R8 ;  /* 0x000000080c005986 */ /* 0x0005e8000c10153a */
[----:B------:R-:W4:Y:S01]  /*7add0*/  LDL.LU R20, [R1+0xa30] ;  /* 0x000a300001147983 */ /* 0x000f220000300800 */
[----:B--2---:R-:W-:Y:S01]  /*7ade0*/  IMAD.WIDE R12, R17, 0x2, R6 ;  /* 0x00000002110c7825 */ /* 0x004fe200078e0206 */
[----:B------:R-:W-:-:S04]  /*7adf0*/  PRMT R8, R18, 0x7632, R8 ;  /* 0x0000763212087816 */ /* 0x000fc80000000008 */
[----:B------:R0:W-:Y:S02]  /*7ae00*/  @P2 STG.E.U16 desc[UR58][R12.64], R18 ;  /* 0x000000120c002986 */ /* 0x0001e4000c10153a */
[----:B0-----:R-:W-:Y:S02]  /*7ae10*/  IMAD.WIDE R12, R17, 0x2, R4 ;  /* 0x00000002110c7825 */ /* 0x001fe400078e0204 */
[----:B------:R-:W2:Y:S04]  /*7ae20*/  LDL.LU R17, [R1+0x1b4] ;  /* 0x0001b40001117983 */ /* 0x000ea80000300800 */
[----:B------:R0:W-:Y:S04]  /*7ae30*/  @P6 STG.E.U16 desc[UR58][R12.64], R8 ;  /* 0x000000080c006986 */ /* 0x0001e8000c10153a */
[----:B------:R-:W2:Y:S01]  /*7ae40*/  LDL.LU R18, [R1+0x20c0] ;  /* 0x0020c00001127983 */ /* 0x000ea20000300800 */
[----:B0-----:R-:W-:Y:S01]  /*7ae50*/  IMAD.WIDE R12, R24, 0x2, R6 ;  /* 0x00000002180c7825 */ /* 0x001fe200078e0206 */
[----:B---3--:R-:W-:-:S04]  /*7ae60*/  PRMT R8, R16, 0x7632, R8 ;  /* 0x0000763210087816 */ /* 0x008fc80000000008 */
[----:B------:R0:W-:Y:S04]  /*7ae70*/  @P3 STG.E.U16 desc[UR58][R12.64], R16 ;  /* 0x000000100c003986 */ /* 0x0001e8000c10153a */
[----:B0-----:R-:W3:Y:S01]  /*7ae80*/  LDL.LU R16, [R1+0xa34] ;  /* 0x000a340001107983 */ /* 0x001ee20000300800 */
[----:B------:R-:W-:-:S03]  /*7ae90*/  IMAD.WIDE R12, R24, 0x2, R4 ;  /* 0x00000002180c7825 */ /* 0x000fc600078e0204 */
[----:B------:R-:W3:Y:S01]  /*7aea0*/  LDL.LU R24, [R1+0x1a4] ;  /* 0x0001a40001187983 */ /* 0x000ee20000300800 */
[----:B------:R-:W-:Y:S02]  /*7aeb0*/  LOP3.LUT P0, RZ, R15, 0x8, RZ, 0xc0, !PT ;  /* 0x000000080fff7812 */ /* 0x000fe4000780c0ff */
[----:B------:R-:W-:-:S11]  /*7aec0*/  LOP3.LUT R9, R9, 0xffffffdf, RZ, 0xc0, !PT ;  /* 0xffffffdf09097812 */ /* 0x000fd600078ec0ff */
[----:B------:R-:W-:Y:S02]  /*7aed0*/  @P0 LOP3.LUT R9, R9, 0x20, RZ, 0xfc, !PT ;  /* 0x0000002009090812 */ /* 0x000fe400078efcff */
[----:B------:R-:W-:Y:S02]  /*7aee0*/  LOP3.LUT P0, RZ, R15, 0x4, RZ, 0xc0, !PT ;  /* 0x000000040fff7812 */ /* 0x000fe4000780c0ff */
        /* <DEDUP_REMOVED lines=11> */
[----:B----4-:R-:W-:Y:S01]  /*7afa0*/  IMAD.WIDE R12, R22, 0x2, R6 ;  /* 0x00000002160c7825 */ /* 0x010fe200078e0206 */
        /* <DEDUP_REMOVED lines=23> */
[----:B------:R-:W-:Y:S01]  /*7b120*/  LOP3.LUT P6, RZ, R15, 0x80, RZ, 0xc0, !PT ;  /* 0x000000800fff7812 */ /* 0x000fe200078cc0ff */
[----:B0-----:R-:W-:-:S05]  /*7b130*/  IMAD.WIDE R12, R20, 0x2, R6 ;  /* 0x00000002140c7825 */ /* 0x001fca00078e0206 */
[----:B--2---:R0:W-:Y:S01]  /*7b140*/  @P5 STG.E.U16 desc[UR58][R12.64], R17 ;  /* 0x000000110c005986 */ /* 0x0041e2000c10153a */
[----:B------:R-:W-:Y:S01]  /*7b150*/  PRMT R8, R17, 0x7632, R8 ;  /* 0x0000763211087816 */ /* 0x000fe20000000008 */
[----:B0-----:R-:W-:Y:S02]  /*7b160*/  IMAD.WIDE R12, R20, 0x2, R4 ;  /* 0x00000002140c7825 */ /* 0x001fe400078e0204 */
[----:B------:R-:W2:Y:S04]  /*7b170*/  LDL.LU R17, [R1+0xa3c] ;  /* 0x000a3c0001117983 */ /* 0x000ea80000300800 */
[----:B------:R3:W-:Y:S02]  /*7b180*/  @P2 STG.E.U16 desc[UR58][R12.64], R8 ;  /* 0x000000080c002986 */ /* 0x0007e4000c10153a */
[----:B---3--:R-:W-:-:S05]  /*7b190*/  IMAD.WIDE R12, R16, 0x2, R6 ;  /* 0x00000002100c7825 */ /* 0x008fca00078e0206 */
[----:B------:R0:W-:Y:S02]  /*7b1a0*/  @P6 STG.E.U16 desc[UR58][R12.64], R24 ;  /* 0x000000180c006986 */ /* 0x0001e4000c10153a */
[----:B0-----:R-:W-:Y:S02]  /*7b1b0*/  IMAD.WIDE R12, R16, 0x2, R4 ;  /* 0x00000002100c7825 */ /* 0x001fe400078e0204 */
[----:B------:R-:W3:Y:S04]  /*7b1c0*/  LDL.LU R16, [R1+0x1a8] ;  /* 0x0001a80001107983 */ /* 0x000ee80000300800 */
[----:B------:R-:W3:Y:S04]  /*7b1d0*/  LDL.LU R0, [R1+0xa40] ;  /* 0x000a400001007983 */ /* 0x000ee80000300800 */
[----:B------:R-:W3:Y:S04]  /*7b1e0*/  LDL.LU R20, [R1+0x1bc] ;  /* 0x0001bc0001147983 */ /* 0x000ee80000300800 */
[----:B------:R-:W3:Y:S04]  /*7b1f0*/  LDL.LU R29, [R1+0xa44] ;  /* 0x000a4400011d7983 */ /* 0x000ee80000300800 */
[----:B------:R-:W3:Y:S04]  /*7b200*/  LDL.LU R27, [R1+0x1ac] ;  /* 0x0001ac00011b7983 */ /* 0x000ee80000300800 */
[----:B------:R-:W3:Y:S01]  /*7b210*/  LDL.LU R25, [R1+0xa48] ;  /* 0x000a480001197983 */ /* 0x000ee20000300800 */
[----:B------:R-:W-:-:S03]  /*7b220*/  PRMT R8, R24, 0x7632, R8 ;  /* 0x0000763218087816 */ /* 0x000fc60000000008 */
[----:B------:R-:W3:Y:S01]  /*7b230*/  LDL.LU R24, [R1+0x1d0] ;  /* 0x0001d00001187983 */ /* 0x000ee20000300800 */
[C---:B------:R-:W-:Y:S02]  /*7b240*/  LOP3.LUT P3, RZ, R15.reuse, 0x100, RZ, 0xc0, !PT ;  /* 0x000001000fff7812 */ /* 0x040fe4000786c0ff */
[C---:B------:R-:W-:Y:S02]  /*7b250*/  LOP3.LUT P4, RZ, R15.reuse, 0x200, RZ, 0xc0, !PT ;  /* 0x000002000fff7812 */ /* 0x040fe4000788c0ff */
[C---:B------:R-:W-:Y:S02]  /*7b260*/  LOP3.LUT P5, RZ, R15.reuse, 0x400, RZ, 0xc0, !PT ;  /* 0x000004000fff7812 */ /* 0x040fe400078ac0ff */
[----:B------:R-:W-:-:S07]  /*7b270*/  LOP3.LUT P1, RZ, R15, 0x800, RZ, 0xc0, !PT ;  /* 0x000008000fff7812 */ /* 0x000fce000782c0ff */
[----:B------:R4:W-:Y:S02]  /*7b280*/  @P3 STG.E.U16 desc[UR58][R12.64], R8 ;  /* 0x000000080c003986 */ /* 0x0009e4000c10153a */
[----:B----4-:R-:W-:-:S05]  /*7b290*/  IMAD.WIDE R12, R22, 0x2, R6 ;  /* 0x00000002160c7825 */ /* 0x010fca00078e0206 */
[----:B------:R0:W-:Y:S01]  /*7b2a0*/  @P4 STG.E.U16 desc[UR58][R12.64], R21 ;  /* 0x000000150c004986 */ /* 0x0001e2000c10153a */
[----:B------:R-:W-:Y:S01]  /*7b2b0*/  PRMT R8, R21, 0x7632, R8 ;  /* 0x0000763215087816 */ /* 0x000fe20000000008 */
        /* <DEDUP_REMOVED lines=11> */
[----:B------:R-:W3:Y:S04]  /*7b370*/  LDL.LU R16, [R1+0x20bc] ;  /* 0x0020bc0001107983 */ /* 0x000ee80000300800 */
[----:B------:R0:W-:Y:S02]  /*7b380*/  @P6 STG.E.U16 desc[UR58][R12.64], R8 ;  /* 0x000000080c006986 */ /* 0x0001e4000c10153a */
[----:B0-----:R-:W-:Y:S01]  /*7b390*/  IMAD.WIDE R12, R0, 0x2, R6 ;  /* 0x00000002000c7825 */ /* 0x001fe200078e0206 */
[----:B------:R-:W-:-:S04]  /*7b3a0*/  PRMT R8, R20, 0x7632, R8 ;  /* 0x0000763214087816 */ /* 0x000fc80000000008 */
        /* <DEDUP_REMOVED lines=25> */
[----:B------:R-:W3:Y:S10]  /*7b540*/  LDL.LU R29, [R1+0xa68] ;  /* 0x000a6800011d7983 */ /* 0x000ef40000300800 */
[----:B------:R0:W-:Y:S01]  /*7b550*/  @P0 STG.E.U16 desc[UR58][R12.64], R8 ;  /* 0x000000080c000986 */ /* 0x0001e2000c10153a */
[----:B------:R-:W-:-:S02]  /*7b560*/  LOP3.LUT P0, RZ, R9, 0x8, RZ, 0xc0, !PT ;  /* 0x0000000809ff7812 */ /* 0x000fc4000780c0ff */
[----:B------:R-:W-:Y:S01]  /*7b570*/  LOP3.LUT P5, RZ, R15, 0x200000, RZ, 0xc0, !PT ;  /* 0x002000000fff7812 */ /* 0x000fe200078ac0ff */
[----:B------:R-:W3:Y:S01]  /*7b580*/  LDL.LU R27, [R1+0x1d8] ;  /* 0x0001d800011b7983 */ /* 0x000ee20000300800 */
[----:B0-----:R-:W-:-:S09]  /*7b590*/  IMAD.WIDE R12, R25, 0x2, R6 ;  /* 0x00000002190c7825 */ /* 0x001fd200078e0206 */
[----:B------:R0:W-:Y:S01]  /*7b5a0*/  @P0 STG.E.U16 desc[UR58][R12.64], R24 ;  /* 0x000000180c000986 */ /* 0x0001e2000c10153a */
[----:B------:R-:W-:Y:S02]  /*7b5b0*/  LOP3.LUT P0, RZ, R9, 0x4, RZ, 0xc0, !PT ;  /* 0x0000000409ff7812 */ /* 0x000fe4000780c0ff */
[----:B------:R-:W-:Y:S01]  /*7b5c0*/  PRMT R8, R24, 0x7632, R8 ;  /* 0x0000763218087816 */ /* 0x000fe20000000008 */
[----:B0-----:R-:W-:-:S10]  /*7b5d0*/  IMAD.WIDE R12, R25, 0x2, R4 ;  /* 0x00000002190c7825 */ /* 0x001fd400078e0204 */
[----:B------:R4:W-:Y:S01]  /*7b5e0*/  @P0 STG.E.U16 desc[UR58][R12.64], R8 ;  /* 0x000000080c000986 */ /* 0x0009e2000c10153a */
[----:B------:R-:W-:Y:S01]  /*7b5f0*/  LOP3.LUT P0, RZ, R9, 0x2, RZ, 0xc0, !PT ;  /* 0x0000000209ff7812 */ /* 0x000fe2000780c0ff */
[----:B----4-:R-:W-:Y:S01]  /*7b600*/  IMAD.WIDE R12, R22, 0x2, R6 ;  /* 0x00000002160c7825 */ /* 0x010fe200078e0206 */
[----:B------:R-:W-:-:S11]  /*7b610*/  PRMT R8, R21, 0x7632, R8 ;  /* 0x0000763215087816 */ /* 0x000fd60000000008 */
[----:B------:R0:W-:Y:S02]  /*7b620*/  @P0 STG.E.U16 desc[UR58][R12.64], R21 ;  /* 0x000000150c000986 */ /* 0x0001e4000c10153a */
[----:B0-----:R-:W-:Y:S02]  /*7b630*/  IMAD.WIDE R12, R22, 0x2, R4 ;  /* 0x00000002160c7825 */ /* 0x001fe400078e0204 */
[----:B------:R-:W4:Y:S04]  /*7b640*/  LDL.LU R21, [R1+0xa6c] ;  /* 0x000a6c0001157983 */ /* 0x000f280000300800 */
[----:B------:R2:W-:Y:S01]  /*7b650*/  @P3 STG.E.U16 desc[UR58][R12.64], R8 ;  /* 0x000000080c003986 */ /* 0x0005e2000c10153a */
[C---:B------:R-:W-:Y:S02]  /*7b660*/  LOP3.LUT P1, RZ, R15.reuse, 0x400000, RZ, 0xc0, !PT ;  /* 0x004000000fff7812 */ /* 0x040fe4000782c0ff */
[----:B------:R-:W-:Y:S01]  /*7b670*/  LOP3.LUT P6, RZ, R15, 0x800000, RZ, 0xc0, !PT ;  /* 0x008000000fff7812 */ /* 0x000fe200078cc0ff */
[----:B--2---:R-:W-:-:S05]  /*7b680*/  IMAD.WIDE R12, R17, 0x2, R6 ;  /* 0x00000002110c7825 */ /* 0x004fca00078e0206 */
[----:B---3--:R0:W-:Y:S01]  /*7b690*/  @P5 STG.E.U16 desc[UR58][R12.64], R16 ;  /* 0x000000100c005986 */ /* 0x0081e2000c10153a */
[----:B------:R-:W-:Y:S01]  /*7b6a0*/  PRMT R8, R16, 0x7632, R8 ;  /* 0x0000763210087816 */ /* 0x000fe20000000008 */
[----:B0-----:R-:W-:Y:S02]  /*7b6b0*/  IMAD.WIDE R12, R17, 0x2, R4 ;  /* 0x00000002110c7825 */ /* 0x001fe400078e0204 */
[----:B------:R-:W2:Y:S04]  /*7b6c0*/  LDL.LU R17, [R1+0x1c8] ;  /* 0x0001c80001117983 */ /* 0x000ea80000300800 */
[----:B------:R-:W3:Y:S04]  /*7b6d0*/  LDL.LU R16, [R1+0x20b8] ;  /* 0x0020b80001107983 */ /* 0x000ee80000300800 */
[----:B------:R0:W-:Y:S04]  /*7b6e0*/  @P1 STG.E.U16 desc[UR58][R12.64], R8 ;  /* 0x000000080c001986 */ /* 0x0001e8000c10153a */
[----:B------:R-:W2:Y:S01]  /*7b6f0*/  LDL.LU R25, [R1+0xa70] ;  /* 0x000a700001197983 */ /* 0x000ea20000300800 */
[----:B0-----:R-:W-:-:S05]  /*7b700*/  IMAD.WIDE R12, R20, 0x2, R6 ;  /* 0x00000002140c7825 */ /* 0x001fca00078e0206 */
[----:B------:R0:W-:Y:S02]  /*7b710*/  @P6 STG.E.U16 desc[UR58][R12.64], R0 ;  /* 0x000000000c006986 */ /* 0x0001e4000c10153a */
[----:B0-----:R-:W-:Y:S02]  /*7b720*/  IMAD.WIDE R12, R20, 0x2, R4 ;  /* 0x00000002140c7825 */ /* 0x001fe400078e0204 */
[----:B------:R-:W2:Y:S04]  /*7b730*/  LDL.LU R20, [R1+0x1dc] ;  /* 0x0001dc0001147983 */ /* 0x000ea80000300800 */
[----:B------:R-:W2:Y:S04]  /*7b740*/  LDL.LU R24, [R1+0xa74] ;  /* 0x000a740001187983 */ /* 0x000ea80000300800 */
[----:B------:R-:W2:Y:S01]  /*7b750*/  LDL.LU R22, [R1+0x1cc] ;  /* 0x0001cc0001167983 */ /* 0x000ea20000300800 */
[----:B------:R-:W-:-:S02]  /*7b760*/  LOP3.LUT R10, R10, 0xdfffffff, RZ, 0xc0, !PT ;  /* 0xdfffffff0a0a7812 */ /* 0x000fc400078ec0ff */
[C---:B------:R-:W-:Y:S02]  /*7b770*/  LOP3.LUT P2, RZ, R15.reuse, 0x1000000, RZ, 0xc0, !PT ;  /* 0x010000000fff7812 */ /* 0x040fe4000784c0ff */
[C---:B------:R-:W-:Y:S02]  /*7b780*/  LOP3.LUT P4, RZ, R15.reuse, 0x2000000, RZ, 0xc0, !PT ;  /* 0x020000000fff7812 */ /* 0x040fe4000788c0ff */
[----:B------:R-:W-:Y:S02]  /*7b790*/  PRMT R8, R0, 0x7632, R8 ;  /* 0x0000763200087816 */ /* 0x000fe40000000008 */
[C---:B------:R-:W-:Y:S02]  /*7b7a0*/  LOP3.LUT P5, RZ, R15.reuse, 0x4000000, RZ, 0xc0, !PT ;  /* 0x040000000fff7812 */ /* 0x040fe400078ac0ff */
[----:B------:R-:W-:-:S05]  /*7b7b0*/  LOP3.LUT P3, RZ, R15, 0x8000000, RZ, 0xc0, !PT ;  /* 0x080000000fff7812 */ /* 0x000fca000786c0ff */
[----:B------:R0:W-:Y:S01]  /*7b7c0*/  @P2 STG.E.U16 desc[UR58][R12.64], R8 ;  /* 0x000000080c002986 */ /* 0x0001e2000c10153a */
[C---:B------:R-:W-:Y:S02]  /*7b7d0*/  LOP3.LUT P6, RZ, R15.reuse, 0x10000000, RZ, 0xc0, !PT ;  /* 0x100000000fff7812 */ /* 0x040fe400078cc0ff */
[----:B------:R-:W-:Y:S02]  /*7b7e0*/  LOP3.LUT P1, RZ, R15, 0x20000000, RZ, 0xc0, !PT ;  /* 0x200000000fff7812 */ /* 0x000fe4000782c0ff */
[----:B------:R-:W-:Y:S01]  /*7b7f0*/  LOP3.LUT R9, R9, 0xfffffffe, RZ, 0xc0, !PT ;  /* 0xfffffffe09097812 */ /* 0x000fe200078ec0ff */
[----:B0-----:R-:W-:-:S05]  /*7b800*/  IMAD.WIDE R12, R29, 0x2, R6 ;  /* 0x000000021d0c7825 */ /* 0x001fca00078e0206 */
[----:B------:R0:W-:Y:S01]  /*7b810*/  @P4 STG.E.U16 desc[UR58][R12.64], R27 ;  /* 0x0000001b0c004986 */ /* 0x0001e2000c10153a */
[----:B------:R-:W-:Y:S01]  /*7b820*/  PRMT R8, R27, 0x7632, R8 ;  /* 0x000076321b087816 */ /* 0x000fe20000000008 */
[----:B0-----:R-:W-:-:S05]  /*7b830*/  IMAD.WIDE R12, R29, 0x2, R4 ;  /* 0x000000021d0c7825 */ /* 0x001fca00078e0204 */
[----:B------:R4:W-:Y:S01]  /*7b840*/  @P5 STG.E.U16 desc[UR58][R12.64], R8 ;  /* 0x000000080c005986 */ /* 0x0009e2000c10153a */
[----:B------:R-:W-:Y:S01]  /*7b850*/  LOP3.LUT P4, RZ, R15, 0x40000000, RZ, 0xc0, !PT ;  /* 0x400000000fff7812 */ /* 0x000fe2000788c0ff */
[----:B----4-:R-:W-:Y:S01]  /*7b860*/  IMAD.WIDE R12, R21, 0x2, R6 ;  /* 0x00000002150c7825 */ /* 0x010fe200078e0206 */
[----:B---3--:R-:W-:-:S13]  /*7b870*/  LOP3.LUT P0, RZ, R16, 0x8, RZ, 0xc0, !PT ;  /* 0x0000000810ff7812 */ /* 0x008fda000780c0ff */
[----:B------:R-:W-:Y:S02]  /*7b880*/  @P0 LOP3.LUT R10, R10, 0x20000000, RZ, 0xfc, !PT ;  /* 0x200000000a0a0812 */ /* 0x000fe400078efcff */
[----:B------:R-:W-:Y:S02]  /*7b890*/  LOP3.LUT P0, RZ, R16, 0x4, RZ, 0xc0, !PT ;  /* 0x0000000410ff7812 */ /* 0x000fe4000780c0ff */
[----:B------:R-:W-:-:S11]  /*7b8a0*/  LOP3.LUT R10, R10, 0xbfffffff, RZ, 0xc0, !PT ;  /* 0xbfffffff0a0a7812 */ /* 0x000fd600078ec0ff */
[----:B------:R-:W-:Y:S02]  /*7b8b0*/  @P0 LOP3.LUT R10, R10, 0x40000000, RZ, 0xfc, !PT ;  /* 0x400000000a0a0812 */ /* 0x000fe400078efcff */
[----:B------:R-:W-:Y:S02]  /*7b8c0*/  LOP3.LUT P0, RZ, R16, 0x2, RZ, 0xc0, !PT ;  /* 0x0000000210ff7812 */ /* 0x000fe4000780c0ff */
[----:B------:R-:W-:Y:S01]  /*7b8d0*/  LOP3.LUT R10, R10, 0x7fffffff, RZ, 0xc0, !PT ;  /* 0x7fffffff0a0a7812 */ /* 0x000fe200078ec0ff */
[----:B--2---:R0:W-:Y:S01]  /*7b8e0*/  @P3 STG.E.U16 desc[UR58][R12.64], R17 ;  /* 0x000000110c003986 */ /* 0x0041e2000c10153a */
[----:B------:R-:W-:-:S09]  /*7b8f0*/  PRMT R8, R17, 0x7632, R8 ;  /* 0x0000763211087816 */ /* 0x000fd20000000008 */
[----:B------:R-:W-:Y:S02]  /*7b900*/  @P0 LOP3.LUT R10, R10, 0x80000000, RZ, 0xfc, !PT ;  /* 0x800000000a0a0812 */ /* 0x000fe400078efcff */
[----:B------:R-:W-:Y:S01]  /*7b910*/  LOP3.LUT P0, RZ, R16, 0x1, RZ, 0xc0, !PT ;  /* 0x0000000110ff7812 */ /* 0x000fe2000780c0ff */
[----:B0-----:R-:W-:-:S05]  /*7b920*/  IMAD.WIDE R12, R21, 0x2, R4 ;  /* 0x00000002150c7825 */ /* 0x001fca00078e0204 */
[----:B------:R0:W-:Y:S07]  /*7b930*/  @P6 STG.E.U16 desc[UR58][R12.64], R8 ;  /* 0x000000080c006986 */ /* 0x0001ee000c10153a */
[----:B------:R-:W-:Y:S01]  /*7b940*/  @P0 LOP3.LUT R9, R9, 0x1, RZ, 0xfc, !PT ;  /* 0x0000000109090812 */ /* 0x000fe200078efcff */
[----:B0-----:R-:W-:Y:S01]  /*7b950*/  IMAD.WIDE R12, R25, 0x2, R6 ;  /* 0x00000002190c7825 */ /* 0x001fe200078e0206 */
[----:B------:R-:W-:Y:S02]  /*7b960*/  LOP3.LUT P0, RZ, R15, 0x80000000, RZ, 0xc0, !PT ;  /* 0x800000000fff7812 */ /* 0x000fe4000780c0ff */
[----:B------:R-:W-:Y:S01]  /*7b970*/  PRMT R8, R20, 0x7632, R8 ;  /* 0x0000763214087816 */ /* 0x000fe20000000008 */
[----:B------:R-:W2:Y:S04]  /*7b980*/  LDL.LU R15, [R1+0x1f0] ;  /* 0x0001f000010f7983 */ /* 0x000ea80000300800 */
[----:B------:R0:W-:Y:S04]  /*7b990*/  @P1 STG.E.U16 desc[UR58][R12.64], R20 ;  /* 0x000000140c001986 */ /* 0x0001e8000c10153a */
[----:B------:R-:W3:Y:S04]  /*7b9a0*/  LDL.LU R0, [R1+0xa7c] ;  /* 0x000a7c0001007983 */ /* 0x000ee80000300800 */
[----:B------:R-:W4:Y:S01]  /*7b9b0*/  LDL.LU R29, [R1+0x1e0] ;  /* 0x0001e000011d7983 */ /* 0x000f220000300800 */
[----:B0-----:R-:W-:-:S03]  /*7b9c0*/  IMAD.WIDE R12, R25, 0x2, R4 ;  /* 0x00000002190c7825 */ /* 0x001fc600078e0204 */
[----:B------:R-:W3:Y:S04]  /*7b9d0*/  LDL.LU R27, [R1+0xa80] ;  /* 0x000a8000011b7983 */ /* 0x000ee80000300800 */
[----:B------:R0:W-:Y:S04]  /*7b9e0*/  @P4 STG.E.U16 desc[UR58][R12.64], R8 ;  /* 0x000000080c004986 */ /* 0x0001e8000c10153a */
[----:B------:R-:W3:Y:S04]  /*7b9f0*/  LDL.LU R21, [R1+0x1f4] ;  /* 0x0001f40001157983 */ /* 0x000ee80000300800 */
[----:B------:R-:W3:Y:S01]  /*7ba00*/  LDL.LU R17, [R1+0x20b4] ;  /* 0x0020b40001117983 */ /* 0x000ee20000300800 */
[----:B0-----:R-:W-:-:S03]  /*7ba10*/  IMAD.WIDE R12, R24, 0x2, R6 ;  /* 0x00000002180c7825 */ /* 0x001fc600078e0206 */
[----:B------:R-:W3:Y:S04]  /*7ba20*/  LDL.LU R20, [R1+0xa84] ;  /* 0x000a840001147983 */ /* 0x000ee80000300800 */
[----:B------:R-:W3:Y:S04]  /*7ba30*/  LDL.LU R25, [R1+0x1e4] ;  /* 0x0001e40001197983 */ /* 0x000ee80000300800 */
[----:B------:R0:W-:Y:S04]  /*7ba40*/  @P0 STG.E.U16 desc[UR58][R12.64], R22 ;  /* 0x000000160c000986 */ /* 0x0001e8000c10153a */
[----:B0-----:R-:W3:Y:S01]  /*7ba50*/  LDL.LU R13, [R1+0xa78] ;  /* 0x000a7800010d7983 */ /* 0x001ee20000300800 */
[----:B------:R-:W-:Y:S01]  /*7ba60*/  LOP3.LUT P0, RZ, R9, 0x1, RZ, 0xc0, !PT ;  /* 0x0000000109ff7812 */ /* 0x000fe2000780c0ff */
[----:B------:R-:W-:Y:S01]  /*7ba70*/  IMAD.WIDE R8, R24, 0x2, R4 ;  /* 0x0000000218087825 */ /* 0x000fe200078e0204 */
[----:B------:R-:W-:Y:S01]  /*7ba80*/  PRMT R12, R22, 0x7632, R12 ;  /* 0x00007632160c7816 */ /* 0x000fe2000000000c */
[----:B------:R-:W4:Y:S01]  /*7ba90*/  LDL.LU R24, [R1+0xa88] ;  /* 0x000a880001187983 */ /* 0x000f220000300800 */
[----:B------:R-:W-:-:S02]  /*7baa0*/  LOP3.LUT P2, RZ, R16, 0x10, RZ, 0xc0, !PT ;  /* 0x0000001010ff7812 */ /* 0x000fc4000784c0ff */
[----:B------:R-:W-:Y:S01]  /*7bab0*/  LOP3.LUT P5, RZ, R16, 0x20, RZ, 0xc0, !PT ;  /* 0x0000002010ff7812 */ /* 0x000fe200078ac0ff */
[----:B------:R-:W4:Y:S06]  /*7bac0*/  LDL.LU R22, [R1+0x1f8] ;  /* 0x0001f80001167983 */ /* 0x000f2c0000300800 */
[----:B------:R2:W-:Y:S01]  /*7bad0*/  @P0 STG.E.U16 desc[UR58][R8.64], R12 ;  /* 0x0000000c08000986 */ /* 0x0005e2000c10153a */
[----:B------:R-:W-:Y:S02]  /*7bae0*/  LOP3.LUT P0, RZ, R10, 0x80000000, RZ, 0xc0, !PT ;  /* 0x800000000aff7812 */ /* 0x000fe4000780c0ff */
[----:B--2---:R-:W-:Y:S01]  /*7baf0*/  PRMT R12, R15, 0x7632, R12 ;  /* 0x000076320f0c7816 */ /* 0x004fe2000000000c */
[----:B---3--:R-:W-:-:S10]  /*7bb00*/  IMAD.WIDE R8, R13, 0x2, R6 ;  /* 0x000000020d087825 */ /* 0x008fd400078e0206 */
[----:B------:R0:W-:Y:S01]  /*7bb10*/  @P0 STG.E.U16 desc[UR58][R8.64], R15 ;  /* 0x0000000f08000986 */ /* 0x0001e2000c10153a */
[----:B------:R-:W-:Y:S01]  /*7bb20*/  LOP3.LUT P0, RZ, R10, 0x40000000, RZ, 0xc0, !PT ;  /* 0x400000000aff7812 */ /* 0x000fe2000780c0ff */
[----:B0-----:R-:W-:-:S12]  /*7bb30*/  IMAD.WIDE R8, R13, 0x2, R4 ;  /* 0x000000020d087825 */ /* 0x001fd800078e0204 */
[----:B------:R0:W-:Y:S01]  /*7bb40*/  @P0 STG.E.U16 desc[UR58][R8.64], R12 ;  /* 0x0000000c08000986 */ /* 0x0001e2000c10153a */
[----:B------:R-:W-:Y:S01]  /*7bb50*/  LOP3.LUT P0, RZ, R10, 0x20000000, RZ, 0xc0, !PT ;  /* 0x200000000aff7812 */ /* 0x000fe2000780c0ff */
[----:B0-----:R-:W-:Y:S01]  /*7bb60*/  IMAD.WIDE R8, R0, 0x2, R6 ;  /* 0x0000000200087825 */ /* 0x001fe200078e0206 */
[----:B----4-:R-:W-:-:S11]  /*7bb70*/  PRMT R12, R29, 0x7632, R12 ;  /* 0x000076321d0c7816 */ /* 0x010fd6000000000c */
[----:B------:R0:W-:Y:S02]  /*7bb80*/  @P0 STG.E.U16 desc[UR58][R8.64], R29 ;  /* 0x0000001d08000986 */ /* 0x0001e4000c10153a */
[----:B0-----:R-:W-:-:S05]  /*7bb90*/  IMAD.WIDE R8, R0, 0x2, R4 ;  /* 0x0000000200087825 */ /* 0x001fca00078e0204 */
[----:B------:R0:W-:Y:S02]  /*7bba0*/  @P2 STG.E.U16 desc[UR58][R8.64], R12 ;  /* 0x0000000c08002986 */ /* 0x0001e4000c10153a */
[----:B0-----:R-:W-:Y:S01]  /*7bbb0*/  IMAD.WIDE R8, R27, 0x2, R6 ;  /* 0x000000021b087825 */ /* 0x001fe200078e0206 */
[----:B------:R-:W-:-:S04]  /*7bbc0*/  PRMT R12, R21, 0x7632, R12 ;  /* 0x00007632150c7816 */ /* 0x000fc8000000000c */
[----:B------:R0:W-:Y:S04]  /*7bbd0*/  @P5 STG.E.U16 desc[UR58][R8.64], R21 ;  /* 0x0000001508005986 */ /* 0x0001e8000c10153a */
[----:B0-----:R-:W2:Y:S04]  /*7bbe0*/  LDL.LU R21, [R1+0xa8c] ;  /* 0x000a8c0001157983 */ /* 0x001ea80000300800 */
[----:B------:R-:W3:Y:S01]  /*7bbf0*/  LDL.LU R13, [R1+0x1e8] ;  /* 0x0001e800010d7983 */ /* 0x000ee20000300800 */
[C---:B------:R-:W-:Y:S02]  /*7bc00*/  LOP3.LUT P3, RZ, R16.reuse, 0x40, RZ, 0xc0, !PT ;  /* 0x0000004010ff7812 */ /* 0x040fe4000786c0ff */
[----:B------:R-:W-:Y:S01]  /*7bc10*/  LOP3.LUT P6, RZ, R16, 0x80, RZ, 0xc0, !PT ;  /* 0x0000008010ff7812 */ /* 0x000fe200078cc0ff */
[----:B------:R-:W-:Y:S01]  /*7bc20*/  IMAD.WIDE R8, R27, 0x2, R4 ;  /* 0x000000021b087825 */ /* 0x000fe200078e0204 */
[----:B------:R-:W4:Y:S09]  /*7bc30*/  LDL.LU R0, [R1+0xa90] ;  /* 0x000a900001007983 */ /* 0x000f320000300800 */
[----:B------:R0:W-:Y:S02]  /*7bc40*/  @P3 STG.E.U16 desc[UR58][R8.64], R12 ;  /* 0x0000000c08003986 */ /* 0x0001e4000c10153a */
[----:B0-----:R-:W-:-:S05]  /*7bc50*/  IMAD.WIDE R8, R20, 0x2, R6 ;  /* 0x0000000214087825 */ /* 0x001fca00078e0206 */
        /* <DEDUP_REMOVED lines=15> */
[----:B------:R0:W-:Y:S02]  /*7bd50*/  @P4 STG.E.U16 desc[UR58][R8.64], R22 ;  /* 0x0000001608004986 */ /* 0x0001e4000c10153a */
[----:B0-----:R-:W-:Y:S02]  /*7bd60*/  IMAD.WIDE R8, R24, 0x2, R4 ;  /* 0x0000000218087825 */ /* 0x001fe400078e0204 */
[----:B------:R-:W4:Y:S04]  /*7bd70*/  LDL.LU R24, [R1+0xa9c] ;  /* 0x000a9c0001187983 */ /* 0x000f280000300800 */
[----:B------:R2:W-:Y:S04]  /*7bd80*/  @P5 STG.E.U16 desc[UR58][R8.64], R12 ;  /* 0x0000000c08005986 */ /* 0x0005e8000c10153a */
[----:B------:R-:W4:Y:S01]  /*7bd90*/  LDL.LU R22, [R1+0x200] ;  /* 0x0002000001167983 */ /* 0x000f220000300800 */
[----:B------:R-:W-:Y:S01]  /*7bda0*/  LOP3.LUT P0, RZ, R16, 0x80000, RZ, 0xc0, !PT ;  /* 0x0008000010ff7812 */ /* 0x000fe2000780c0ff */
[----:B--2---:R-:W-:-:S05]  /*7bdb0*/  IMAD.WIDE R8, R21, 0x2, R6 ;  /* 0x0000000215087825 */ /* 0x004fca00078e0206 */
[----:B---3--:R0:W-:Y:S02]  /*7bdc0*/  @P2 STG.E.U16 desc[UR58][R8.64], R13 ;  /* 0x0000000d08002986 */ /* 0x0081e4000c10153a */
[----:B0-----:R-:W-:Y:S02]  /*7bdd0*/  IMAD.WIDE R8, R21, 0x2, R4 ;  /* 0x0000000215087825 */ /* 0x001fe400078e0204 */
[----:B------:R-:W2:Y:S01]  /*7bde0*/  LDL.LU R21, [R1+0xaa0] ;  /* 0x000aa00001157983 */ /* 0x000ea20000300800 */
[----:B------:R-:W-:-:S04]  /*7bdf0*/  LOP3.LUT R10, R10, 0xfdffffff, RZ, 0xc0, !PT ;  /* 0xfdffffff0a0a7812 */ /* 0x000fc800078ec0ff */
[----:B------:R-:W-:Y:S02]  /*7be00*/  @P0 LOP3.LUT R10, R10, 0x2000000, RZ, 0xfc, !PT ;  /* 0x020000000a0a0812 */ /* 0x000fe400078efcff */
[----:B------:R-:W-:Y:S02]  /*7be10*/  LOP3.LUT P0, RZ, R16, 0x40000, RZ, 0xc0, !PT ;  /* 0x0004000010ff7812 */ /* 0x000fe4000780c0ff */
[----:B------:R-:W-:-:S11]  /*7be20*/  LOP3.LUT R10, R10, 0xfbffffff, RZ, 0xc0, !PT ;  /* 0xfbffffff0a0a7812 */ /* 0x000fd600078ec0ff */
[----:B------:R-:W-:Y:S02]  /*7be30*/  @P0 LOP3.LUT R10, R10, 0x4000000, RZ, 0xfc, !PT ;  /* 0x040000000a0a0812 */ /* 0x000fe400078efcff */
[----:B------:R-:W-:Y:S02]  /*7be40*/  LOP3.LUT P0, RZ, R16, 0x20000, RZ, 0xc0, !PT ;  /* 0x0002000010ff7812 */ /* 0x000fe4000780c0ff */
        /* <DEDUP_REMOVED lines=9> */
[----:B----4-:R-:W-:-:S08]  /*7bee0*/  IMAD.WIDE R8, R0, 0x2, R6 ;  /* 0x0000000200087825 */ /* 0x010fd000078e0206 */
[----:B------:R-:W-:Y:S02]  /*7bef0*/  @P0 LOP3.LUT R10, R10, 0x10000000, RZ, 0xfc, !PT ;  /* 0x100000000a0a0812 */ /* 0x000fe400078efcff */
[----:B------:R-:W-:Y:S01]  /*7bf00*/  LOP3.LUT P0, RZ, R16, 0x8000, RZ, 0xc0, !PT ;  /* 0x0000800010ff7812 */ /* 0x000fe2000780c0ff */
[----:B------:R0:W-:Y:S01]  /*7bf10*/  @P3 STG.E.U16 desc[UR58][R8.64], R20 ;  /* 0x0000001408003986 */ /* 0x0001e2000c10153a */
[----:B------:R-:W-:Y:S01]  /*7bf20*/  PRMT R12, R20, 0x7632, R12 ;  /* 0x00007632140c7816 */ /* 0x000fe2000000000c */
[----:B0-----:R-:W-:Y:S01]  /*7bf30*/  IMAD.WIDE R8, R0, 0x2, R4 ;  /* 0x0000000200087825 */ /* 0x001fe200078e0204 */
[C---:B------:R-:W-:Y:S01]  /*7bf40*/  LOP3.LUT P1, RZ, R16.reuse, 0x100000, RZ, 0xc0, !PT ;  /* 0x0010000010ff7812 */ /* 0x040fe2000782c0ff */
[----:B------:R-:W3:Y:S04]  /*7bf50*/  LDL.LU R20, [R1+0xaa4] ;  /* 0x000aa40001147983 */ /* 0x000ee80000300800 */
[----:B------:R0:W-:Y:S01]  /*7bf60*/  @P4 STG.E.U16 desc[UR58][R8.64], R12 ;  /* 0x0000000c08004986 */ /* 0x0001e2000c10153a */
[----:B------:R-:W-:-:S03]  /*7bf70*/  LOP3.LUT P5, RZ, R16, 0x200000, RZ, 0xc0, !PT ;  /* 0x0020000010ff7812 */ /* 0x000fc600078ac0ff */
[----:B------:R-:W4:Y:S01]  /*7bf80*/  LDL.LU R0, [R1+0x204] ;  /* 0x0002040001007983 */ /* 0x000f220000300800 */
[----:B0-----:R-:W-:-:S05]  /*7bf90*/  IMAD.WIDE R8, R29, 0x2, R6 ;  /* 0x000000021d087825 */ /* 0x001fca00078e0206 */
[----:B------:R0:W-:Y:S01]  /*7bfa0*/  @P0 STG.E.U16 desc[UR58][R8.64], R27 ;  /* 0x0000001b08000986 */ /* 0x0001e2000c10153a */
[C---:B------:R-:W-:Y:S02]  /*7bfb0*/  LOP3.LUT P0, RZ, R10.reuse, 0x10000000, RZ, 0xc0, !PT ;  /* 0x100000000aff7812 */ /* 0x040fe4000780c0ff */
[----:B------:R-:W-:Y:S01]  /*7bfc0*/  PRMT R12, R27, 0x7632, R12 ;  /* 0x000076321b0c7816 */ /* 0x000fe2000000000c */
[----:B0-----:R-:W-:Y:S02]  /*7bfd0*/  IMAD.WIDE R8, R29, 0x2, R4 ;  /* 0x000000021d087825 */ /* 0x001fe400078e0204 */
[----:B------:R-:W4:Y:S08]  /*7bfe0*/  LDL.LU R29, [R1+0xaa8] ;  /* 0x000aa800011d7983 */ /* 0x000f300000300800 */
[----:B------:R0:W-:Y:S01]  /*7bff0*/  @P0 STG.E.U16 desc[UR58][R8.64], R12 ;  /* 0x0000000c08000986 */ /* 0x0001e2000c10153a */
[----:B------:R-:W-:-:S03]  /*7c000*/  LOP3.LUT P0, RZ, R10, 0x8000000, RZ, 0xc0, !PT ;  /* 0x080000000aff7812 */ /* 0x000fc6000780c0ff */
        /* <DEDUP_REMOVED lines=10> */
[----:B------:R0:W-:Y:S02]  /*7c0b0*/  @P0 STG.E.U16 desc[UR58][R8.64], R22 ;  /* 0x0000001608000986 */ /* 0x0001e4000c10153a */
[----:B0-----:R-:W-:-:S05]  /*7c0c0*/  IMAD.WIDE R8, R24, 0x2, R4 ;  /* 0x0000000218087825 */ /* 0x001fca00078e0204 */
[----:B------:R0:W-:Y:S02]  /*7c0d0*/  @P1 STG.E.U16 desc[UR58][R8.64], R12 ;  /* 0x0000000c08001986 */ /* 0x0001e4000c10153a */
[----:B0-----:R-:W-:Y:S01]  /*7c0e0*/  PRMT R12, R17, 0x7632, R12 ;  /* 0x00007632110c7816 */ /* 0x001fe2000000000c */
[----:B--2---:R-:W-:-:S05]  /*7c0f0*/  IMAD.WIDE R8, R21, 0x2, R6 ;  /* 0x0000000215087825 */ /* 0x004fca00078e0206 */
[----:B------:R0:W-:Y:S04]  /*7c100*/  @P5 STG.E.U16 desc[UR58][R8.64], R17 ;  /* 0x0000001108005986 */ /* 0x0001e8000c10153a */
[----:B0-----:R-:W2:Y:S01]  /*7c110*/  LDL.LU R17, [R1+0x20b0] ;  /* 0x0020b00001117983 */ /* 0x001ea20000300800 */
[----:B------:R-:W-:Y:S02]  /*7c120*/  LOP3.LUT R10, R10, 0xffdfffff, RZ, 0xc0, !PT ;  /* 0xffdfffff0a0a7812 */ /* 0x000fe400078ec0ff */
[C---:B------:R-:W-:Y:S02]  /*7c130*/  LOP3.LUT P2, RZ, R16.reuse, 0x400000, RZ, 0xc0, !PT ;  /* 0x0040000010ff7812 */ /* 0x040fe4000784c0ff */
[C---:B------:R-:W-:Y:S01]  /*7c140*/  LOP3.LUT P6, RZ, R16.reuse, 0x800000, RZ, 0xc0, !PT ;  /* 0x0080000010ff7812 */ /* 0x040fe200078cc0ff */
[----:B------:R-:W-:Y:S01]  /*7c150*/  IMAD.WIDE R8, R21, 0x2, R4 ;  /* 0x0000000215087825 */ /* 0x000fe200078e0204 */
[C---:B------:R-:W-:Y:S01]  /*7c160*/  LOP3.LUT P3, RZ, R16.reuse, 0x1000000, RZ, 0xc0, !PT ;  /* 0x0100000010ff7812 */ /* 0x040fe2000786c0ff */
[----:B------:R-:W2:Y:S01]  /*7c170*/  LDL.LU R21, [R1+0xaac] ;  /* 0x000aac0001157983 */ /* 0x000ea20000300800 */
[----:B------:R-:W-:-:S03]  /*7c180*/  LOP3.LUT P4, RZ, R16, 0x2000000, RZ, 0xc0, !PT ;  /* 0x0200000010ff7812 */ /* 0x000fc6000788c0ff */
[----:B------:R-:W2:Y:S04]  /*7c190*/  LDL.LU R25, [R1+0xab0] ;  /* 0x000ab00001197983 */ /* 0x000ea80000300800 */
[----:B------:R3:W-:Y:S01]  /*7c1a0*/  @P2 STG.E.U16 desc[UR58][R8.64], R12 ;  /* 0x0000000c08002986 */ /* 0x0007e2000c10153a */
[C---:B------:R-:W-:Y:S02]  /*7c1b0*/  LOP3.LUT P5, RZ, R16.reuse, 0x4000000, RZ, 0xc0, !PT ;  /* 0x0400000010ff7812 */ /* 0x040fe400078ac0ff */
[C---:B------:R-:W-:Y:S02]  /*7c1c0*/  LOP3.LUT P1, RZ, R16.reuse, 0x8000000, RZ, 0xc0, !PT ;  /* 0x0800000010ff7812 */ /* 0x040fe4000782c0ff */
[----:B------:R-:W-:Y:S01]  /*7c1d0*/  LOP3.LUT P2, RZ, R16, 0x20000000, RZ, 0xc0, !PT ;  /* 0x2000000010ff7812 */ /* 0x000fe2000784c0ff */
[----:B---3--:R-:W-:-:S05]  /*7c1e0*/  IMAD.WIDE R8, R20, 0x2, R6 ;  /* 0x0000000214087825 */ /* 0x008fca00078e0206 */
[----:B----4-:R0:W-:Y:S01]  /*7c1f0*/  @P6 STG.E.U16 desc[UR58][R8.64], R0 ;  /* 0x0000000008006986 */ /* 0x0101e2000c10153a */
[----:B------:R-:W-:Y:S01]  /*7c200*/  PRMT R12, R0, 0x7632, R12 ;  /* 0x00007632000c7816 */ /* 0x000fe2000000000c */
[----:B0-----:R-:W-:Y:S02]  /*7c210*/  IMAD.WIDE R8, R20, 0x2, R4 ;  /* 0x0000000214087825 */ /* 0x001fe400078e0204 */
[----:B------:R-:W3:Y:S04]  /*7c220*/  LDL.LU R20, [R1+0x21c] ;  /* 0x00021c0001147983 */ /* 0x000ee80000300800 */
[----:B------:R0:W-:Y:S01]  /*7c230*/  @P3 STG.E.U16 desc[UR58][R8.64], R12 ;  /* 0x0000000c08003986 */ /* 0x0001e2000c10153a */
[----:B------:R-:W-:-:S03]  /*7c240*/  LOP3.LUT P6, RZ, R16, 0x10000000, RZ, 0xc0, !PT ;  /* 0x1000000010ff7812 */ /* 0x000fc600078cc0ff */
[----:B------:R-:W4:Y:S04]  /*7c250*/  LDL.LU R24, [R1+0xab4] ;  /* 0x000ab40001187983 */ /* 0x000f280000300800 */
[----:B------:R-:W3:Y:S01]  /*7c260*/  LDL.LU R22, [R1+0x20c] ;  /* 0x00020c0001167983 */ /* 0x000ee20000300800 */
[----:B0-----:R-:W-:-:S05]  /*7c270*/  IMAD.WIDE R8, R29, 0x2, R6 ;  /* 0x000000021d087825 */ /* 0x001fca00078e0206 */
[----:B------:R0:W-:Y:S01]  /*7c280*/  @P4 STG.E.U16 desc[UR58][R8.64], R27 ;  /* 0x0000001b08004986 */ /* 0x0001e2000c10153a */
[----:B------:R-:W-:Y:S02]  /*7c290*/  LOP3.LUT P4, RZ, R16, 0x40000000, RZ, 0xc0, !PT ;  /* 0x4000000010ff7812 */ /* 0x000fe4000788c0ff */
        /* <DEDUP_REMOVED lines=12> */
[----:B------:R-:W2:Y:S04]  /*7c360*/  LDL.LU R16, [R1+0x208] ;  /* 0x0002080001107983 */ /* 0x000ea80000300800 */
[----:B------:R-:W3:Y:S04]  /*7c370*/  LDL.LU R13, [R1+0xab8] ;  /* 0x000ab800010d7983 */ /* 0x000ee80000300800 */
[----:B------:R-:W3:Y:S04]  /*7c380*/  LDL.LU R15, [R1+0x240] ;  /* 0x00024000010f7983 */ /* 0x000ee80000300800 */
[----:B------:R-:W3:Y:S01]  /*7c390*/  LDL.LU R0, [R1+0xabc] ;  /* 0x000abc0001007983 */ /* 0x000ee20000300800 */
[----:B0-----:R-:W-:Y:S01]  /*7c3a0*/  IMAD.WIDE R8, R29, 0x2, R4 ;  /* 0x000000021d087825 */ /* 0x001fe200078e0204 */
[----:B------:R-:W-:-:S02]  /*7c3b0*/  PRMT R12, R27, 0x7632, R12 ;  /* 0x000076321b0c7816 */ /* 0x000fc4000000000c */
[----:B------:R-:W3:Y:S04]  /*7c3c0*/  LDL.LU R29, [R1+0x230] ;  /* 0x00023000011d7983 */ /* 0x000ee80000300800 */
[----:B------:R0:W-:Y:S04]  /*7c3d0*/  @P5 STG.E.U16 desc[UR58][R8.64], R12 ;  /* 0x0000000c08005986 */ /* 0x0001e8000c10153a */
[----:B------:R-:W3:Y:S01]  /*7c3e0*/  LDL.LU R27, [R1+0xac0] ;  /* 0x000ac000011b7983 */ /* 0x000ee20000300800 */
[----:B0-----:R-:W-:-:S05]  /*7c3f0*/  IMAD.WIDE R8, R21, 0x2, R6 ;  /* 0x0000000215087825 */ /* 0x001fca00078e0206 */
[----:B--2---:R0:W-:Y:S01]  /*7c400*/  @P1 STG.E.U16 desc[UR58][R8.64], R16 ;  /* 0x0000001008001986 */ /* 0x0041e2000c10153a */
[----:B------:R-:W-:Y:S01]  /*7c410*/  PRMT R12, R16, 0x7632, R12 ;  /* 0x00007632100c7816 */ /* 0x000fe2000000000c */
[----:B0-----:R-:W-:Y:S02]  /*7c420*/  IMAD.WIDE R8, R21, 0x2, R4 ;  /* 0x0000000215087825 */ /* 0x001fe400078e0204 */
[----:B------:R-:W2:Y:S04]  /*7c430*/  LDL.LU R21, [R1+0x244] ;  /* 0x0002440001157983 */ /* 0x000ea80000300800 */
[----:B------:R0:W-:Y:S02]  /*7c440*/  @P6 STG.E.U16 desc[UR58][R8.64], R12 ;  /* 0x0000000c08006986 */ /* 0x0001e4000c10153a */
[----:B0-----:R-:W-:Y:S01]  /*7c450*/  IMAD.WIDE R8, R25, 0x2, R6 ;  /* 0x0000000219087825 */ /* 0x001fe200078e0206 */
[----:B---3--:R-:W-:-:S04]  /*7c460*/  PRMT R12, R20, 0x7632, R12 ;  /* 0x00007632140c7816 */ /* 0x008fc8000000000c */
[----:B------:R0:W-:Y:S04]  /*7c470*/  @P2 STG.E.U16 desc[UR58][R8.64], R20 ;  /* 0x0000001408002986 */ /* 0x0001e8000c10153a */
[----:B0-----:R-:W3:Y:S01]  /*7c480*/  LDL.LU R20, [R1+0xac4] ;  /* 0x000ac40001147983 */ /* 0x001ee20000300800 */
[----:B------:R-:W-:-:S03]  /*7c490*/  IMAD.WIDE R8, R25, 0x2, R4 ;  /* 0x0000000219087825 */ /* 0x000fc600078e0204 */
[----:B------:R-:W3:Y:S04]  /*7c4a0*/  LDL.LU R25, [R1+0x234] ;  /* 0x0002340001197983 */ /* 0x000ee80000300800 */
[----:B------:R4:W-:Y:S02]  /*7c4b0*/  @P4 STG.E.U16 desc[UR58][R8.64], R12 ;  /* 0x0000000c08004986 */ /* 0x0009e4000c10153a */
[----:B----4-:R-:W-:-:S05]  /*7c4c0*/  IMAD.WIDE R8, R24, 0x2, R6 ;  /* 0x0000000218087825 */ /* 0x010fca00078e0206 */
        /* <DEDUP_REMOVED lines=21> */
[----:B------:R0:W-:Y:S01]  /*7c620*/  @P3 STG.E.U16 desc[UR58][R8.64], R12 ;  /* 0x0000000c08003986 */ /* 0x0001e2000c10153a */
[----:B------:R-:W-:Y:S01]  /*7c630*/  LOP3.LUT P1, RZ, R17, 0x40, RZ, 0xc0, !PT ;  /* 0x0000004011ff7812 */ /* 0x000fe2000782c0ff */
[----:B0-----:R-:W-:Y:S01]  /*7c640*/  IMAD.WIDE R8, R27, 0x2, R6 ;  /* 0x000000021b087825 */ /* 0x001fe200078e0206 */
[----:B------:R-:W-:-:S04]  /*7c650*/  LOP3.LUT P6, RZ, R17, 0x80, RZ, 0xc0, !PT ;  /* 0x0000008011ff7812 */ /* 0x000fc800078cc0ff */
[----:B--2---:R0:W-:Y:S01]  /*7c660*/  @P5 STG.E.U16 desc[UR58][R8.64], R21 ;  /* 0x0000001508005986 */ /* 0x0041e2000c10153a */
[----:B------:R-:W-:-:S03]  /*7c670*/  PRMT R12, R21, 0x7632, R12 ;  /* 0x00007632150c7816 */ /* 0x000fc6000000000c */
[----:B0-----:R-:W2:Y:S04]  /*7c680*/  LDL.LU R21, [R1+0xacc] ;  /* 0x000acc0001157983 */ /* 0x001ea80000300800 */
[----:B------:R-:W2:Y:S01]  /*7c690*/  LDL.LU R13, [R1+0x238] ;  /* 0x00023800010d7983 */ /* 0x000ea20000300800 */
[----:B------:R-:W-:-:S03]  /*7c6a0*/  IMAD.WIDE R8, R27, 0x2, R4 ;  /* 0x000000021b087825 */ /* 0x000fc600078e0204 */
        /* <DEDUP_REMOVED lines=16> */
[----:B----4-:R-:W-:Y:S01]  /*7c7b0*/  IMAD.WIDE R8, R24, 0x2, R6 ;  /* 0x0000000218087825 */ /* 0x010fe200078e0206 */
        /* <DEDUP_REMOVED lines=10> */
[----:B------:R0:W-:Y:S01]  /*7c860*/  @P3 STG.E.U16 desc[UR58][R8.64], R13 ;  /* 0x0000000d08003986 */ /* 0x0001e2000c10153a */
[----:B------:R-:W-:Y:S01]  /*7c870*/  PRMT R12, R13, 0x7632, R12 ;  /* 0x000076320d0c7816 */ /* 0x000fe2000000000c */
[----:B0-----:R-:W-:Y:S02]  /*7c880*/  IMAD.WIDE R8, R21, 0x2, R4 ;  /* 0x0000000215087825 */ /* 0x001fe400078e0204 */
[----:B------:R-:W2:Y:S04]  /*7c890*/  LDL.LU R21, [R1+0xae0] ;  /* 0x000ae00001157983 */ /* 0x000ea80000300800 */
[----:B------:R0:W-:Y:S02]  /*7c8a0*/  @P6 STG.E.U16 desc[UR58][R8.64], R12 ;  /* 0x0000000c08006986 */ /* 0x0001e4000c10153a */
[----:B0-----:R-:W-:-:S05]  /*7c8b0*/  IMAD.WIDE R8, R0, 0x2, R6 ;  /* 0x0000000200087825 */ /* 0x001fca00078e0206 */
[----:B---3--:R0:W-:Y:S01]  /*7c8c0*/  @P1 STG.E.U16 desc[UR58][R8.64], R20 ;  /* 0x0000001408001986 */ /* 0x0081e2000c10153a */
[----:B------:R-:W-:-:S03]  /*7c8d0*/  PRMT R12, R20, 0x7632, R12 ;  /* 0x00007632140c7816 */ /* 0x000fc6000000000c */
[----:B0-----:R-:W3:Y:S01]  /*7c8e0*/  LDL.LU R20, [R1+0xae4] ;  /* 0x000ae40001147983 */ /* 0x001ee20000300800 */
[----:B------:R-:W-:-:S03]  /*7c8f0*/  IMAD.WIDE R8, R0, 0x2, R4 ;  /* 0x0000000200087825 */ /* 0x000fc600078e0204 */
[----:B------:R-:W3:Y:S01]  /*7c900*/  LDL.LU R0, [R1+0x254] ;  /* 0x0002540001007983 */ /* 0x000ee20000300800 */
        /* <DEDUP_REMOVED lines=17> */
[C---:B------:R-:W-:Y:S01]  /*7ca20*/  LOP3.LUT P0, RZ, R10.reuse, 0x100000, RZ, 0xc0, !PT ;  /* 0x001000000aff7812 */ /* 0x040fe2000780c0ff */
        /* <DEDUP_REMOVED lines=26> */
[----:B------:R-:W4:Y:S04]  /*7cbd0*/  LDL.LU R21, [R1+0xaec] ;  /* 0x000aec0001157983 */ /* 0x000f280000300800 */
[----:B------:R-:W2:Y:S04]  /*7cbe0*/  LDL.LU R16, [R1+0x258] ;  /* 0x0002580001107983 */ /* 0x000ea80000300800 */
[----:B------:R3:W-:Y:S04]  /*7cbf0*/  @P3 STG.E.U16 desc[UR58][R8.64], R12 ;  /* 0x0000000c08003986 */ /* 0x0007e8000c10153a */
[----:B------:R-:W2:Y:S01]  /*7cc00*/  LDL.LU R25, [R1+0xaf0] ;  /* 0x000af00001197983 */ /* 0x000ea20000300800 */
[----:B---3--:R-:W-:-:S05]  /*7cc10*/  IMAD.WIDE R8, R20, 0x2, R6 ;  /* 0x0000000214087825 */ /* 0x008fca00078e0206 */
[----:B------:R0:W-:Y:S02]  /*7cc20*/  @P6 STG.E.U16 desc[UR58][R8.64], R0 ;  /* 0x0000000008006986 */ /* 0x0001e4000c10153a */
[----:B0-----:R-:W-:Y:S02]  /*7cc30*/  IMAD.WIDE R8, R20, 0x2, R4 ;  /* 0x0000000214087825 */ /* 0x001fe400078e0204 */
[----:B------:R-:W3:Y:S04]  /*7cc40*/  LDL.LU R20, [R1+0x26c] ;  /* 0x00026c0001147983 */ /* 0x000ee80000300800 */
[----:B------:R-:W3:Y:S04]  /*7cc50*/  LDL.LU R24, [R1+0xaf4] ;  /* 0x000af40001187983 */ /* 0x000ee80000300800 */
[----:B------:R-:W3:Y:S04]  /*7cc60*/  LDL.LU R22, [R1+0x25c] ;  /* 0x00025c0001167983 */ /* 0x000ee80000300800 */
[----:B------:R-:W3:Y:S04]  /*7cc70*/  LDL.LU R13, [R1+0xaf8] ;  /* 0x000af800010d7983 */ /* 0x000ee80000300800 */
[----:B------:R-:W3:Y:S01]  /*7cc80*/  LDL.LU R15, [R1+0x280] ;  /* 0x00028000010f7983 */ /* 0x000ee20000300800 */
[----:B------:R-:W-:-:S02]  /*7cc90*/  LOP3.LUT P1, RZ, R17, 0x1000000, RZ, 0xc0, !PT ;  /* 0x0100000011ff7812 */ /* 0x000fc4000782c0ff */
[C---:B------:R-:W-:Y:S02]  /*7cca0*/  LOP3.LUT P4, RZ, R17.reuse, 0x2000000, RZ, 0xc0, !PT ;  /* 0x0200000011ff7812 */ /* 0x040fe4000788c0ff */
[----:B------:R-:W-:Y:S02]  /*7ccb0*/  PRMT R12, R0, 0x7632, R12 ;  /* 0x00007632000c7816 */ /* 0x000fe4000000000c */
[C---:B------:R-:W-:Y:S01]  /*7ccc0*/  LOP3.LUT P5, RZ, R17.reuse, 0x4000000, RZ, 0xc0, !PT ;  /* 0x0400000011ff7812 */ /* 0x040fe200078ac0ff */
[----:B------:R-:W3:Y:S01]  /*7ccd0*/  LDL.LU R0, [R1+0xafc] ;  /* 0x000afc0001007983 */ /* 0x000ee20000300800 */
[----:B------:R-:W-:-:S05]  /*7cce0*/  LOP3.LUT P2, RZ, R17, 0x8000000, RZ, 0xc0, !PT ;  /* 0x0800000011ff7812 */ /* 0x000fca000784c0ff */
[----:B------:R0:W-:Y:S01]  /*7ccf0*/  @P1 STG.E.U16 desc[UR58][R8.64], R12 ;  /* 0x0000000c08001986 */ /* 0x0001e2000c10153a */
[C---:B------:R-:W-:Y:S02]  /*7cd00*/  LOP3.LUT P6, RZ, R17.reuse, 0x10000000, RZ, 0xc0, !PT ;  /* 0x1000000011ff7812 */ /* 0x040fe400078cc0ff */
[----:B------:R-:W-:Y:S01]  /*7cd10*/  LOP3.LUT P3, RZ, R17, 0x20000000, RZ, 0xc0, !PT ;  /* 0x2000000011ff7812 */ /* 0x000fe2000786c0ff */
[----:B0-----:R-:W-:-:S05]  /*7cd20*/  IMAD.WIDE R8, R29, 0x2, R6 ;  /* 0x000000021d087825 */ /* 0x001fca00078e0206 */
[----:B------:R0:W-:Y:S01]  /*7cd30*/  @P4 STG.E.U16 desc[UR58][R8.64], R27 ;  /* 0x0000001b08004986 */ /* 0x0001e2000c10153a */
[----:B------:R-:W-:Y:S01]  /*7cd40*/  PRMT R12, R27, 0x7632, R12 ;  /* 0x000076321b0c7816 */ /* 0x000fe2000000000c */
[----:B0-----:R-:W-:Y:S02]  /*7cd50*/  IMAD.WIDE R8, R29, 0x2, R4 ;  /* 0x000000021d087825 */ /* 0x001fe400078e0204 */
[----:B------:R-:W3:Y:S04]  /*7cd60*/  LDL.LU R29, [R1+0x270] ;  /* 0x00027000011d7983 */ /* 0x000ee80000300800 */
[----:B------:R4:W-:Y:S04]  /*7cd70*/  @P5 STG.E.U16 desc[UR58][R8.64], R12 ;  /* 0x0000000c08005986 */ /* 0x0009e8000c10153a */
[----:B------:R-:W3:Y:S01]  /*7cd80*/  LDL.LU R27, [R1+0xb80] ;  /* 0x000b8000011b7983 */ /* 0x000ee20000300800 */
[----:B----4-:R-:W-:-:S05]  /*7cd90*/  IMAD.WIDE R8, R21, 0x2, R6 ;  /* 0x0000000215087825 */ /* 0x010fca00078e0206 */
        /* <DEDUP_REMOVED lines=10> */
[----:B------:R-:W4:Y:S01]  /*7ce40*/  LDL.LU R25, [R1+0x274] ;  /* 0x0002740001197983 */ /* 0x000f220000300800 */
        /* <DEDUP_REMOVED lines=42> */
[----:B------:R-:W-:-:S03]  /*7d0f0*/  PRMT R12, R21, 0x7632, R12 ;  /* 0x00007632150c7816 */ /* 0x000fc6000000000c */
[----:B0-----:R-:W2:Y:S01]  /*7d100*/  LDL.LU R21, [R1+0xb8c] ;  /* 0x000b8c0001157983 */ /* 0x001ea20000300800 */
[----:B------:R-:W-:-:S03]  /*7d110*/  IMAD.WIDE R8, R27, 0x2, R4 ;  /* 0x000000021b087825 */ /* 0x000fc600078e0204 */
        /* <DEDUP_REMOVED lines=16> */
[----:B------:R0:W-:Y:S01]  /*7d220*/  @P3 STG.E.U16 desc[UR58][R8.64], R12 ;  /* 0x0000000c08003986 */ /* 0x0001e2000c10153a */
        /* <DEDUP_REMOVED lines=95> */
[----:B---3--:R0:W-:Y:S02]  /*7d820*/  @P3 STG.E.U16 desc[UR58][R8.64], R20 ;  /* 0x0000001408003986 */ /* 0x0081e4000c10153a */
[----:B0-----:R-:W-:Y:S02]  /*7d830*/  IMAD.WIDE R8, R22, 0x2, R4 ;  /* 0x0000000216087825 */ /* 0x001fe400078e0204 */
[----:B------:R-:W2:Y:S01]  /*7d840*/  LDL.LU R22, [R1+0x2c4] ;  /* 0x0002c40001167983 */ /* 0x000ea20000300800 */
[----:B------:R-:W-:-:S03]  /*7d850*/  PRMT R12, R20, 0x7632, R12 ;  /* 0x00007632140c7816 */ /* 0x000fc6000000000c */
        /* <DEDUP_REMOVED lines=47> */
[----:B------:R-:W-:-:S04]  /*7db50*/  LOP3.LUT P3, RZ, R19, 0x40, RZ, 0xc0, !PT ;  /* 0x0000004013ff7812 */ /* 0x000fc8000786c0ff */
[----:B--2---:R0:W-:Y:S01]  /*7db60*/  @P5 STG.E.U16 desc[UR58][R8.64], R22 ;  /* 0x0000001608005986 */ /* 0x0041e2000c10153a */
[----:B------:R-:W-:-:S03]  /*7db70*/  PRMT R12, R22, 0x7632, R12 ;  /* 0x00007632160c7816 */ /* 0x000fc6000000000c */
[----:B0-----:R-:W2:Y:S04]  /*7db80*/  LDL.LU R22, [R1+0xbcc] ;  /* 0x000bcc0001167983 */ /* 0x001ea80000300800 */
[----:B------:R-:W4:Y:S01]  /*7db90*/  LDL.LU R16, [R1+0x2b8] ;  /* 0x0002b80001107983 */ /* 0x000f220000300800 */
[----:B------:R-:W-:Y:S01]  /*7dba0*/  LOP3.LUT P6, RZ, R19, 0x80, RZ, 0xc0, !PT ;  /* 0x0000008013ff7812 */ /* 0x000fe200078cc0ff */
[----:B------:R-:W-:Y:S02]  /*7dbb0*/  IMAD.WIDE R8, R29, 0x2, R4 ;  /* 0x000000021d087825 */ /* 0x000fe400078e0204 */
[----:B------:R-:W4:Y:S04]  /*7dbc0*/  LDL.LU R15, [R1+0xbd0] ;  /* 0x000bd000010f7983 */ /* 0x000f280000300800 */
        /* <DEDUP_REMOVED lines=15> */
[----:B0-----:R-:W-:-:S05]  /*7dcc0*/  IMAD.WIDE R8, R25, 0x2, R6 ;  /* 0x0000000219087825 */ /* 0x001fca00078e0206 */
[----:B------:R0:W-:Y:S01]  /*7dcd0*/  @P4 STG.E.U16 desc[UR58][R8.64], R24 ;  /* 0x0000001808004986 */ /* 0x0001e2000c10153a */
[----:B------:R-:W-:Y:S01]  /*7dce0*/  PRMT R12, R24, 0x7632, R12 ;  /* 0x00007632180c7816 */ /* 0x000fe2000000000c */
[----:B0-----:R-:W-:Y:S02]  /*7dcf0*/  IMAD.WIDE R8, R25, 0x2, R4 ;  /* 0x0000000219087825 */ /* 0x001fe400078e0204 */
[----:B------:R-:W3:Y:S04]  /*7dd00*/  LDL.LU R25, [R1+0xbdc] ;  /* 0x000bdc0001197983 */ /* 0x000ee80000300800 */
[----:B------:R2:W-:Y:S04]  /*7dd10*/  @P5 STG.E.U16 desc[UR58][R8.64], R12 ;  /* 0x0000000c08005986 */ /* 0x0005e8000c10153a */
[----:B------:R-:W3:Y:S01]  /*7dd20*/  LDL.LU R24, [R1+0x2d0] ;  /* 0x0002d00001187983 */ /* 0x000ee20000300800 */
[----:B------:R-:W-:-:S02]  /*7dd30*/  LOP3.LUT P6, RZ, R19, 0x1000, RZ, 0xc0, !PT ;  /* 0x0000100013ff7812 */ /* 0x000fc400078cc0ff */
[----:B------:R-:W-:Y:S01]  /*7dd40*/  LOP3.LUT P3, RZ, R19, 0x2000, RZ, 0xc0, !PT ;  /* 0x0000200013ff7812 */ /* 0x000fe2000786c0ff */
[----:B--2---:R-:W-:-:S05]  /*7dd50*/  IMAD.WIDE R8, R22, 0x2, R6 ;  /* 0x0000000216087825 */ /* 0x004fca00078e0206 */
[----:B----4-:R0:W-:Y:S02]  /*7dd60*/  @P2 STG.E.U16 desc[UR58][R8.64], R16 ;  /* 0x0000001008002986 */ /* 0x0101e4000c10153a */
[----:B0-----:R-:W-:Y:S02]  /*7dd70*/  IMAD.WIDE R8, R22, 0x2, R4 ;  /* 0x0000000216087825 */ /* 0x001fe400078e0204 */
[----:B------:R-:W2:Y:S01]  /*7dd80*/  LDL.LU R22, [R1+0xbe0] ;  /* 0x000be00001167983 */ /* 0x000ea20000300800 */
[----:B------:R-:W-:-:S05]  /*7dd90*/  PRMT R12, R16, 0x7632, R12 ;  /* 0x00007632100c7816 */ /* 0x000fca000000000c */
[----:B------:R0:W-:Y:S02]  /*7dda0*/  @P6 STG.E.U16 desc[UR58][R8.64], R12 ;  /* 0x0000000c08006986 */ /* 0x0001e4000c10153a */
[----:B0-----:R-:W-:-:S05]  /*7ddb0*/  IMAD.WIDE R8, R15, 0x2, R6 ;  /* 0x000000020f087825 */ /* 0x001fca00078e0206 */
[----:B---3--:R0:W-:Y:S01]  /*7ddc0*/  @P3 STG.E.U16 desc[UR58][R8.64], R21 ;  /* 0x0000001508003986 */ /* 0x0081e2000c10153a */
[----:B------:R-:W-:-:S03]  /*7ddd0*/  PRMT R12, R21, 0x7632, R12 ;  /* 0x00007632150c7816 */ /* 0x000fc6000000000c */
        /* <DEDUP_REMOVED lines=41> */
[----:B0-----:R-:W-:Y:S02]  /*7e070*/  PRMT R12, R20, 0x7632, R12 ;  /* 0x00007632140c7816 */ /* 0x001fe4000000000c */
[----:B------:R-:W-:Y:S01]  /*7e080*/  LOP3.LUT P2, RZ, R19, 0x400000, RZ, 0xc0, !PT ;  /* 0x0040000013ff7812 */ /* 0x000fe2000784c0ff */
[----:B--2---:R-:W-:-:S05]  /*7e090*/  IMAD.WIDE R8, R22, 0x2, R6 ;  /* 0x0000000216087825 */ /* 0x004fca00078e0206 */
[----:B------:R0:W-:Y:S04]  /*7e0a0*/  @P5 STG.E.U16 desc[UR58][R8.64], R20 ;  /* 0x0000001408005986 */ /* 0x0001e8000c10153a */
[----:B0-----:R-:W2:Y:S01]  /*7e0b0*/  LDL.LU R20, [R1+0x20a0] ;  /* 0x0020a00001147983 */ /* 0x001ea20000300800 */
[----:B------:R-:W-:Y:S01]  /*7e0c0*/  LOP3.LUT P6, RZ, R19, 0x800000, RZ, 0xc0, !PT ;  /* 0x0080000013ff7812 */ /* 0x000fe200078cc0ff */
[----:B------:R-:W-:Y:S02]  /*7e0d0*/  IMAD.WIDE R8, R22, 0x2, R4 ;  /* 0x0000000216087825 */ /* 0x000fe400078e0204 */
[----:B------:R-:W2:Y:S04]  /*7e0e0*/  LDL.LU R24, [R1+0xbec] ;  /* 0x000bec0001187983 */ /* 0x000ea80000300800 */
[----:B------:R3:W-:Y:S02]  /*7e0f0*/  @P2 STG.E.U16 desc[UR58][R8.64], R12 ;  /* 0x0000000c08002986 */ /* 0x0007e4000c10153a */
[----:B---3--:R-:W-:-:S05]  /*7e100*/  IMAD.WIDE R8, R21, 0x2, R6 ;  /* 0x0000000215087825 */ /* 0x008fca00078e0206 */
[----:B----4-:R0:W-:Y:S02]  /*7e110*/  @P6 STG.E.U16 desc[UR58][R8.64], R15 ;  /* 0x0000000f08006986 */ /* 0x0101e4000c10153a */
[----:B0-----:R-:W-:Y:S02]  /*7e120*/  IMAD.WIDE R8, R21, 0x2, R4 ;  /* 0x0000000215087825 */ /* 0x001fe400078e0204 */
[----:B------:R-:W3:Y:S04]  /*7e130*/  LDL.LU R21, [R1+0x2d8] ;  /* 0x0002d80001157983 */ /* 0x000ee80000300800 */
[----:B------:R-:W4:Y:S04]  /*7e140*/  LDL.LU R13, [R1+0xbf0] ;  /* 0x000bf000010d7983 */ /* 0x000f280000300800 */
[----:B------:R-:W3:Y:S01]  /*7e150*/  LDL.LU R22, [R1+0x2ec] ;  /* 0x0002ec0001167983 */ /* 0x000ee20000300800 */
[----:B------:R-:W-:-:S03]  /*7e160*/  LOP3.LUT R11, R11, 0xdfffffff, RZ, 0xc0, !PT ;  /* 0xdfffffff0b0b7812 */ /* 0x000fc600078ec0ff */
[----:B------:R-:W3:Y:S01]  /*7e170*/  LDL.LU R27, [R1+0xbf4] ;  /* 0x000bf400011b7983 */ /* 0x000ee20000300800 */
[----:B------:R-:W-:-:S03]  /*7e180*/  LOP3.LUT P3, RZ, R19, 0x1000000, RZ, 0xc0, !PT ;  /* 0x0100000013ff7812 */ /* 0x000fc6000786c0ff */
[----:B------:R-:W3:Y:S01]  /*7e190*/  LDL.LU R25, [R1+0x2dc] ;  /* 0x0002dc0001197983 */ /* 0x000ee20000300800 */
[----:B------:R-:W-:Y:S02]  /*7e1a0*/  LOP3.LUT P4, RZ, R19, 0x2000000, RZ, 0xc0, !PT ;  /* 0x0200000013ff7812 */ /* 0x000fe4000788c0ff */
[----:B------:R-:W-:Y:S02]  /*7e1b0*/  PRMT R12, R15, 0x7632, R12 ;  /* 0x000076320f0c7816 */ /* 0x000fe4000000000c */
[----:B------:R-:W-:-:S05]  /*7e1c0*/  LOP3.LUT R10, R10, 0xfffffffe, RZ, 0xc0, !PT ;  /* 0xfffffffe0a0a7812 */ /* 0x000fca00078ec0ff */
[----:B------:R0:W-:Y:S01]  /*7e1d0*/  @P3 STG.E.U16 desc[UR58][R8.64], R12 ;  /* 0x0000000c08003986 */ /* 0x0001e2000c10153a */
[C---:B------:R-:W-:Y:S02]  /*7e1e0*/  LOP3.LUT P5, RZ, R19.reuse, 0x4000000, RZ, 0xc0, !PT ;  /* 0x0400000013ff7812 */ /* 0x040fe400078ac0ff */
[C---:B------:R-:W-:Y:S02]  /*7e1f0*/  LOP3.LUT P1, RZ, R19.reuse, 0x8000000, RZ, 0xc0, !PT ;  /* 0x0800000013ff7812 */ /* 0x040fe4000782c0ff */
[C---:B------:R-:W-:Y:S02]  /*7e200*/  LOP3.LUT P6, RZ, R19.reuse, 0x10000000, RZ, 0xc0, !PT ;  /* 0x1000000013ff7812 */ /* 0x040fe400078cc0ff */
[----:B------:R-:W-:Y:S01]  /*7e210*/  LOP3.LUT P2, RZ, R19, 0x20000000, RZ, 0xc0, !PT ;  /* 0x2000000013ff7812 */ /* 0x000fe2000784c0ff */
[----:B0-----:R-:W-:-:S05]  /*7e220*/  IMAD.WIDE R8, R0, 0x2, R6 ;  /* 0x0000000200087825 */ /* 0x001fca00078e0206 */
[----:B------:R0:W-:Y:S01]  /*7e230*/  @P4 STG.E.U16 desc[UR58][R8.64], R29 ;  /* 0x0000001d08004986 */ /* 0x0001e2000c10153a */
[----:B------:R-:W-:Y:S02]  /*7e240*/  LOP3.LUT P4, RZ, R19, 0x40000000, RZ, 0xc0, !PT ;  /* 0x4000000013ff7812 */ /* 0x000fe4000788c0ff */
[----:B------:R-:W-:Y:S01]  /*7e250*/  PRMT R12, R29, 0x7632, R12 ;  /* 0x000076321d0c7816 */ /* 0x000fe2000000000c */
[----:B0-----:R-:W-:-:S05]  /*7e260*/  IMAD.WIDE R8, R0, 0x2, R4 ;  /* 0x0000000200087825 */ /* 0x001fca00078e0204 */
[----:B------:R0:W-:Y:S01]  /*7e270*/  @P5 STG.E.U16 desc[UR58][R8.64], R12 ;  /* 0x0000000c08005986 */ /* 0x0001e2000c10153a */
        /* <DEDUP_REMOVED lines=8> */
[----:B------:R-:W-:-:S13]  /*7e300*/  LOP3.LUT P0, RZ, R20, 0x1, RZ, 0xc0, !PT ;  /* 0x0000000114ff7812 */ /* 0x000fda000780c0ff */
[----:B------:R-:W-:Y:S02]  /*7e310*/  @P0 LOP3.LUT R10, R10, 0x1, RZ, 0xfc, !PT ;  /* 0x000000010a0a0812 */ /* 0x000fe400078efcff */
[----:B------:R-:W-:Y:S02]  /*7e320*/  LOP3.LUT P0, RZ, R19, 0x80000000, RZ, 0xc0, !PT ;  /* 0x8000000013ff7812 */ /* 0x000fe4000780c0ff */
[----:B------:R-:W2:Y:S04]  /*7e330*/  LDL.LU R19, [R1+0xbf8] ;  /* 0x000bf80001137983 */ /* 0x000ea80000300800 */
[----:B------:R-:W2:Y:S04]  /*7e340*/  LDL.LU R16, [R1+0x300] ;  /* 0x0003000001107983 */ /* 0x000ea80000300800 */
[----:B------:R-:W2:Y:S04]  /*7e350*/  LDL.LU R15, [R1+0xbfc] ;  /* 0x000bfc00010f7983 */ /* 0x000ea80000300800 */
[----:B------:R-:W2:Y:S01]  /*7e360*/  LDL.LU R0, [R1+0x2f0] ;  /* 0x0002f00001007983 */ /* 0x000ea20000300800 */
[----:B0-----:R-:W-:-:S03]  /*7e370*/  IMAD.WIDE R8, R24, 0x2, R6 ;  /* 0x0000000218087825 */ /* 0x001fc600078e0206 */
[----:B------:R-:W2:Y:S01]  /*7e380*/  LDL.LU R29, [R1+0xc00] ;  /* 0x000c0000011d7983 */ /* 0x000ea20000300800 */
[----:B---3--:R-:W-:-:S03]  /*7e390*/  PRMT R12, R21, 0x7632, R12 ;  /* 0x00007632150c7816 */ /* 0x008fc6000000000c */
[----:B------:R0:W-:Y:S02]  /*7e3a0*/  @P1 STG.E.U16 desc[UR58][R8.64], R21 ;  /* 0x0000001508001986 */ /* 0x0001e4000c10153a */
[----:B0-----:R-:W-:Y:S02]  /*7e3b0*/  IMAD.WIDE R8, R24, 0x2, R4 ;  /* 0x0000000218087825 */ /* 0x001fe400078e0204 */
[----:B------:R-:W3:Y:S04]  /*7e3c0*/  LDL.LU R24, [R1+0x304] ;  /* 0x0003040001187983 */ /* 0x000ee80000300800 */
[----:B------:R4:W-:Y:S04]  /*7e3d0*/  @P6 STG.E.U16 desc[UR58][R8.64], R12 ;  /* 0x0000000c08006986 */ /* 0x0009e8000c10153a */
[----:B------:R-:W3:Y:S01]  /*7e3e0*/  LDL.LU R21, [R1+0x209c] ;  /* 0x00209c0001157983 */ /* 0x000ee20000300800 */
[----:B----4-:R-:W-:Y:S01]  /*7e3f0*/  IMAD.WIDE R8, R13, 0x2, R6 ;  /* 0x000000020d087825 */ /* 0x010fe200078e0206 */
        /* <DEDUP_REMOVED lines=15> */
[C---:B------:R-:W-:Y:S01]  /*7e4f0*/  LOP3.LUT P5, RZ, R20.reuse, 0x20, RZ, 0xc0, !PT ;  /* 0x0000002014ff7812 */ /* 0x040fe200078ac0ff */
[----:B------:R-:W4:Y:S01]  /*7e500*/  LDL.LU R25, [R1+0x308] ;  /* 0x0003080001197983 */ /* 0x000f220000300800 */
[C---:B------:R-:W-:Y:S02]  /*7e510*/  LOP3.LUT P1, RZ, R20.reuse, 0x40, RZ, 0xc0, !PT ;  /* 0x0000004014ff7812 */ /* 0x040fe4000782c0ff */
[----:B------:R-:W-:Y:S01]  /*7e520*/  LOP3.LUT P6, RZ, R20, 0x80, RZ, 0xc0, !PT ;  /* 0x0000008014ff7812 */ /* 0x000fe200078cc0ff */
[----:B--2---:R-:W-:-:S06]  /*7e530*/  IMAD.WIDE R8, R19, 0x2, R6 ;  /* 0x0000000213087825 */ /* 0x004fcc00078e0206 */
        /* <DEDUP_REMOVED lines=11> */
[----:B0-----:R-:W-:Y:S01]  /*7e5f0*/  IMAD.WIDE R8, R29, 0x2, R6 ;  /* 0x000000021d087825 */ /* 0x001fe200078e0206 */
[----:B---3--:R-:W-:-:S04]  /*7e600*/  PRMT R10, R24, 0x7632, R10 ;  /* 0x00007632180a7816 */ /* 0x008fc8000000000a */
[----:B------:R0:W-:Y:S04]  /*7e610*/  @P5 STG.E.U16 desc[UR58][R8.64], R24 ;  /* 0x0000001808005986 */ /* 0x0001e8000c10153a */
[----:B0-----:R-:W2:Y:S01]  /*7e620*/  LDL.LU R24, [R1+0xc0c] ;  /* 0x000c0c0001187983 */ /* 0x001ea20000300800 */
[----:B------:R-:W-:-:S03]  /*7e630*/  IMAD.WIDE R8, R29, 0x2, R4 ;  /* 0x000000021d087825 */ /* 0x000fc600078e0204 */
[----:B------:R-:W3:Y:S04]  /*7e640*/  LDL.LU R19, [R1+0x2f8] ;  /* 0x0002f80001137983 */ /* 0x000ee80000300800 */
[----:B------:R4:W-:Y:S04]  /*7e650*/  @P1 STG.E.U16 desc[UR58][R8.64], R10 ;  /* 0x0000000a08001986 */ /* 0x0009e8000c10153a */
[----:B------:R-:W3:Y:S01]  /*7e660*/  LDL.LU R15, [R1+0xc10] ;  /* 0x000c1000010f7983 */ /* 0x000ee20000300800 */
        /* <DEDUP_REMOVED lines=14> */
[----:B------:R-:W-:Y:S01]  /*7e750*/  LOP3.LUT P6, RZ, R20, 0x1000, RZ, 0xc0, !PT ;  /* 0x0000100014ff7812 */ /* 0x000fe200078cc0ff */
        /* <DEDUP_REMOVED lines=9> */
[----:B------:R-:W-:Y:S01]  /*7e7f0*/  LOP3.LUT R11, R11, 0xfdffffff, RZ, 0xc0, !PT ;  /* 0xfdffffff0b0b7812 */ /* 0x000fe200078ec0ff */
[----:B--2---:R-:W-:-:S05]  /*7e800*/  IMAD.WIDE R8, R24, 0x2, R6 ;  /* 0x0000000218087825 */ /* 0x004fca00078e0206 */
[----:B---3--:R0:W-:Y:S01]  /*7e810*/  @P3 STG.E.U16 desc[UR58][R8.64], R19 ;  /* 0x0000001308003986 */ /* 0x0081e2000c10153a */
[----:B------:R-:W-:Y:S01]  /*7e820*/  PRMT R10, R19, 0x7632, R10 ;  /* 0x00007632130a7816 */ /* 0x000fe2000000000a */
[----:B0-----:R-:W-:Y:S02]  /*7e830*/  IMAD.WIDE R8, R24, 0x2, R4 ;  /* 0x0000000218087825 */ /* 0x001fe400078e0204 */
[----:B------:R-:W2:Y:S04]  /*7e840*/  LDL.LU R24, [R1+0xc20] ;  /* 0x000c200001187983 */ /* 0x000ea80000300800 */
[----:B------:R0:W-:Y:S02]  /*7e850*/  @P6 STG.E.U16 desc[UR58][R8.64], R10 ;  /* 0x0000000a08006986 */ /* 0x0001e4000c10153a */
[----:B0-----:R-:W-:Y:S01]  /*7e860*/  IMAD.WIDE R8, R15, 0x2, R6 ;  /* 0x000000020f087825 */ /* 0x001fe200078e0206 */
[----:B----4-:R-:W-:-:S04]  /*7e870*/  PRMT R10, R22, 0x7632, R10 ;  /* 0x00007632160a7816 */ /* 0x010fc8000000000a */
[----:B------:R0:W-:Y:S04]  /*7e880*/  @P1 STG.E.U16 desc[UR58][R8.64], R22 ;  /* 0x0000001608001986 */ /* 0x0001e8000c10153a */
[----:B0-----:R-:W3:Y:S01]  /*7e890*/  LDL.LU R22, [R1+0xc24] ;  /* 0x000c240001167983 */ /* 0x001ee20000300800 */
[----:B------:R-:W-:-:S03]  /*7e8a0*/  IMAD.WIDE R8, R15, 0x2, R4 ;  /* 0x000000020f087825 */ /* 0x000fc600078e0204 */
[----:B------:R-:W4:Y:S01]  /*7e8b0*/  LDL.LU R15, [R1+0x314] ;  /* 0x00031400010f7983 */ /* 0x000f220000300800 */
        /* <DEDUP_REMOVED lines=51> */
[----:B------:R-:W4:Y:S04]  /*7ebf0*/  LDL.LU R13, [R1+0xc34] ;  /* 0x000c3400010d7983 */ /* 0x000f280000300800 */
[----:B------:R-:W4:Y:S04]  /*7ec00*/  LDL.LU R27, [R1+0x31c] ;  /* 0x00031c00011b7983 */ /* 0x000f280000300800 */
[----:B------:R-:W4:Y:S04]  /*7ec10*/  LDL.LU R12, [R1+0xc38] ;  /* 0x000c3800010c7983 */ /* 0x000f280000300800 */
[----:B------:R-:W4:Y:S01]  /*7ec20*/  LDL.LU R19, [R1+0x340] ;  /* 0x0003400001137983 */ /* 0x000f220000300800 */
[----:B------:R-:W-:-:S02]  /*7ec30*/  LOP3.LUT P1, RZ, R20, 0x1000000, RZ, 0xc0, !PT ;  /* 0x0100000014ff7812 */ /* 0x000fc4000782c0ff */
[C---:B------:R-:W-:Y:S02]  /*7ec40*/  LOP3.LUT P4, RZ, R20.reuse, 0x2000000, RZ, 0xc0, !PT ;  /* 0x0200000014ff7812 */ /* 0x040fe4000788c0ff */
[----:B------:R-:W-:Y:S02]  /*7ec50*/  PRMT R10, R15, 0x7632, R10 ;  /* 0x000076320f0a7816 */ /* 0x000fe4000000000a */
[C---:B------:R-:W-:Y:S01]  /*7ec60*/  LOP3.LUT P5, RZ, R20.reuse, 0x4000000, RZ, 0xc0, !PT ;  /* 0x0400000014ff7812 */ /* 0x040fe200078ac0ff */
[----:B------:R-:W4:Y:S01]  /*7ec70*/  LDL.LU R15, [R1+0xc3c] ;  /* 0x000c3c00010f7983 */ /* 0x000f220000300800 */
[----:B------:R-:W-:-:S05]  /*7ec80*/  LOP3.LUT P2, RZ, R20, 0x8000000, RZ, 0xc0, !PT ;  /* 0x0800000014ff7812 */ /* 0x000fca000784c0ff */
[----:B------:R0:W-:Y:S02]  /*7ec90*/  @P1 STG.E.U16 desc[UR58][R8.64], R10 ;  /* 0x0000000a08001986 */ /* 0x0001e4000c10153a */
[----:B0-----:R-:W-:-:S05]  /*7eca0*/  IMAD.WIDE R8, R0, 0x2, R6 ;  /* 0x0000000200087825 */ /* 0x001fca00078e0206 */
[----:B------:R0:W-:Y:S01]  /*7ecb0*/  @P4 STG.E.U16 desc[UR58][R8.64], R29 ;  /* 0x0000001d08004986 */ /* 0x0001e2000c10153a */
[----:B------:R-:W-:Y:S01]  /*7ecc0*/  PRMT R10, R29, 0x7632, R10 ;  /* 0x000076321d0a7816 */ /* 0x000fe2000000000a */
[----:B0-----:R-:W-:Y:S02]  /*7ecd0*/  IMAD.WIDE R8, R0, 0x2, R4 ;  /* 0x0000000200087825 */ /* 0x001fe400078e0204 */
[----:B------:R-:W4:Y:S04]  /*7ece0*/  LDL.LU R0, [R1+0x330] ;  /* 0x0003300001007983 */ /* 0x000f280000300800 */
[----:B------:R2:W-:Y:S04]  /*7ecf0*/  @P5 STG.E.U16 desc[UR58][R8.64], R10 ;  /* 0x0000000a08005986 */ /* 0x0005e8000c10153a */
[----:B------:R-:W4:Y:S01]  /*7ed00*/  LDL.LU R29, [R1+0xca0] ;  /* 0x000ca000011d7983 */ /* 0x000f220000300800 */
[----:B------:R-:W-:-:S02]  /*7ed10*/  LOP3.LUT P6, RZ, R20, 0x10000000, RZ, 0xc0, !PT ;  /* 0x1000000014ff7812 */ /* 0x000fc400078cc0ff */
[----:B------:R-:W-:Y:S02]  /*7ed20*/  LOP3.LUT P3, RZ, R20, 0x20000000, RZ, 0xc0, !PT ;  /* 0x2000000014ff7812 */ /* 0x000fe4000786c0ff */
[----:B------:R-:W-:Y:S01]  /*7ed30*/  LOP3.LUT R11, R11, 0xffdfffff, RZ, 0xc0, !PT ;  /* 0xffdfffff0b0b7812 */ /* 0x000fe200078ec0ff */
[----:B--2---:R-:W-:-:S05]  /*7ed40*/  IMAD.WIDE R8, R25, 0x2, R6 ;  /* 0x0000000219087825 */ /* 0x004fca00078e0206 */
[----:B---3--:R0:W-:Y:S02]  /*7ed50*/  @P2 STG.E.U16 desc[UR58][R8.64], R22 ;  /* 0x0000001608002986 */ /* 0x0081e4000c10153a */
[----:B0-----:R-:W-:Y:S02]  /*7ed60*/  IMAD.WIDE R8, R25, 0x2, R4 ;  /* 0x0000000219087825 */ /* 0x001fe400078e0204 */
[----:B------:R-:W2:Y:S01]  /*7ed70*/  LDL.LU R25, [R1+0x344] ;  /* 0x0003440001197983 */ /* 0x000ea20000300800 */
[----:B------:R-:W-:-:S03]  /*7ed80*/  PRMT R10, R22, 0x7632, R10 ;  /* 0x00007632160a7816 */ /* 0x000fc6000000000a */
[----:B------:R-:W3:Y:S04]  /*7ed90*/  LDL.LU R22, [R1+0x2094] ;  /* 0x0020940001167983 */ /* 0x000ee80000300800 */
[----:B------:R4:W-:Y:S02]  /*7eda0*/  @P6 STG.E.U16 desc[UR58][R8.64], R10 ;  /* 0x0000000a08006986 */ /* 0x0009e4000c10153a */
[----:B----4-:R-:W-:Y:S01]  /*7edb0*/  IMAD.WIDE R8, R16, 0x2, R6 ;  /* 0x0000000210087825 */ /* 0x010fe200078e0206 */
[----:B------:R-:W-:-:S04]  /*7edc0*/  PRMT R10, R24, 0x7632, R10 ;  /* 0x00007632180a7816 */ /* 0x000fc8000000000a */
[----:B------:R0:W-:Y:S04]  /*7edd0*/  @P3 STG.E.U16 desc[UR58][R8.64], R24 ;  /* 0x0000001808003986 */ /* 0x0001e8000c10153a */
[----:B0-----:R-:W4:Y:S01]  /*7ede0*/  LDL.LU R24, [R1+0xca4] ;  /* 0x000ca40001187983 */ /* 0x001f220000300800 */
[----:B------:R-:W-:-:S03]  /*7edf0*/  IMAD.WIDE R8, R16, 0x2, R4 ;  /* 0x0000000210087825 */ /* 0x000fc600078e0204 */
[----:B------:R-:W3:Y:S01]  /*7ee00*/  LDL.LU R16, [R1+0x334] ;  /* 0x0003340001107983 */ /* 0x000ee20000300800 */
[----:B------:R-:W-:-:S13]  /*7ee10*/  LOP3.LUT P0, RZ, R21, 0x8, RZ, 0xc0, !PT ;  /* 0x0000000815ff7812 */ /* 0x000fda000780c0ff */
        /* <DEDUP_REMOVED lines=37> */
[C---:B------:R-:W-:Y:S02]  /*7f070*/  LOP3.LUT P2, RZ, R21.reuse, 0x40, RZ, 0xc0, !PT ;  /* 0x0000004015ff7812 */ /* 0x040fe4000784c0ff */
[----:B------:R-:W-:Y:S02]  /*7f080*/  LOP3.LUT P6, RZ, R21, 0x80, RZ, 0xc0, !PT ;  /* 0x0000008015ff7812 */ /* 0x000fe400078cc0ff */
[----:B--2---:R0:W-:Y:S01]  /*7f090*/  @P5 STG.E.U16 desc[UR58][R8.64], R25 ;  /* 0x0000001908005986 */ /* 0x0041e2000c10153a */
[----:B------:R-:W-:-:S03]  /*7f0a0*/  PRMT R10, R25, 0x7632, R10 ;  /* 0x00007632190a7816 */ /* 0x000fc6000000000a */
[----:B0-----:R-:W2:Y:S04]  /*7f0b0*/  LDL.LU R25, [R1+0xcac] ;  /* 0x000cac0001197983 */ /* 0x001ea80000300800 */
[----:B------:R-:W2:Y:S01]  /*7f0c0*/  LDL.LU R12, [R1+0x338] ;  /* 0x00033800010c7983 */ /* 0x000ea20000300800 */
[----:B------:R-:W-:-:S03]  /*7f0d0*/  IMAD.WIDE R8, R29, 0x2, R4 ;  /* 0x000000021d087825 */ /* 0x000fc600078e0204 */
[----:B------:R-:W2:Y:S04]  /*7f0e0*/  LDL.LU R15, [R1+0xcb0] ;  /* 0x000cb000010f7983 */ /* 0x000ea80000300800 */
[----:B------:R4:W-:Y:S02]  /*7f0f0*/  @P2 STG.E.U16 desc[UR58][R8.64], R10 ;  /* 0x0000000a08002986 */ /* 0x0009e4000c10153a */
[----:B----4-:R-:W-:-:S05]  /*7f100*/  IMAD.WIDE R8, R24, 0x2, R6 ;  /* 0x0000000218087825 */ /* 0x010fca00078e0206 */
[----:B---3--:R0:W-:Y:S02]  /*7f110*/  @P6 STG.E.U16 desc[UR58][R8.64], R16 ;  /* 0x0000001008006986 */ /* 0x0081e4000c10153a */
        /* <DEDUP_REMOVED lines=22> */
[----:B------:R0:W-:Y:S02]  /*7f280*/  @P1 STG.E.U16 desc[UR58][R8.64], R12 ;  /* 0x0000000c08001986 */ /* 0x0001e4000c10153a */
        /* <DEDUP_REMOVED lines=46> */
[----:B0-----:R-:W-:Y:S02]  /*7f570*/  IMAD.WIDE R8, R13, 0x2, R4 ;  /* 0x000000020d087825 */ /* 0x001fe400078e0204 */
[----:B------:R-:W4:Y:S04]  /*7f580*/  LDL.LU R27, [R1+0xccc] ;  /* 0x000ccc00011b7983 */ /* 0x000f280000300800 */
[----:B------:R0:W-:Y:S04]  /*7f590*/  @P3 STG.E.U16 desc[UR58][R8.64], R10 ;  /* 0x0000000a08003986 */ /* 0x0001e8000c10153a */
[----:B------:R-:W4:Y:S01]  /*7f5a0*/  LDL.LU R19, [R1+0x358] ;  /* 0x0003580001137983 */ /* 0x000f220000300800 */
[----:B0-----:R-:W-:-:S02]  /*7f5b0*/  PRMT R10, R22, 0x7632, R10 ;  /* 0x00007632160a7816 */ /* 0x001fc4000000000a */
[C---:B------:R-:W-:Y:S02]  /*7f5c0*/  LOP3.LUT P1, RZ, R21.reuse, 0x400000, RZ, 0xc0, !PT ;  /* 0x0040000015ff7812 */ /* 0x040fe4000782c0ff */
[----:B------:R-:W-:Y:S01]  /*7f5d0*/  LOP3.LUT P6, RZ, R21, 0x800000, RZ, 0xc0, !PT ;  /* 0x0080000015ff7812 */ /* 0x000fe200078cc0ff */
[----:B--2---:R-:W-:-:S05]  /*7f5e0*/  IMAD.WIDE R8, R25, 0x2, R6 ;  /* 0x0000000219087825 */ /* 0x004fca00078e0206 */
[----:B------:R0:W-:Y:S04]  /*7f5f0*/  @P5 STG.E.U16 desc[UR58][R8.64], R22 ;  /* 0x0000001608005986 */ /* 0x0001e8000c10153a */
[----:B0-----:R-:W2:Y:S01]  /*7f600*/  LDL.LU R22, [R1+0x2090] ;  /* 0x0020900001167983 */ /* 0x001ea20000300800 */
[----:B------:R-:W-:-:S03]  /*7f610*/  IMAD.WIDE R8, R25, 0x2, R4 ;  /* 0x0000000219087825 */ /* 0x000fc600078e0204 */
[----:B------:R-:W2:Y:S04]  /*7f620*/  LDL.LU R13, [R1+0xcd0] ;  /* 0x000cd000010d7983 */ /* 0x000ea80000300800 */
[----:B------:R3:W-:Y:S04]  /*7f630*/  @P1 STG.E.U16 desc[UR58][R8.64], R10 ;  /* 0x0000000a08001986 */ /* 0x0007e8000c10153a */
[----:B------:R-:W2:Y:S01]  /*7f640*/  LDL.LU R25, [R1+0x36c] ;  /* 0x00036c0001197983 */ /* 0x000ea20000300800 */
[----:B---3--:R-:W-:-:S05]  /*7f650*/  IMAD.WIDE R8, R24, 0x2, R6 ;  /* 0x0000000218087825 */ /* 0x008fca00078e0206 */
[----:B------:R0:W-:Y:S02]  /*7f660*/  @P6 STG.E.U16 desc[UR58][R8.64], R15 ;  /* 0x0000000f08006986 */ /* 0x0001e4000c10153a */
[----:B0-----:R-:W-:Y:S02]  /*7f670*/  IMAD.WIDE R8, R24, 0x2, R4 ;  /* 0x0000000218087825 */ /* 0x001fe400078e0204 */
[----:B------:R-:W3:Y:S01]  /*7f680*/  LDL.LU R24, [R1+0xcd4] ;  /* 0x000cd40001187983 */ /* 0x000ee20000300800 */
[----:B------:R-:W-:Y:S02]  /*7f690*/  LOP3.LUT R11, R11, 0xffffdfff, RZ, 0xc0, !PT ;  /* 0xffffdfff0b0b7812 */ /* 0x000fe400078ec0ff */
[C---:B------:R-:W-:Y:S01]  /*7f6a0*/  LOP3.LUT P2, RZ, R21.reuse, 0x1000000, RZ, 0xc0, !PT ;  /* 0x0100000015ff7812 */ /* 0x040fe2000784c0ff */
[----:B------:R-:W3:Y:S01]  /*7f6b0*/  LDL.LU R16, [R1+0xcd8] ;  /* 0x000cd80001107983 */ /* 0x000ee20000300800 */
[----:B------:R-:W-:Y:S02]  /*7f6c0*/  LOP3.LUT P4, RZ, R21, 0x2000000, RZ, 0xc0, !PT ;  /* 0x0200000015ff7812 */ /* 0x000fe4000788c0ff */
[----:B------:R-:W-:-:S02]  /*7f6d0*/  PRMT R10, R15, 0x7632, R10 ;  /* 0x000076320f0a7816 */ /* 0x000fc4000000000a */
[C---:B------:R-:W-:Y:S01]  /*7f6e0*/  LOP3.LUT P5, RZ, R21.reuse, 0x4000000, RZ, 0xc0, !PT ;  /* 0x0400000015ff7812 */ /* 0x040fe200078ac0ff */
[----:B------:R-:W3:Y:S01]  /*7f6f0*/  LDL.LU R15, [R1+0x380] ;  /* 0x00038000010f7983 */ /* 0x000ee20000300800 */
[----:B------:R-:W-:-:S05]  /*7f700*/  LOP3.LUT P3, RZ, R21, 0x8000000, RZ, 0xc0, !PT ;  /* 0x0800000015ff7812 */ /* 0x000fca000786c0ff */
[----:B------:R4:W-:Y:S01]  /*7f710*/  @P2 STG.E.U16 desc[UR58][R8.64], R10 ;  /* 0x0000000a08002986 */ /* 0x0009e2000c10153a */
[C---:B------:R-:W-:Y:S02]  /*7f720*/  LOP3.LUT P6, RZ, R21.reuse, 0x10000000, RZ, 0xc0, !PT ;  /* 0x1000000015ff7812 */ /* 0x040fe400078cc0ff */
[----:B------:R-:W-:Y:S01]  /*7f730*/  LOP3.LUT P1, RZ, R21, 0x20000000, RZ, 0xc0, !PT ;  /* 0x2000000015ff7812 */ /* 0x000fe2000782c0ff */
[----:B----4-:R-:W-:-:S05]  /*7f740*/  IMAD.WIDE R8, R0, 0x2, R6 ;  /* 0x0000000200087825 */ /* 0x010fca00078e0206 */
[----:B------:R0:W-:Y:S01]  /*7f750*/  @P4 STG.E.U16 desc[UR58][R8.64], R29 ;  /* 0x0000001d08004986 */ /* 0x0001e2000c10153a */
[----:B------:R-:W-:Y:S01]  /*7f760*/  PRMT R10, R29, 0x7632, R10 ;  /* 0x000076321d0a7816 */ /* 0x000fe2000000000a */
[----:B0-----:R-:W-:Y:S01]  /*7f770*/  IMAD.WIDE R8, R0, 0x2, R4 ;  /* 0x0000000200087825 */ /* 0x001fe200078e0204 */
[----:B------:R-:W-:Y:S01]  /*7f780*/  LOP3.LUT P4, RZ, R21, 0x40000000, RZ, 0xc0, !PT ;  /* 0x4000000015ff7812 */ /* 0x000fe2000788c0ff */
[----:B------:R-:W4:Y:S04]  /*7f790*/  LDL.LU R0, [R1+0xcdc] ;  /* 0x000cdc0001007983 */ /* 0x000f280000300800 */
[----:B------:R0:W-:Y:S04]  /*7f7a0*/  @P5 STG.E.U16 desc[UR58][R8.64], R10 ;  /* 0x0000000a08005986 */ /* 0x0001e8000c10153a */
[----:B------:R-:W4:Y:S01]  /*7f7b0*/  LDL.LU R29, [R1+0x370] ;  /* 0x00037000011d7983 */ /* 0x000f220000300800 */
[----:B0-----:R-:W-:-:S05]  /*7f7c0*/  IMAD.WIDE R8, R27, 0x2, R6 ;  /* 0x000000021b087825 */ /* 0x001fca00078e0206 */
[----:B------:R0:W-:Y:S01]  /*7f7d0*/  @P3 STG.E.U16 desc[UR58][R8.64], R19 ;  /* 0x0000001308003986 */ /* 0x0001e2000c10153a */
[----:B------:R-:W-:Y:S01]  /*7f7e0*/  PRMT R10, R19, 0x7632, R10 ;  /* 0x00007632130a7816 */ /* 0x000fe2000000000a */
[----:B0-----:R-:W-:Y:S02]  /*7f7f0*/  IMAD.WIDE R8, R27, 0x2, R4 ;  /* 0x000000021b087825 */ /* 0x001fe400078e0204 */
[----:B------:R-:W4:Y:S04]  /*7f800*/  LDL.LU R27, [R1+0xce0] ;  /* 0x000ce000011b7983 */ /* 0x000f280000300800 */
        /* <DEDUP_REMOVED lines=10> */
[----:B0-----:R-:W-:Y:S01]  /*7f8b0*/  IMAD.WIDE R8, R13, 0x2, R6 ;  /* 0x000000020d087825 */ /* 0x001fe200078e0206 */
[----:B------:R-:W-:Y:S02]  /*7f8c0*/  LOP3.LUT R11, R11, 0xfffeffff, RZ, 0xc0, !PT ;  /* 0xfffeffff0b0b7812 */ /* 0x000fe400078ec0ff */
[----:B------:R-:W-:Y:S02]  /*7f8d0*/  PRMT R10, R25, 0x7632, R10 ;  /* 0x00007632190a7816 */ /* 0x000fe4000000000a */
[----:B------:R0:W-:Y:S07]  /*7f8e0*/  @P1 STG.E.U16 desc[UR58][R8.64], R25 ;  /* 0x0000001908001986 */ /* 0x0001ee000c10153a */
[----:B------:R-:W-:-:S02]  /*7f8f0*/  @P0 LOP3.LUT R11, R11, 0x10000, RZ, 0xfc, !PT ;  /* 0x000100000b0b0812 */ /* 0x000fc400078efcff */
[----:B------:R-:W-:Y:S01]  /*7f900*/  LOP3.LUT P0, RZ, R21, 0x80000000, RZ, 0xc0, !PT ;  /* 0x8000000015ff7812 */ /* 0x000fe2000780c0ff */
[----:B0-----:R-:W-:Y:S01]  /*7f910*/  IMAD.WIDE R8, R13, 0x2, R4 ;  /* 0x000000020d087825 */ /* 0x001fe200078e0204 */
[----:B------:R-:W2:Y:S04]  /*7f920*/  LDL.LU R25, [R1+0xce4] ;  /* 0x000ce40001197983 */ /* 0x000ea80000300800 */
[----:B------:R3:W-:Y:S04]  /*7f930*/  @P4 STG.E.U16 desc[UR58][R8.64], R10 ;  /* 0x0000000a08004986 */ /* 0x0007e8000c10153a */
[----:B------:R-:W2:Y:S01]  /*7f940*/  LDL.LU R19, [R1+0x374] ;  /* 0x0003740001137983 */ /* 0x000ea20000300800 */
[----:B---3--:R-:W-:Y:S01]  /*7f950*/  IMAD.WIDE R8, R24, 0x2, R6 ;  /* 0x0000000218087825 */ /* 0x008fe200078e0206 */
[----:B------:R-:W-:-:S04]  /*7f960*/  PRMT R10, R23, 0x7632, R10 ;  /* 0x00007632170a7816 */ /* 0x000fc8000000000a */
[----:B------:R0:W-:Y:S04]  /*7f970*/  @P0 STG.E.U16 desc[UR58][R8.64], R23 ;  /* 0x0000001708000986 */ /* 0x0001e8000c10153a */
[----:B0-----:R-:W3:Y:S01]  /*7f980*/  LDL.LU R23, [R1+0x208c] ;  /* 0x00208c0001177983 */ /* 0x001ee20000300800 */
[C---:B------:R-:W-:Y:S01]  /*7f990*/  LOP3.LUT P0, RZ, R11.reuse, 0x10000, RZ, 0xc0, !PT ;  /* 0x000100000bff7812 */ /* 0x040fe2000780c0ff */
[----:B------:R-:W-:Y:S02]  /*7f9a0*/  IMAD.WIDE R8, R24, 0x2, R4 ;  /* 0x0000000218087825 */ /* 0x000fe400078e0204 */
[----:B------:R-:W2:Y:S04]  /*7f9b0*/  LDL.LU R24, [R1+0xce8] ;  /* 0x000ce80001187983 */ /* 0x000ea80000300800 */
[----:B------:R-:W2:Y:S06]  /*7f9c0*/  LDL.LU R13, [R1+0x388] ;  /* 0x00038800010d7983 */ /* 0x000eac0000300800 */
[----:B------:R0:W-:Y:S01]  /*7f9d0*/  @P0 STG.E.U16 desc[UR58][R8.64], R10 ;  /* 0x0000000a08000986 */ /* 0x0001e2000c10153a */
[----:B------:R-:W-:Y:S01]  /*7f9e0*/  LOP3.LUT P0, RZ, R11, 0x8000, RZ, 0xc0, !PT ;  /* 0x000080000bff7812 */ /* 0x000fe2000780c0ff */
[----:B0-----:R-:W-:-:S12]  /*7f9f0*/  IMAD.WIDE R8, R16, 0x2, R6 ;  /* 0x0000000210087825 */ /* 0x001fd800078e0206 */
[----:B------:R0:W-:Y:S01]  /*7fa00*/  @P0 STG.E.U16 desc[UR58][R8.64], R15 ;  /* 0x0000000f08000986 */ /* 0x0001e2000c10153a */
[----:B------:R-:W-:Y:S02]  /*7fa10*/  LOP3.LUT P0, RZ, R11, 0x4000, RZ, 0xc0, !PT ;  /* 0x000040000bff7812 */ /* 0x000fe4000780c0ff */
[----:B------:R-:W-:Y:S01]  /*7fa20*/  PRMT R10, R15, 0x7632, R10 ;  /* 0x000076320f0a7816 */ /* 0x000fe2000000000a */
[----:B0-----:R-:W-:-:S10]  /*7fa30*/  IMAD.WIDE R8, R16, 0x2, R4 ;  /* 0x0000000210087825 */ /* 0x001fd400078e0204 */
[----:B------:R4:W-:Y:S01]  /*7fa40*/  @P0 STG.E.U16 desc[UR58][R8.64], R10 ;  /* 0x0000000a08000986 */ /* 0x0009e2000c10153a */
[----:B------:R-:W-:Y:S02]  /*7fa50*/  LOP3.LUT P0, RZ, R11, 0x2000, RZ, 0xc0, !PT ;  /* 0x000020000bff7812 */ /* 0x000fe4000780c0ff */
[C---:B------:R-:W-:Y:S02]  /*7fa60*/  LOP3.LUT P2, RZ, R22.reuse, 0x10, RZ, 0xc0, !PT ;  /* 0x0000001016ff7812 */ /* 0x040fe4000784c0ff */
[----:B------:R-:W-:Y:S01]  /*7fa70*/  LOP3.LUT P5, RZ, R22, 0x20, RZ, 0xc0, !PT ;  /* 0x0000002016ff7812 */ /* 0x000fe200078ac0ff */
[----:B----4-:R-:W-:Y:S01]  /*7fa80*/  IMAD.WIDE R8, R0, 0x2, R6 ;  /* 0x0000000200087825 */ /* 0x010fe200078e0206 */
[----:B------:R-:W-:-:S07]  /*7fa90*/  PRMT R10, R29, 0x7632, R10 ;  /* 0x000076321d0a7816 */ /* 0x000fce000000000a */
[----:B------:R0:W-:Y:S01]  /*7faa0*/  @P0 STG.E.U16 desc[UR58][R8.64], R29 ;  /* 0x0000001d08000986 */ /* 0x0001e2000c10153a */
[----:B------:R-:W-:Y:S01]  /*7fab0*/  LOP3.LUT P3, RZ, R22, 0x40, RZ, 0xc0, !PT ;  /* 0x0000004016ff7812 */ /* 0x000fe2000786c0ff */
[----:B0-----:R-:W-:-:S05]  /*7fac0*/  IMAD.WIDE R8, R0, 0x2, R4 ;  /* 0x0000000200087825 */ /* 0x001fca00078e0204 */
[----:B------:R0:W-:Y:S01]  /*7fad0*/  @P2 STG.E.U16 desc[UR58][R8.64], R10 ;  /* 0x0000000a08002986 */ /* 0x0001e2000c10153a */
[----:B------:R-:W-:Y:S01]  /*7fae0*/  LOP3.LUT P6, RZ, R22, 0x80, RZ, 0xc0, !PT ;  /* 0x0000008016ff7812 */ /* 0x000fe200078cc0ff */
[----:B0-----:R-:W-:-:S05]  /*7faf0*/  IMAD.WIDE R8, R27, 0x2, R6 ;  /* 0x000000021b087825 */ /* 0x001fca00078e0206 */
[----:B---3--:R0:W-:Y:S01]  /*7fb00*/  @P5 STG.E.U16 desc[UR58][R8.64], R23 ;  /* 0x0000001708005986 */ /* 0x0081e2000c10153a */
[----:B------:R-:W-:Y:S01]  /*7fb10*/  PRMT R10, R23, 0x7632, R10 ;  /* 0x00007632170a7816 */ /* 0x000fe2000000000a */
[----:B0-----:R-:W-:Y:S02]  /*7fb20*/  IMAD.WIDE R8, R27, 0x2, R4 ;  /* 0x000000021b087825 */ /* 0x001fe400078e0204 */
[----:B------:R-:W3:Y:S04]  /*7fb30*/  LDL.LU R23, [R1+0x2088] ;  /* 0x0020880001177983 */ /* 0x000ee80000300800 */
[----:B------:R2:W-:Y:S04]  /*7fb40*/  @P3 STG.E.U16 desc[UR58][R8.64], R10 ;  /* 0x0000000a08003986 */ /* 0x0005e8000c10153a */
[----:B------:R-:W4:Y:S01]  /*7fb50*/  LDL.LU R29, [R1+0xcec] ;  /* 0x000cec00011d7983 */ /* 0x000f220000300800 */
[----:B--2---:R-:W-:-:S05]  /*7fb60*/  IMAD.WIDE R8, R25, 0x2, R6 ;  /* 0x0000000219087825 */ /* 0x004fca00078e0206 */
[----:B------:R0:W-:Y:S02]  /*7fb70*/  @P6 STG.E.U16 desc[UR58][R8.64], R19 ;  /* 0x0000001308006986 */ /* 0x0001e4000c10153a */
[----:B0-----:R-:W-:Y:S02]  /*7fb80*/  IMAD.WIDE R8, R25, 0x2, R4 ;  /* 0x0000000219087825 */ /* 0x001fe400078e0204 */
[----:B------:R-:W2:Y:S04]  /*7fb90*/  LDL.LU R25, [R1+0x378] ;  /* 0x0003780001197983 */ /* 0x000ea80000300800 */
[----:B------:R-:W3:Y:S04]  /*7fba0*/  LDL.LU R16, [R1+0xcf0] ;  /* 0x000cf00001107983 */ /* 0x000ee80000300800 */
[----:B------:R-:W3:Y:S04]  /*7fbb0*/  LDL.LU R27, [R1+0x38c] ;  /* 0x00038c00011b7983 */ /* 0x000ee80000300800 */
[----:B------:R-:W3:Y:S01]  /*7fbc0*/  LDL.LU R15, [R1+0xcf4] ;  /* 0x000cf400010f7983 */ /* 0x000ee20000300800 */
[----:B------:R-:W-:-:S03]  /*7fbd0*/  LOP3.LUT P1, RZ, R22, 0x100, RZ, 0xc0, !PT ;  /* 0x0000010016ff7812 */ /* 0x000fc6000782c0ff */
[----:B------:R-:W3:Y:S01]  /*7fbe0*/  LDL.LU R0, [R1+0x37c] ;  /* 0x00037c0001007983 */ /* 0x000ee20000300800 */
[----:B------:R-:W-:Y:S02]  /*7fbf0*/  LOP3.LUT P4, RZ, R22, 0x200, RZ, 0xc0, !PT ;  /* 0x0000020016ff7812 */ /* 0x000fe4000788c0ff */
[----:B------:R-:W-:-:S07]  /*7fc00*/  PRMT R10, R19, 0x7632, R10 ;  /* 0x00007632130a7816 */ /* 0x000fce000000000a */
[----:B------:R0:W-:Y:S02]  /*7fc10*/  @P1 STG.E.U16 desc[UR58][R8.64], R10 ;  /* 0x0000000a08001986 */ /* 0x0001e4000c10153a */
[----:B0-----:R-:W-:-:S05]  /*7fc20*/  IMAD.WIDE R8, R24, 0x2, R6 ;  /* 0x0000000218087825 */ /* 0x001fca00078e0206 */
[----:B------:R0:W-:Y:S02]  /*7fc30*/  @P4 STG.E.U16 desc[UR58][R8.64], R13 ;  /* 0x0000000d08004986 */ /* 0x0001e4000c10153a */
[----:B0-----:R-:W-:Y:S02]  /*7fc40*/  IMAD.WIDE R8, R24, 0x2, R4 ;  /* 0x0000000218087825 */ /* 0x001fe400078e0204 */
[----:B------:R-:W3:Y:S04]  /*7fc50*/  LDL.LU R24, [R1+0xcf8] ;  /* 0x000cf80001187983 */ /* 0x000ee80000300800 */
[----:B------:R-:W3:Y:S01]  /*7fc60*/  LDL.LU R21, [R1+0x3a0] ;  /* 0x0003a00001157983 */ /* 0x000ee20000300800 */
[C---:B------:R-:W-:Y:S02]  /*7fc70*/  LOP3.LUT P5, RZ, R22.reuse, 0x400, RZ, 0xc0, !PT ;  /* 0x0000040016ff7812 */ /* 0x040fe400078ac0ff */
[----:B------:R-:W-:Y:S01]  /*7fc80*/  LOP3.LUT P2, RZ, R22, 0x800, RZ, 0xc0, !PT ;  /* 0x0000080016ff7812 */ /* 0x000fe2000784c0ff */
[----:B------:R-:W3:Y:S01]  /*7fc90*/  LDL.LU R12, [R1+0xcfc] ;  /* 0x000cfc00010c7983 */ /* 0x000ee20000300800 */
[----:B------:R-:W-:-:S03]  /*7fca0*/  PRMT R10, R13, 0x7632, R10 ;  /* 0x000076320d0a7816 */ /* 0x000fc6000000000a */
[----:B------:R-:W3:Y:S01]  /*7fcb0*/  LDL.LU R19, [R1+0x390] ;  /* 0x0003900001137983 */ /* 0x000ee20000300800 */
[----:B------:R-:W-:-:S05]  /*7fcc0*/  LOP3.LUT P6, RZ, R22, 0x1000, RZ, 0xc0, !PT ;  /* 0x0000100016ff7812 */ /* 0x000fca00078cc0ff */
[----:B------:R4:W-:Y:S01]  /*7fcd0*/  @P5 STG.E.U16 desc[UR58][R8.64], R10 ;  /* 0x0000000a08005986 */ /* 0x0009e2000c10153a */
[----:B------:R-:W-:Y:S02]  /*7fce0*/  LOP3.LUT P3, RZ, R22, 0x2000, RZ, 0xc0, !PT ;  /* 0x0000200016ff7812 */ /* 0x000fe4000786c0ff */
[----:B------:R-:W-:Y:S01]  /*7fcf0*/  LOP3.LUT R11, R11, 0xfffffdff, RZ, 0xc0, !PT ;  /* 0xfffffdff0b0b7812 */ /* 0x000fe200078ec0ff */
[----:B----4-:R-:W-:-:S05]  /*7fd00*/  IMAD.WIDE R8, R29, 0x2, R6 ;  /* 0x000000021d087825 */ /* 0x010fca00078e0206 */
[----:B--2---:R0:W-:Y:S01]  /*7fd10*/  @P2 STG.E.U16 desc[UR58][R8.64], R25 ;  /* 0x0000001908002986 */ /* 0x0041e2000c10153a */
[----:B------:R-:W-:Y:S01]  /*7fd20*/  PRMT R10, R25, 0x7632, R10 ;  /* 0x00007632190a7816 */ /* 0x000fe2000000000a */
[----:B0-----:R-:W-:Y:S02]  /*7fd30*/  IMAD.WIDE R8, R29, 0x2, R4 ;  /* 0x000000021d087825 */ /* 0x001fe400078e0204 */
[----:B------:R-:W2:Y:S04]  /*7fd40*/  LDL.LU R29, [R1+0xd00] ;  /* 0x000d0000011d7983 */ /* 0x000ea80000300800 */
[----:B------:R-:W4:Y:S04]  /*7fd50*/  LDL.LU R13, [R1+0x3a4] ;  /* 0x0003a400010d7983 */ /* 0x000f280000300800 */
[----:B------:R3:W-:Y:S04]  /*7fd60*/  @P6 STG.E.U16 desc[UR58][R8.64], R10 ;  /* 0x0000000a08006986 */ /* 0x0007e8000c10153a */
[----:B------:R-:W4:Y:S01]  /*7fd70*/  LDL.LU R25, [R1+0x2084] ;  /* 0x0020840001197983 */ /* 0x000f220000300800 */
[----:B---3--:R-:W-:Y:S01]  /*7fd80*/  IMAD.WIDE R8, R16, 0x2, R6 ;  /* 0x0000000210087825 */ /* 0x008fe200078e0206 */
[----:B------:R-:W-:-:S04]  /*7fd90*/  PRMT R10, R27, 0x7632, R10 ;  /* 0x000076321b0a7816 */ /* 0x000fc8000000000a */
[----:B------:R0:W-:Y:S04]  /*7fda0*/  @P3 STG.E.U16 desc[UR58][R8.64], R27 ;  /* 0x0000001b08003986 */ /* 0x0001e8000c10153a */
[----:B0-----:R-:W3:Y:S01]  /*7fdb0*/  LDL.LU R27, [R1+0xd04] ;  /* 0x000d0400011b7983 */ /* 0x001ee20000300800 */
[----:B------:R-:W-:-:S03]  /*7fdc0*/  IMAD.WIDE R8, R16, 0x2, R4 ;  /* 0x0000000210087825 */ /* 0x000fc600078e0204 */
[----:B------:R-:W3:Y:S01]  /*7fdd0*/  LDL.LU R16, [R1+0x394] ;  /* 0x0003940001107983 */ /* 0x000ee20000300800 */
[----:B------:R-:W-:-:S13]  /*7fde0*/  LOP3.LUT P0, RZ, R23, 0x20, RZ, 0xc0, !PT ;  /* 0x0000002017ff7812 */ /* 0x000fda000780c0ff */
        /* <DEDUP_REMOVED lines=28> */
[----:B0-----:R-:W-:Y:S01]  /*7ffb0*/  IMAD.WIDE R8, R24, 0x2, R4 ;  /* 0x0000000218087825 */ /* 0x001fe200078e0204 */
[----:B------:R-:W-:Y:S01]  /*7ffc0*/  LOP3.LUT P2, RZ, R22, 0x40000, RZ, 0xc0, !PT ;  /* 0x0004000016ff7812 */ /* 0x000fe2000784c0ff */
[----:B------:R-:W3:Y:S08]  /*7ffd0*/  LDL.LU R24, [R1+0x2080] ;  /* 0x0020800001187983 */ /* 0x000ef00000300800 */
        /* <DEDUP_REMOVED lines=8> */
[----:B--2---:R-:W-:-:S05]  /*80060*/  IMAD.WIDE R8, R29, 0x2, R6 ;  /* 0x000000021d087825 */ /* 0x004fca00078e0206 */
[----:B----4-:R0:W-:Y:S01]  /*80070*/  @P5 STG.E.U16 desc[UR58][R8.64], R13 ;  /* 0x0000000d08005986 */ /* 0x0101e2000c10153a */
[----:B------:R-:W-:Y:S01]  /*80080*/  PRMT R10, R13, 0x7632, R10 ;  /* 0x000076320d0a7816 */ /* 0x000fe2000000000a */
[----:B0-----:R-:W-:Y:S02]  /*80090*/  IMAD.WIDE R8, R29, 0x2, R4 ;  /* 0x000000021d087825 */ /* 0x001fe400078e0204 */
[----:B------:R-:W2:Y:S04]  /*800a0*/  LDL.LU R29, [R1+0xd0c] ;  /* 0x000d0c00011d7983 */ /* 0x000ea80000300800 */
[----:B------:R-:W4:Y:S04]  /*800b0*/  LDL.LU R12, [R1+0x398] ;  /* 0x00039800010c7983 */ /* 0x000f280000300800 */
[----:B------:R3:W-:Y:S04]  /*800c0*/  @P2 STG.E.U16 desc[UR58][R8.64], R10 ;  /* 0x0000000a08002986 */ /* 0x0007e8000c10153a */
[----:B------:R-:W4:Y:S01]  /*800d0*/  LDL.LU R19, [R1+0xd10] ;  /* 0x000d100001137983 */ /* 0x000f220000300800 */
[----:B---3--:R-:W-:-:S05]  /*800e0*/  IMAD.WIDE R8, R27, 0x2, R6 ;  /* 0x000000021b087825 */ /* 0x008fca00078e0206 */
[----:B------:R0:W-:Y:S02]  /*800f0*/  @P6 STG.E.U16 desc[UR58][R8.64], R16 ;  /* 0x0000001008006986 */ /* 0x0001e4000c10153a */
[----:B0-----:R-:W-:Y:S02]  /*80100*/  IMAD.WIDE R8, R27, 0x2, R4 ;  /* 0x000000021b087825 */ /* 0x001fe400078e0204 */
[----:B------:R-:W3:Y:S04]  /*80110*/  LDL.LU R27, [R1+0x3ac] ;  /* 0x0003ac00011b7983 */ /* 0x000ee80000300800 */
[----:B------:R-:W3:Y:S01]  /*80120*/  LDL.LU R13, [R1+0xd14] ;  /* 0x000d1400010d7983 */ /* 0x000ee20000300800 */
[----:B------:R-:W-:Y:S02]  /*80130*/  LOP3.LUT P0, RZ, R23, 0x2000, RZ, 0xc0, !PT ;  /* 0x0000200017ff7812 */ /* 0x000fe4000780c0ff */
[----:B------:R-:W-:Y:S01]  /*80140*/  LOP3.LUT R11, R11, 0xffffffdf, RZ, 0xc0, !PT ;  /* 0xffffffdf0b0b7812 */ /* 0x000fe200078ec0ff */
[----:B------:R-:W3:Y:S01]  /*80150*/  LDL.LU R21, [R1+0xd18] ;  /* 0x000d180001157983 */ /* 0x000ee20000300800 */
[----:B------:R-:W-:-:S02]  /*80160*/  LOP3.LUT P3, RZ, R23, 0x100, RZ, 0xc0, !PT ;  /* 0x0000010017ff7812 */ /* 0x000fc4000786c0ff */
[----:B------:R-:W-:-:S07]  /*80170*/  LOP3.LUT P4, RZ, R22, 0x80000, RZ, 0xc0, !PT ;  /* 0x0008000016ff7812 */ /* 0x000fce000788c0ff */
[----:B------:R-:W-:Y:S02]  /*80180*/  @P0 LOP3.LUT R11, R11, 0x20, RZ, 0xfc, !PT ;  /* 0x000000200b0b0812 */ /* 0x000fe400078efcff */
[----:B------:R-:W-:Y:S02]  /*80190*/  LOP3.LUT P0, RZ, R22, 0x1000000, RZ, 0xc0, !PT ;  /* 0x0100000016ff7812 */ /* 0x000fe4000780c0ff */
[----:B------:R-:W-:Y:S02]  /*801a0*/  PRMT R10, R16, 0x7632, R10 ;  /* 0x00007632100a7816 */ /* 0x000fe4000000000a */
[----:B------:R-:W-:Y:S01]  /*801b0*/  LOP3.LUT R11, R11, 0xffffffbf, RZ, 0xc0, !PT ;  /* 0xffffffbf0b0b7812 */ /* 0x000fe200078ec0ff */
[----:B------:R-:W3:Y:S01]  /*801c0*/  LDL.LU R16, [R1+0x3d0] ;  /* 0x0003d00001107983 */ /* 0x000ee20000300800 */
[----:B------:R-:W-:-:S03]  /*801d0*/  LOP3.LUT P5, RZ, R22, 0x100000, RZ, 0xc0, !PT ;  /* 0x0010000016ff7812 */ /* 0x000fc600078ac0ff */
[----:B------:R0:W-:Y:S04]  /*801e0*/  @P3 STG.E.U16 desc[UR58][R8.64], R10 ;  /* 0x0000000a08003986 */ /* 0x0001e8000c10153a */
[----:B------:R-:W-:Y:S02]  /*801f0*/  @P0 LOP3.LUT R11, R11, 0x40, RZ, 0xfc, !PT ;  /* 0x000000400b0b0812 */ /* 0x000fe400078efcff */
[----:B------:R-:W-:Y:S02]  /*80200*/  LOP3.LUT P0, RZ, R22, 0x800000, RZ, 0xc0, !PT ;  /* 0x0080000016ff7812 */ /* 0x000fe4000780c0ff */
[----:B------:R-:W-:Y:S02]  /*80210*/  LOP3.LUT P1, RZ, R23, 0x200, RZ, 0xc0, !PT ;  /* 0x0000020017ff7812 */ /* 0x000fe4000782c0ff */
[----:B------:R-:W-:-:S02]  /*80220*/  LOP3.LUT R11, R11, 0xffffff7f, RZ, 0xc0, !PT ;  /* 0xffffff7f0b0b7812 */ /* 0x000fc400078ec0ff */
[----:B------:R-:W-:Y:S02]  /*80230*/  LOP3.LUT P6, RZ, R23, 0x400, RZ, 0xc0, !PT ;  /* 0x0000040017ff7812 */ /* 0x000fe400078cc0ff */
[----:B------:R-:W-:-:S05]  /*80240*/  LOP3.LUT P2, RZ, R22, 0x200000, RZ, 0xc0, !PT ;  /* 0x0020000016ff7812 */ /* 0x000fca000784c0ff */
[----:B------:R-:W-:Y:S02]  /*80250*/  @P0 LOP3.LUT R11, R11, 0x80, RZ, 0xfc, !PT ;  /* 0x000000800b0b0812 */ /* 0x000fe400078efcff */
[----:B------:R-:W-:Y:S01]  /*80260*/  LOP3.LUT P0, RZ, R23, 0x1000, RZ, 0xc0, !PT ;  /* 0x0000100017ff7812 */ /* 0x000fe2000780c0ff */
[----:B0-----:R-:W-:-:S05]  /*80270*/  IMAD.WIDE R8, R15, 0x2, R6 ;  /* 0x000000020f087825 */ /* 0x001fca00078e0206 */
[----:B------:R0:W-:Y:S01]  /*80280*/  @P4 STG.E.U16 desc[UR58][R8.64], R0 ;  /* 0x0000000008004986 */ /* 0x0001e2000c10153a */
[----:B------:R-:W-:Y:S01]  /*80290*/  PRMT R10, R0, 0x7632, R10 ;  /* 0x00007632000a7816 */ /* 0x000fe2000000000a */
[----:B0-----:R-:W-:Y:S01]  /*802a0*/  IMAD.WIDE R8, R15, 0x2, R4 ;  /* 0x000000020f087825 */ /* 0x001fe200078e0204 */
[----:B------:R-:W-:Y:S01]  /*802b0*/  LOP3.LUT P4, RZ, R22, 0x400000, RZ, 0xc0, !PT ;  /* 0x0040000016ff7812 */ /* 0x000fe2000788c0ff */
[----:B------:R-:W3:Y:S04]  /*802c0*/  LDL.LU R15, [R1+0xd1c] ;  /* 0x000d1c00010f7983 */ /* 0x000ee80000300800 */
[----:B------:R2:W-:Y:S01]  /*802d0*/  @P5 STG.E.U16 desc[UR58][R8.64], R10 ;  /* 0x0000000a08005986 */ /* 0x0005e2000c10153a */
[----:B------:R-:W-:-:S03]  /*802e0*/  LOP3.LUT R11, R11, 0xfffffeff, RZ, 0xc0, !PT ;  /* 0xfffffeff0b0b7812 */ /* 0x000fc600078ec0ff */
[----:B------:R-:W3:Y:S01]  /*802f0*/  LDL.LU R0, [R1+0x3c0] ;  /* 0x0003c00001007983 */ /* 0x000ee20000300800 */
[----:B------:R-:W-:Y:S02]  /*80300*/  @P0 LOP3.LUT R11, R11, 0x100, RZ, 0xfc, !PT ;  /* 0x000001000b0b0812 */ /* 0x000fe400078efcff */
[----:B------:R-:W-:Y:S01]  /*80310*/  LOP3.LUT P0, RZ, R23, 0x800, RZ, 0xc0, !PT ;  /* 0x0000080017ff7812 */ /* 0x000fe2000780c0ff */
[----:B--2---:R-:W-:Y:S01]  /*80320*/  IMAD.WIDE R8, R29, 0x2, R6 ;  /* 0x000000021d087825 */ /* 0x004fe200078e0206 */
[----:B----4-:R-:W-:-:S04]  /*80330*/  PRMT R10, R12, 0x7632, R10 ;  /* 0x000076320c0a7816 */ /* 0x010fc8000000000a */
[----:B------:R0:W-:Y:S02]  /*80340*/  @P1 STG.E.U16 desc[UR58][R8.64], R12 ;  /* 0x0000000c08001986 */ /* 0x0001e4000c10153a */
[----:B0-----:R-:W-:Y:S02]  /*80350*/  IMAD.WIDE R8, R29, 0x2, R4 ;  /* 0x000000021d087825 */ /* 0x001fe400078e0204 */
[----:B------:R-:W2:Y:S04]  /*80360*/  LDL.LU R29, [R1+0xd20] ;  /* 0x000d2000011d7983 */ /* 0x000ea80000300800 */
[----:B------:R0:W-:Y:S02]  /*80370*/  @P6 STG.E.U16 desc[UR58][R8.64], R10 ;  /* 0x0000000a08006986 */ /* 0x0001e4000c10153a */
[----:B0-----:R-:W-:Y:S01]  /*80380*/  IMAD.WIDE R8, R19, 0x2, R6 ;  /* 0x0000000213087825 */ /* 0x001fe200078e0206 */
[----:B---3--:R-:W-:-:S04]  /*80390*/  PRMT R10, R27, 0x7632, R10 ;  /* 0x000076321b0a7816 */ /* 0x008fc8000000000a */
[----:B------:R0:W-:Y:S02]  /*803a0*/  @P2 STG.E.U16 desc[UR58][R8.64], R27 ;  /* 0x0000001b08002986 */ /* 0x0001e4000c10153a */
[----:B0-----:R-:W-:Y:S02]  /*803b0*/  IMAD.WIDE R8, R19, 0x2, R4 ;  /* 0x0000000213087825 */ /* 0x001fe400078e0204 */
[----:B------:R-:W3:Y:S04]  /*803c0*/  LDL.LU R27, [R1+0xd24] ;  /* 0x000d2400011b7983 */ /* 0x000ee80000300800 */
[----:B------:R0:W-:Y:S04]  /*803d0*/  @P4 STG.E.U16 desc[UR58][R8.64], R10 ;  /* 0x0000000a08004986 */ /* 0x0001e8000c10153a */
[----:B------:R-:W4:Y:S01]  /*803e0*/  LDL.LU R12, [R1+0x3c4] ;  /* 0x0003c400010c7983 */ /* 0x000f220000300800 */
[----:B0-----:R-:W-:Y:S01]  /*803f0*/  IMAD.WIDE R8, R13, 0x2, R6 ;  /* 0x000000020d087825 */ /* 0x001fe200078e0206 */
[----:B------:R-:W-:-:S04]  /*80400*/  PRMT R10, R24, 0x7632, R10 ;  /* 0x00007632180a7816 */ /* 0x000fc8000000000a */
[----:B------:R0:W-:Y:S04]  /*80410*/  @P0 STG.E.U16 desc[UR58][R8.64], R24 ;  /* 0x0000001808000986 */ /* 0x0001e8000c10153a */
[----:B0-----:R-:W3:Y:S01]  /*80420*/  LDL.LU R24, [R1+0x207c] ;  /* 0x00207c0001187983 */ /* 0x001ee20000300800 */
[----:B------:R-:W-:Y:S01]  /*80430*/  LOP3.LUT P0, RZ, R11, 0x100, RZ, 0xc0, !PT ;  /* 0x000001000bff7812 */ /* 0x000fe2000780c0ff */
[----:B------:R-:W-:Y:S01]  /*80440*/  IMAD.WIDE R8, R13, 0x2, R4 ;  /* 0x000000020d087825 */ /* 0x000fe200078e0204 */
[----:B------:R-:W-:Y:S01]  /*80450*/  LOP3.LUT P3, RZ, R23, 0x4000, RZ, 0xc0, !PT ;  /* 0x0000400017ff7812 */ /* 0x000fe2000786c0ff */
[----:B------:R-:W4:Y:S01]  /*80460*/  LDL.LU R19, [R1+0xd28] ;  /* 0x000d280001137983 */ /* 0x000f220000300800 */
[----:B------:R-:W-:-:S03]  /*80470*/  LOP3.LUT P5, RZ, R22, 0x2000000, RZ, 0xc0, !PT ;  /* 0x0200000016ff7812 */ /* 0x000fc600078ac0ff */
[----:B------:R-:W4:Y:S06]  /*80480*/  LDL.LU R13, [R1+0x3d8] ;  /* 0x0003d800010d7983 */ /* 0x000f2c0000300800 */
        /* <DEDUP_REMOVED lines=14> */
[----:B--2---:R-:W-:-:S05]  /*80570*/  IMAD.WIDE R8, R29, 0x2, R6 ;  /* 0x000000021d087825 */ /* 0x004fca00078e0206 */
[----:B---3--:R0:W-:Y:S01]  /*80580*/  @P5 STG.E.U16 desc[UR58][R8.64], R24 ;  /* 0x0000001808005986 */ /* 0x0081e2000c10153a */
[----:B------:R-:W-:-:S03]  /*80590*/  PRMT R10, R24, 0x7632, R10 ;  /* 0x00007632180a7816 */ /* 0x000fc6000000000a */
[----:B0-----:R-:W2:Y:S01]  /*805a0*/  LDL.LU R24, [R1+0x2078] ;  /* 0x0020780001187983 */ /* 0x001ea20000300800 */
[C---:B------:R-:W-:Y:S02]  /*805b0*/  LOP3.LUT P1, RZ, R22.reuse, 0x4000000, RZ, 0xc0, !PT ;  /* 0x0400000016ff7812 */ /* 0x040fe4000782c0ff */
[C---:B------:R-:W-:Y:S02]  /*805c0*/  LOP3.LUT P0, RZ, R23.reuse, 0x200000, RZ, 0xc0, !PT ;  /* 0x0020000017ff7812 */ /* 0x040fe4000780c0ff */
[----:B------:R-:W-:Y:S01]  /*805d0*/  LOP3.LUT P6, RZ, R23, 0x8000, RZ, 0xc0, !PT ;  /* 0x0000800017ff7812 */ /* 0x000fe200078cc0ff */
[----:B------:R-:W-:Y:S01]  /*805e0*/  IMAD.WIDE R8, R29, 0x2, R4 ;  /* 0x000000021d087825 */ /* 0x000fe200078e0204 */
[----:B------:R-:W-:Y:S01]  /*805f0*/  LOP3.LUT P2, RZ, R23, 0x10000, RZ, 0xc0, !PT ;  /* 0x0001000017ff7812 */ /* 0x000fe2000784c0ff */
[----:B------:R-:W3:Y:S01]  /*80600*/  LDL.LU R29, [R1+0xd2c] ;  /* 0x000d2c00011d7983 */ /* 0x000ee20000300800 */
[----:B------:R-:W-:Y:S02]  /*80610*/  LOP3.LUT R11, R11, 0xfffffffd, RZ, 0xc0, !PT ;  /* 0xfffffffd0b0b7812 */ /* 0x000fe400078ec0ff */
[----:B------:R-:W-:Y:S01]  /*80620*/  LOP3.LUT P4, RZ, R22, 0x8000000, RZ, 0xc0, !PT ;  /* 0x0800000016ff7812 */ /* 0x000fe2000788c0ff */
[----:B------:R-:W3:Y:S04]  /*80630*/  LDL.LU R16, [R1+0xd30] ;  /* 0x000d300001107983 */ /* 0x000ee80000300800 */
[----:B------:R0:W-:Y:S01]  /*80640*/  @P1 STG.E.U16 desc[UR58][R8.64], R10 ;  /* 0x0000000a08001986 */ /* 0x0001e2000c10153a */
[----:B------:R-:W-:Y:S01]  /*80650*/  @P0 LOP3.LUT R11, R11, 0x2, RZ, 0xfc, !PT ;  /* 0x000000020b0b0812 */ /* 0x000fe200078efcff */
[----:B0-----:R-:W-:Y:S01]  /*80660*/  IMAD.WIDE R8, R27, 0x2, R6 ;  /* 0x000000021b087825 */ /* 0x001fe200078e0206 */
[----:B----4-:R-:W-:-:S04]  /*80670*/  PRMT R10, R12, 0x7632, R10 ;  /* 0x000076320c0a7816 */ /* 0x010fc8000000000a */
[----:B------:R0:W-:Y:S01]  /*80680*/  @P6 STG.E.U16 desc[UR58][R8.64], R12 ;  /* 0x0000000c08006986 */ /* 0x0001e2000c10153a */
[----:B------:R-:W-:Y:S01]  /*80690*/  LOP3.LUT R11, R11, 0xfffffffb, RZ, 0xc0, !PT ;  /* 0xfffffffb0b0b7812 */ /* 0x000fe200078ec0ff */
[----:B0-----:R-:W-:Y:S02]  /*806a0*/  IMAD.WIDE R8, R27, 0x2, R4 ;  /* 0x000000021b087825 */ /* 0x001fe400078e0204 */
[----:B------:R-:W4:Y:S04]  /*806b0*/  LDL.LU R27, [R1+0x3dc] ;  /* 0x0003dc00011b7983 */ /* 0x000f280000300800 */
[----:B------:R0:W-:Y:S01]  /*806c0*/  @P2 STG.E.U16 desc[UR58][R8.64], R10 ;  /* 0x0000000a08002986 */ /* 0x0001e2000c10153a */
[----:B------:R-:W-:-:S03]  /*806d0*/  LOP3.LUT P5, RZ, R22, 0x10000000, RZ, 0xc0, !PT ;  /* 0x1000000016ff7812 */ /* 0x000fc600078ac0ff */
[----:B------:R-:W4:Y:S01]  /*806e0*/  LDL.LU R15, [R1+0xd34] ;  /* 0x000d3400010f7983 */ /* 0x000f220000300800 */
[----:B------:R-:W-:-:S03]  /*806f0*/  LOP3.LUT P1, RZ, R22, 0x20000000, RZ, 0xc0, !PT ;  /* 0x2000000016ff7812 */ /* 0x000fc6000782c0ff */
[----:B------:R-:W4:Y:S01]  /*80700*/  LDL.LU R0, [R1+0x3cc] ;  /* 0x0003cc0001007983 */ /* 0x000f220000300800 */
[----:B0-----:R-:W-:-:S03]  /*80710*/  IMAD.WIDE R8, R19, 0x2, R6 ;  /* 0x0000000213087825 */ /* 0x001fc600078e0206 */
[----:B------:R0:W-:Y:S04]  /*80720*/  STL [R1+0x2054], R22 ;  /* 0x0020541601007387 */ /* 0x0001e80000100800 */
[----:B------:R1:W-:Y:S01]  /*80730*/  @P4 STG.E.U16 desc[UR58][R8.64], R13 ;  /* 0x0000000d08004986 */ /* 0x0003e2000c10153a */
[----:B------:R-:W-:Y:S02]  /*80740*/  LOP3.LUT P4, RZ, R22, 0x40000000, RZ, 0xc0, !PT ;  /* 0x4000000016ff7812 */ /* 0x000fe4000788c0ff */
[----:B--2---:R-:W-:-:S13]  /*80750*/  LOP3.LUT P0, RZ, R24, 0x1, RZ, 0xc0, !PT ;  /* 0x0000000118ff7812 */ /* 0x004fda000780c0ff */
[----:B------:R-:W-:Y:S02]  /*80760*/  @P0 LOP3.LUT R11, R11, 0x4, RZ, 0xfc, !PT ;  /* 0x000000040b0b0812 */ /* 0x000fe400078efcff */
[----:B------:R-:W-:Y:S02]  /*80770*/  LOP3.LUT P0, RZ, R22, 0x80000000, RZ, 0xc0, !PT ;  /* 0x8000000016ff7812 */ /* 0x000fe4000780c0ff */
[----:B0-----:R-:W2:Y:S04]  /*80780*/  LDL.LU R22, [R1+0x3c8] ;  /* 0x0003c80001167983 */ /* 0x001ea80000300800 */
[----:B------:R-:W4:Y:S04]  /*80790*/  LDL.LU R21, [R1+0xd38] ;  /* 0x000d380001157983 */ /* 0x000f280000300800 */
[----:B------:R-:W4:Y:S01]  /*807a0*/  LDL.LU R12, [R1+0x3f0] ;  /* 0x0003f000010c7983 */ /* 0x000f220000300800 */
[----:B------:R-:W-:Y:S01]  /*807b0*/  LOP3.LUT P3, RZ, R23, 0x20000, RZ, 0xc0, !PT ;  /* 0x0002000017ff7812 */ /* 0x000fe2000786c0ff */
[----:B-1----:R-:W-:Y:S01]  /*807c0*/  IMAD.WIDE R8, R19, 0x2, R4 ;  /* 0x0000000213087825 */ /* 0x002fe200078e0204 */
[----:B------:R-:W-:Y:S01]  /*807d0*/  PRMT R10, R13, 0x7632, R10 ;  /* 0x000076320d0a7816 */ /* 0x000fe2000000000a */
[----:B------:R-:W4:Y:S04]  /*807e0*/  LDL.LU R19, [R1+0xd3c] ;  /* 0x000d3c0001137983 */ /* 0x000f280000300800 */
[----:B------:R3:W-:Y:S04]  /*807f0*/  @P5 STG.E.U16 desc[UR58][R8.64], R10 ;  /* 0x0000000a08005986 */ /* 0x0007e8000c10153a */
[----:B------:R-:W4:Y:S01]  /*80800*/  LDL.LU R13, [R1+0x3e0] ;  /* 0x0003e000010d7983 */ /* 0x000f220000300800 */
[----:B------:R-:W-:Y:S01]  /*80810*/  LOP3.LUT P6, RZ, R23, 0x40000, RZ, 0xc0, !PT ;  /* 0x0004000017ff7812 */ /* 0x000fe200078cc0ff */
[----:B---3--:R-:W-:Y:S01]  /*80820*/  IMAD.WIDE R8, R29, 0x2, R6 ;  /* 0x000000021d087825 */ /* 0x008fe200078e0206 */
[----:B------:R-:W-:-:S04]  /*80830*/  LOP3.LUT R11, R11, 0xfffffff7, RZ, 0xc0, !PT ;  /* 0xfffffff70b0b7812 */ /* 0x000fc800078ec0ff */
[----:B------:R-:W-:Y:S02]  /*80840*/  @P0 LOP3.LUT R11, R11, 0x8, RZ, 0xfc, !PT ;  /* 0x000000080b0b0812 */ /* 0x000fe400078efcff */
[----:B------:R-:W-:Y:S02]  /*80850*/  LOP3.LUT P0, RZ, R23, 0x100000, RZ, 0xc0, !PT ;  /* 0x0010000017ff7812 */ /* 0x000fe4000780c0ff */
[----:B------:R-:W-:-:S11]  /*80860*/  LOP3.LUT R11, R11, 0xffffffef, RZ, 0xc0, !PT ;  /* 0xffffffef0b0b7812 */ /* 0x000fd600078ec0ff */
[----:B------:R-:W-:Y:S02]  /*80870*/  @P0 LOP3.LUT R11, R11, 0x10, RZ, 0xfc, !PT ;  /* 0x000000100b0b0812 */ /* 0x000fe400078efcff */
[----:B------:R-:W-:Y:S01]  /*80880*/  LOP3.LUT P0, RZ, R23, 0x80000, RZ, 0xc0, !PT ;  /* 0x0008000017ff7812 */ /* 0x000fe2000780c0ff */
[----:B--2---:R0:W-:Y:S01]  /*80890*/  @P3 STG.E.U16 desc[UR58][R8.64], R22 ;  /* 0x0000001608003986 */ /* 0x0041e2000c10153a */
        /* <DEDUP_REMOVED lines=42> */
[----:B------:R-:W2:Y:S04]  /*80b40*/  LDL.LU R25, [R1+0x2074] ;  /* 0x0020740001197983 */ /* 0x000ea80000300800 */
        /* <DEDUP_REMOVED lines=10> */
[----:B------:R-:W-:Y:S02]  /*80bf0*/  LOP3.LUT P4, RZ, R24, 0x8, RZ, 0xc0, !PT ;  /* 0x0000000818ff7812 */ /* 0x000fe4000788c0ff */
[----:B------:R-:W-:Y:S02]  /*80c00*/  PRMT R10, R16, 0x7632, R10 ;  /* 0x00007632100a7816 */ /* 0x000fe4000000000a */
[----:B------:R-:W-:Y:S01]  /*80c10*/  LOP3.LUT P5, RZ, R24, 0x10, RZ, 0xc0, !PT ;  /* 0x0000001018ff7812 */ /* 0x000fe200078ac0ff */
[----:B------:R-:W4:Y:S04]  /*80c20*/  LDL.LU R16, [R1+0xd5c] ;  /* 0x000d5c0001107983 */ /* 0x000f280000300800 */
[----:B------:R0:W-:Y:S01]  /*80c30*/  @P1 STG.E.U16 desc[UR58][R8.64], R10 ;  /* 0x0000000a08001986 */ /* 0x0001e2000c10153a */
[----:B------:R-:W-:Y:S01]  /*80c40*/  LOP3.LUT P2, RZ, R23, 0x2000000, RZ, 0xc0, !PT ;  /* 0x0200000017ff7812 */ /* 0x000fe2000784c0ff */
[----:B0-----:R-:W-:Y:S01]  /*80c50*/  IMAD.WIDE R8, R15, 0x2, R6 ;  /* 0x000000020f087825 */ /* 0x001fe200078e0206 */
[----:B------:R-:W-:-:S04]  /*80c60*/  PRMT R10, R0, 0x7632, R10 ;  /* 0x00007632000a7816 */ /* 0x000fc8000000000a */
[----:B------:R0:W-:Y:S01]  /*80c70*/  @P4 STG.E.U16 desc[UR58][R8.64], R0 ;  /* 0x0000000008004986 */ /* 0x0001e2000c10153a */
[----:B------:R-:W-:Y:S01]  /*80c80*/  LOP3.LUT P6, RZ, R23, 0x4000000, RZ, 0xc0, !PT ;  /* 0x0400000017ff7812 */ /* 0x000fe200078cc0ff */
[----:B0-----:R-:W-:Y:S02]  /*80c90*/  IMAD.WIDE R8, R15, 0x2, R4 ;  /* 0x000000020f087825 */ /* 0x001fe400078e0204 */
[----:B------:R-:W4:Y:S04]  /*80ca0*/  LDL.LU R15, [R1+0x400] ;  /* 0x00040000010f7983 */ /* 0x000f280000300800 */
[----:B------:R0:W-:Y:S01]  /*80cb0*/  @P5 STG.E.U16 desc[UR58][R8.64], R10 ;  /* 0x0000000a08005986 */ /* 0x0001e2000c10153a */
[----:B------:R-:W-:-:S03]  /*80cc0*/  LOP3.LUT P3, RZ, R24, 0x20, RZ, 0xc0, !PT ;  /* 0x0000002018ff7812 */ /* 0x000fc6000786c0ff */
[----:B------:R-:W4:Y:S01]  /*80cd0*/  LDL.LU R0, [R1+0xd60] ;  /* 0x000d600001007983 */ /* 0x000f220000300800 */
[----:B0-----:R-:W-:Y:S02]  /*80ce0*/  PRMT R10, R26, 0x7632, R10 ;  /* 0x000076321a0a7816 */ /* 0x001fe4000000000a */
[----:B------:R-:W-:Y:S01]  /*80cf0*/  LOP3.LUT P0, RZ, R23, 0x20000000, RZ, 0xc0, !PT ;  /* 0x2000000017ff7812 */ /* 0x000fe2000780c0ff */
[----:B--2---:R-:W-:-:S05]  /*80d00*/  IMAD.WIDE R8, R29, 0x2, R6 ;  /* 0x000000021d087825 */ /* 0x004fca00078e0206 */
        /* <DEDUP_REMOVED lines=65> */
[----:B------:R-:W-:-:S03]  /*81120*/  LOP3.LUT P3, RZ, R26, 0x1, RZ, 0xc0, !PT ;  /* 0x000000011aff7812 */ /* 0x000fc6000786c0ff */
[----:B------:R-:W3:Y:S01]  /*81130*/  LDL.LU R22, [R1+0x430] ;  /* 0x0004300001167983 */ /* 0x000ee20000300800 */
[C---:B------:R-:W-:Y:S02]  /*81140*/  LOP3.LUT P4, RZ, R24.reuse, 0x800, RZ, 0xc0, !PT ;  /* 0x0000080018ff7812 */ /* 0x040fe4000788c0ff */
[----:B------:R-:W-:Y:S02]  /*81150*/  PRMT R10, R21, 0x7632, R10 ;  /* 0x00007632150a7816 */ /* 0x000fe4000000000a */
[----:B------:R-:W-:Y:S01]  /*81160*/  LOP3.LUT P5, RZ, R24, 0x1000, RZ, 0xc0, !PT ;  /* 0x0000100018ff7812 */ /* 0x000fe200078ac0ff */
[----:B------:R-:W3:Y:S04]  /*81170*/  LDL.LU R21, [R1+0xd7c] ;  /* 0x000d7c0001157983 */ /* 0x000ee80000300800 */
[----:B------:R4:W-:Y:S01]  /*81180*/  @P3 STG.E.U16 desc[UR58][R8.64], R10 ;  /* 0x0000000a08003986 */ /* 0x0009e2000c10153a */
[----:B------:R-:W-:-:S02]  /*81190*/  LOP3.LUT P1, RZ, R26, 0x2, RZ, 0xc0, !PT ;  /* 0x000000021aff7812 */ /* 0x000fc4000782c0ff */
[----:B------:R-:W-:Y:S02]  /*811a0*/  LOP3.LUT P6, RZ, R26, 0x4, RZ, 0xc0, !PT ;  /* 0x000000041aff7812 */ /* 0x000fe400078cc0ff */
[----:B------:R-:W-:Y:S01]  /*811b0*/  LOP3.LUT P2, RZ, R24, 0x2000, RZ, 0xc0, !PT ;  /* 0x0000200018ff7812 */ /* 0x000fe2000784c0ff */
[----:B----4-:R-:W-:-:S05]  /*811c0*/  IMAD.WIDE R8, R12, 0x2, R6 ;  /* 0x000000020c087825 */ /* 0x010fca00078e0206 */
[----:B------:R0:W-:Y:S01]  /*811d0*/  @P4 STG.E.U16 desc[UR58][R8.64], R13 ;  /* 0x0000000d08004986 */ /* 0x0001e2000c10153a */
[----:B------:R-:W-:Y:S01]  /*811e0*/  PRMT R10, R13, 0x7632, R10 ;  /* 0x000076320d0a7816 */ /* 0x000fe2000000000a */
[----:B0-----:R-:W-:Y:S02]  /*811f0*/  IMAD.WIDE R8, R12, 0x2, R4 ;  /* 0x000000020c087825 */ /* 0x001fe400078e0204 */
[----:B------:R-:W4:Y:S04]  /*81200*/  LDL.LU R12, [R1+0x420] ;  /* 0x00042000010c7983 */ /* 0x000f280000300800 */
[----:B------:R2:W-:Y:S02]  /*81210*/  @P5 STG.E.U16 desc[UR58][R8.64], R10 ;  /* 0x0000000a08005986 */ /* 0x0005e4000c10153a */
[----:B--2---:R-:W-:-:S05]  /*81220*/  IMAD.WIDE R8, R0, 0x2, R6 ;  /* 0x0000000200087825 */ /* 0x004fca00078e0206 */
[----:B---3--:R0:W-:Y:S01]  /*81230*/  @P1 STG.E.U16 desc[UR58][R8.64], R27 ;  /* 0x0000001b08001986 */ /* 0x0081e2000c10153a */
[----:B------:R-:W-:Y:S01]  /*81240*/  PRMT R10, R27, 0x7632, R10 ;  /* 0x000076321b0a7816 */ /* 0x000fe2000000000a */
[----:B0-----:R-:W-:Y:S02]  /*81250*/  IMAD.WIDE R8, R0, 0x2, R4 ;  /* 0x0000000200087825 */ /* 0x001fe400078e0204 */
[----:B------:R-:W2:Y:S04]  /*81260*/  LDL.LU R0, [R1+0xd80] ;  /* 0x000d800001007983 */ /* 0x000ea80000300800 */
[----:B------:R-:W3:Y:S04]  /*81270*/  LDL.LU R13, [R1+0x434] ;  /* 0x00043400010d7983 */ /* 0x000ee80000300800 */
[----:B------:R0:W-:Y:S04]  /*81280*/  @P6 STG.E.U16 desc[UR58][R8.64], R10 ;  /* 0x0000000a08006986 */ /* 0x0001e8000c10153a */
[----:B------:R-:W3:Y:S01]  /*81290*/  LDL.LU R27, [R1+0x206c] ;  /* 0x00206c00011b7983 */ /* 0x000ee20000300800 */
        /* <DEDUP_REMOVED lines=41> */
[----:B------:R0:W-:Y:S01]  /*81530*/  @P0 STG.E.U16 desc[UR58][R8.64], R12 ;  /* 0x0000000c08000986 */ /* 0x0001e2000c10153a */
[----:B------:R-:W-:Y:S01]  /*81540*/  LOP3.LUT P1, RZ, R24, 0x40000, RZ, 0xc0, !PT ;  /* 0x0004000018ff7812 */ /* 0x000fe2000782c0ff */
[----:B0-----:R-:W-:-:S05]  /*81550*/  IMAD.WIDE R8, R21, 0x2, R4 ;  /* 0x0000000215087825 */ /* 0x001fca00078e0204 */
[----:B------:R2:W-:Y:S01]  /*81560*/  @P3 STG.E.U16 desc[UR58][R8.64], R10 ;  /* 0x0000000a08003986 */ /* 0x0005e2000c10153a */
        /* <DEDUP_REMOVED lines=8> */
[----:B------:R-:W4:Y:S01]  /*815f0*/  LDL.LU R21, [R1+0xd90] ;  /* 0x000d900001157983 */ /* 0x000f220000300800 */
[----:B0-----:R-:W-:-:S05]  /*81600*/  IMAD.WIDE R8, R29, 0x2, R6 ;  /* 0x000000021d087825 */ /* 0x001fca00078e0206 */
[----:B------:R0:W-:Y:S02]  /*81610*/  @P6 STG.E.U16 desc[UR58][R8.64], R19 ;  /* 0x0000001308006986 */ /* 0x0001e4000c10153a */
[----:B0-----:R-:W-:Y:S02]  /*81620*/  IMAD.WIDE R8, R29, 0x2, R4 ;  /* 0x000000021d087825 */ /* 0x001fe400078e0204 */
[----:B------:R-:W4:Y:S04]  /*81630*/  LDL.LU R29, [R1+0x43c] ;  /* 0x00043c00011d7983 */ /* 0x000f280000300800 */
[----:B------:R-:W4:Y:S01]  /*81640*/  LDL.LU R13, [R1+0xd94] ;  /* 0x000d9400010d7983 */ /* 0x000f220000300800 */
[C---:B------:R-:W-:Y:S02]  /*81650*/  LOP3.LUT P0, RZ, R26.reuse, 0x2000, RZ, 0xc0, !PT ;  /* 0x000020001aff7812 */ /* 0x040fe4000780c0ff */
[----:B------:R-:W-:Y:S01]  /*81660*/  LOP3.LUT R25, R25, 0xffdfffff, RZ, 0xc0, !PT ;  /* 0xffdfffff19197812 */ /* 0x000fe200078ec0ff */
[----:B------:R-:W4:Y:S01]  /*81670*/  LDL.LU R12, [R1+0xd98] ;  /* 0x000d9800010c7983 */ /* 0x000f220000300800 */
[----:B------:R-:W-:-:S02]  /*81680*/  LOP3.LUT P2, RZ, R26, 0x100, RZ, 0xc0, !PT ;  /* 0x000001001aff7812 */ /* 0x000fc4000784c0ff */
[----:B------:R-:W-:-:S07]  /*81690*/  LOP3.LUT P4, RZ, R24, 0x80000, RZ, 0xc0, !PT ;  /* 0x0008000018ff7812 */ /* 0x000fce000788c0ff */
[----:B------:R-:W-:Y:S02]  /*816a0*/  @P0 LOP3.LUT R25, R25, 0x200000, RZ, 0xfc, !PT ;  /* 0x0020000019190812 */ /* 0x000fe400078efcff */
[C---:B------:R-:W-:Y:S02]  /*816b0*/  LOP3.LUT P0, RZ, R24.reuse, 0x1000000, RZ, 0xc0, !PT ;  /* 0x0100000018ff7812 */ /* 0x040fe4000780c0ff */
[----:B------:R-:W-:Y:S02]  /*816c0*/  PRMT R10, R19, 0x7632, R10 ;  /* 0x00007632130a7816 */ /* 0x000fe4000000000a */
[----:B------:R-:W-:Y:S01]  /*816d0*/  LOP3.LUT R25, R25, 0xffbfffff, RZ, 0xc0, !PT ;  /* 0xffbfffff19197812 */ /* 0x000fe200078ec0ff */
[----:B------:R-:W4:Y:S01]  /*816e0*/  LDL.LU R19, [R1+0x450] ;  /* 0x0004500001137983 */ /* 0x000f220000300800 */
        /* <DEDUP_REMOVED lines=15> */
[----:B------:R-:W4:Y:S04]  /*817e0*/  LDL.LU R16, [R1+0xd9c] ;  /* 0x000d9c0001107983 */ /* 0x000f280000300800 */
[----:B------:R2:W-:Y:S01]  /*817f0*/  @P5 STG.E.U16 desc[UR58][R8.64], R10 ;  /* 0x0000000a08005986 */ /* 0x0005e2000c10153a */
[----:B------:R-:W-:-:S03]  /*81800*/  LOP3.LUT R25, R25, 0xfeffffff, RZ, 0xc0, !PT ;  /* 0xfeffffff19197812 */ /* 0x000fc600078ec0ff */
[----:B------:R-:W4:Y:S01]  /*81810*/  LDL.LU R15, [R1+0x440] ;  /* 0x00044000010f7983 */ /* 0x000f220000300800 */
[----:B------:R-:W-:Y:S02]  /*81820*/  @P0 LOP3.LUT R25, R25, 0x1000000, RZ, 0xfc, !PT ;  /* 0x0100000019190812 */ /* 0x000fe400078efcff */
[----:B------:R-:W-:Y:S01]  /*81830*/  LOP3.LUT P0, RZ, R26, 0x800, RZ, 0xc0, !PT ;  /* 0x000008001aff7812 */ /* 0x000fe2000780c0ff */
[----:B--2---:R-:W-:Y:S01]  /*81840*/  IMAD.WIDE R8, R0, 0x2, R6 ;  /* 0x0000000200087825 */ /* 0x004fe200078e0206 */
[----:B---3--:R-:W-:-:S04]  /*81850*/  PRMT R10, R22, 0x7632, R10 ;  /* 0x00007632160a7816 */ /* 0x008fc8000000000a */
[----:B------:R0:W-:Y:S02]  /*81860*/  @P3 STG.E.U16 desc[UR58][R8.64], R22 ;  /* 0x0000001608003986 */ /* 0x0001e4000c10153a */
[----:B0-----:R-:W-:Y:S02]  /*81870*/  IMAD.WIDE R8, R0, 0x2, R4 ;  /* 0x0000000200087825 */ /* 0x001fe400078e0204 */
[----:B------:R-:W2:Y:S04]  /*81880*/  LDL.LU R0, [R1+0xda0] ;  /* 0x000da00001007983 */ /* 0x000ea80000300800 */
[----:B------:R4:W-:Y:S02]  /*81890*/  @P6 STG.E.U16 desc[UR58][R8.64], R10 ;  /* 0x0000000a08006986 */ /* 0x0009e4000c10153a */
[----:B----4-:R-:W-:Y:S01]  /*818a0*/  IMAD.WIDE R8, R21, 0x2, R6 ;  /* 0x0000000215087825 */ /* 0x010fe200078e0206 */
[----:B------:R-:W-:-:S04]  /*818b0*/  PRMT R10, R29, 0x7632, R10 ;  /* 0x000076321d0a7816 */ /* 0x000fc8000000000a */
        /* <DEDUP_REMOVED lines=29> */
[----:B------:R-:W-:Y:S02]  /*81a90*/  LOP3.LUT P3, RZ, R24, 0x4000000, RZ, 0xc0, !PT ;  /* 0x0400000018ff7812 */ /* 0x000fe4000786c0ff */
[----:B------:R-:W-:Y:S01]  /*81aa0*/  LOP3.LUT P6, RZ, R26, 0x8000, RZ, 0xc0, !PT ;  /* 0x000080001aff7812 */ /* 0x000fe200078cc0ff */
[----:B--2---:R-:W-:-:S05]  /*81ab0*/  IMAD.WIDE R8, R0, 0x2, R6 ;  /* 0x0000000200087825 */ /* 0x004fca00078e0206 */
[----:B---3--:R0:W-:Y:S01]  /*81ac0*/  @P5 STG.E.U16 desc[UR58][R8.64], R27 ;  /* 0x0000001b08005986 */ /* 0x0081e2000c10153a */
[----:B------:R-:W-:-:S03]  /*81ad0*/  PRMT R10, R27, 0x7632, R10 ;  /* 0x000076321b0a7816 */ /* 0x000fc6000000000a */
[----:B0-----:R-:W2:Y:S01]  /*81ae0*/  LDL.LU R27, [R1+0x2064] ;  /* 0x00206400011b7983 */ /* 0x001ea20000300800 */
[----:B------:R-:W-:-:S03]  /*81af0*/  IMAD.WIDE R8, R0, 0x2, R4 ;  /* 0x0000000200087825 */ /* 0x000fc600078e0204 */
[----:B------:R-:W3:Y:S04]  /*81b00*/  LDL.LU R15, [R1+0xdac] ;  /* 0x000dac00010f7983 */ /* 0x000ee80000300800 */
[----:B------:R0:W-:Y:S02]  /*81b10*/  @P3 STG.E.U16 desc[UR58][R8.64], R10 ;  /* 0x0000000a08003986 */ /* 0x0001e4000c10153a */
[----:B0-----:R-:W-:-:S05]  /*81b20*/  IMAD.WIDE R8, R29, 0x2, R6 ;  /* 0x000000021d087825 */ /* 0x001fca00078e0206 */
[----:B----4-:R0:W-:Y:S02]  /*81b30*/  @P6 STG.E.U16 desc[UR58][R8.64], R22 ;  /* 0x0000001608006986 */ /* 0x0101e4000c10153a */
[----:B0-----:R-:W-:Y:S02]  /*81b40*/  IMAD.WIDE R8, R29, 0x2, R4 ;  /* 0x000000021d087825 */ /* 0x001fe400078e0204 */
[----:B------:R-:W4:Y:S04]  /*81b50*/  LDL.LU R29, [R1+0x448] ;  /* 0x00044800011d7983 */ /* 0x000f280000300800 */
[----:B------:R-:W4:Y:S04]  /*81b60*/  LDL.LU R12, [R1+0xdb0] ;  /* 0x000db000010c7983 */ /* 0x000f280000300800 */
[----:B------:R-:W4:Y:S01]  /*81b70*/  LDL.LU R0, [R1+0x45c] ;  /* 0x00045c0001007983 */ /* 0x000f220000300800 */
[----:B------:R-:W-:-:S03]  /*81b80*/  LOP3.LUT P0, RZ, R26, 0x200000, RZ, 0xc0, !PT ;  /* 0x002000001aff7812 */ /* 0x000fc6000780c0ff */
[----:B------:R-:W4:Y:S01]  /*81b90*/  LDL.LU R19, [R1+0xdb4] ;  /* 0x000db40001137983 */ /* 0x000f220000300800 */
[----:B------:R-:W-:-:S03]  /*81ba0*/  LOP3.LUT P1, RZ, R26, 0x10000, RZ, 0xc0, !PT ;  /* 0x000100001aff7812 */ /* 0x000fc6000782c0ff */
[----:B------:R-:W4:Y:S01]  /*81bb0*/  LDL.LU R16, [R1+0x44c] ;  /* 0x00044c0001107983 */ /* 0x000f220000300800 */
[----:B------:R-:W-:Y:S02]  /*81bc0*/  LOP3.LUT R25, R25, 0xfffdffff, RZ, 0xc0, !PT ;  /* 0xfffdffff19197812 */ /* 0x000fe400078ec0ff */
[----:B------:R-:W-:-:S03]  /*81bd0*/  LOP3.LUT P4, RZ, R24, 0x8000000, RZ, 0xc0, !PT ;  /* 0x0800000018ff7812 */ /* 0x000fc6000788c0ff */
[----:B------:R-:W-:Y:S02]  /*81be0*/  @P0 LOP3.LUT R25, R25, 0x20000, RZ, 0xfc, !PT ;  /* 0x0002000019190812 */ /* 0x000fe400078efcff */
[----:B------:R-:W-:Y:S02]  /*81bf0*/  PRMT R10, R22, 0x7632, R10 ;  /* 0x00007632160a7816 */ /* 0x000fe4000000000a */
[----:B------:R-:W-:-:S03]  /*81c00*/  LOP3.LUT R25, R25, 0xfffbffff, RZ, 0xc0, !PT ;  /* 0xfffbffff19197812 */ /* 0x000fc600078ec0ff */
[----:B------:R0:W-:Y:S01]  /*81c10*/  @P1 STG.E.U16 desc[UR58][R8.64], R10 ;  /* 0x0000000a08001986 */ /* 0x0001e2000c10153a */
[C---:B------:R-:W-:Y:S02]  /*81c20*/  LOP3.LUT P5, RZ, R24.reuse, 0x10000000, RZ, 0xc0, !PT ;  /* 0x1000000018ff7812 */ /* 0x040fe400078ac0ff */
[----:B------:R-:W-:Y:S01]  /*81c30*/  LOP3.LUT P3, RZ, R24, 0x20000000, RZ, 0xc0, !PT ;  /* 0x2000000018ff7812 */ /* 0x000fe2000786c0ff */
[----:B0-----:R-:W-:-:S05]  /*81c40*/  IMAD.WIDE R8, R21, 0x2, R6 ;  /* 0x0000000215087825 */ /* 0x001fca00078e0206 */
[----:B------:R0:W-:Y:S01]  /*81c50*/  @P4 STG.E.U16 desc[UR58][R8.64], R13 ;  /* 0x0000000d08004986 */ /* 0x0001e2000c10153a */
[----:B------:R-:W-:Y:S02]  /*81c60*/  LOP3.LUT P4, RZ, R24, 0x40000000, RZ, 0xc0, !PT ;  /* 0x4000000018ff7812 */ /* 0x000fe4000788c0ff */
[----:B------:R-:W-:Y:S02]  /*81c70*/  LOP3.LUT P2, RZ, R26, 0x20000, RZ, 0xc0, !PT ;  /* 0x000200001aff7812 */ /* 0x000fe4000784c0ff */
[----:B------:R-:W-:Y:S01]  /*81c80*/  PRMT R10, R13, 0x7632, R10 ;  /* 0x000076320d0a7816 */ /* 0x000fe2000000000a */
[----:B0-----:R-:W-:-:S05]  /*81c90*/  IMAD.WIDE R8, R21, 0x2, R4 ;  /* 0x0000000215087825 */ /* 0x001fca00078e0204 */
[----:B------:R3:W-:Y:S01]  /*81ca0*/  @P5 STG.E.U16 desc[UR58][R8.64], R10 ;  /* 0x0000000a08005986 */ /* 0x0007e2000c10153a */
[----:B------:R-:W-:Y:S02]  /*81cb0*/  LOP3.LUT P6, RZ, R26, 0x40000, RZ, 0xc0, !PT ;  /* 0x000400001aff7812 */ /* 0x000fe400078cc0ff */
[----:B--2---:R-:W-:-:S13]  /*81cc0*/  LOP3.LUT P0, RZ, R27, 0x1, RZ, 0xc0, !PT ;  /* 0x000000011bff7812 */ /* 0x004fda000780c0ff */
[----:B------:R-:W-:Y:S02]  /*81cd0*/  @P0 LOP3.LUT R25, R25, 0x40000, RZ, 0xfc, !PT ;  /* 0x0004000019190812 */ /* 0x000fe400078efcff */
[----:B------:R-:W-:Y:S02]  /*81ce0*/  LOP3.LUT P0, RZ, R24, 0x80000000, RZ, 0xc0, !PT ;  /* 0x8000000018ff7812 */ /* 0x000fe4000780c0ff */
[----:B------:R-:W2:Y:S04]  /*81cf0*/  LDL.LU R24, [R1+0xdb8] ;  /* 0x000db80001187983 */ /* 0x000ea80000300800 */
[----:B------:R-:W2:Y:S04]  /*81d00*/  LDL.LU R11, [R1+0x480] ;  /* 0x00048000010b7983 */ /* 0x000ea80000300800 */
[----:B------:R-:W2:Y:S01]  /*81d10*/  LDL.LU R22, [R1+0xdbc] ;  /* 0x000dbc0001167983 */ /* 0x000ea20000300800 */
[----:B---3--:R-:W-:-:S03]  /*81d20*/  IMAD.WIDE R8, R15, 0x2, R6 ;  /* 0x000000020f087825 */ /* 0x008fc600078e0206 */
[----:B------:R-:W3:Y:S04]  /*81d30*/  LDL.LU R21, [R1+0x470] ;  /* 0x0004700001157983 */ /* 0x000ee80000300800 */
[----:B----4-:R0:W-:Y:S01]  /*81d40*/  @P2 STG.E.U16 desc[UR58][R8.64], R29 ;  /* 0x0000001d08002986 */ /* 0x0101e2000c10153a */
[----:B------:R-:W-:Y:S01]  /*81d50*/  PRMT R10, R29, 0x7632, R10 ;  /* 0x000076321d0a7816 */ /* 0x000fe2000000000a */
[----:B0-----:R-:W-:Y:S02]  /*81d60*/  IMAD.WIDE R8, R15, 0x2, R4 ;  /* 0x000000020f087825 */ /* 0x001fe400078e0204 */
[----:B------:R-:W4:Y:S04]  /*81d70*/  LDL.LU R15, [R1+0xdc0] ;  /* 0x000dc000010f7983 */ /* 0x000f280000300800 */
[----:B------:R-:W4:Y:S04]  /*81d80*/  LDL.LU R13, [R1+0x484] ;  /* 0x00048400010d7983 */ /* 0x000f280000300800 */
[----:B------:R0:W-:Y:S04]  /*81d90*/  @P6 STG.E.U16 desc[UR58][R8.64], R10 ;  /* 0x0000000a08006986 */ /* 0x0001e8000c10153a */
[----:B------:R-:W4:Y:S01]  /*81da0*/  LDL.LU R29, [R1+0x2060] ;  /* 0x00206000011d7983 */ /* 0x000f220000300800 */
[----:B0-----:R-:W-:Y:S01]  /*81db0*/  IMAD.WIDE R8, R12, 0x2, R6 ;  /* 0x000000020c087825 */ /* 0x001fe200078e0206 */
[----:B------:R-:W-:-:S04]  /*81dc0*/  PRMT R10, R0, 0x7632, R10 ;  /* 0x00007632000a7816 */ /* 0x000fc8000000000a */
[----:B------:R0:W-:Y:S04]  /*81dd0*/  @P3 STG.E.U16 desc[UR58][R8.64], R0 ;  /* 0x0000000008003986 */ /* 0x0001e8000c10153a */
[----:B0-----:R-:W4:Y:S01]  /*81de0*/  LDL.LU R0, [R1+0xdc4] ;  /* 0x000dc40001007983 */ /* 0x001f220000300800 */
[----:B------:R-:W-:-:S03]  /*81df0*/  IMAD.WIDE R8, R12, 0x2, R4 ;  /* 0x000000020c087825 */ /* 0x000fc600078e0204 */
[----:B------:R-:W4:Y:S01]  /*81e00*/  LDL.LU R12, [R1+0x474] ;  /* 0x00047400010c7983 */ /* 0x000f220000300800 */
[----:B------:R-:W-:-:S04]  /*81e10*/  LOP3.LUT R25, R25, 0xfff7ffff, RZ, 0xc0, !PT ;  /* 0xfff7ffff19197812 */ /* 0x000fc800078ec0ff */
        /* <DEDUP_REMOVED lines=15> */
[C---:B------:R-:W-:Y:S01]  /*81f10*/  LOP3.LUT P5, RZ, R27.reuse, 0x2, RZ, 0xc0, !PT ;  /* 0x000000021bff7812 */ /* 0x040fe200078ac0ff */
[----:B------:R-:W4:Y:S01]  /*81f20*/  LDL.LU R16, [R1+0x488] ;  /* 0x0004880001107983 */ /* 0x000f220000300800 */
[----:B------:R-:W-:Y:S02]  /*81f30*/  LOP3.LUT P2, RZ, R27, 0x4, RZ, 0xc0, !PT ;  /* 0x000000041bff7812 */ /* 0x000fe4000784c0ff */
        /* <DEDUP_REMOVED lines=9> */
[----:B---3--:R-:W-:-:S11]  /*81fd0*/  PRMT R10, R21, 0x7632, R10 ;  /* 0x00007632150a7816 */ /* 0x008fd6000000000a */
[----:B------:R0:W-:Y:S02]  /*81fe0*/  @P0 STG.E.U16 desc[UR58][R8.64], R21 ;  /* 0x0000001508000986 */ /* 0x0001e4000c10153a */
[----:B0-----:R-:W-:-:S05]  /*81ff0*/  IMAD.WIDE R8, R22, 0x2, R4 ;  /* 0x0000000216087825 */ /* 0x001fca00078e0204 */
[----:B------:R4:W-:Y:S02]  /*82000*/  @P1 STG.E.U16 desc[UR58][R8.64], R10 ;  /* 0x0000000a08001986 */ /* 0x0009e4000c10153a */
[----:B----4-:R-:W-:-:S05]  /*82010*/  IMAD.WIDE R8, R15, 0x2, R6 ;  /* 0x000000020f087825 */ /* 0x010fca00078e0206 */
[----:B------:R0:W-:Y:S01]  /*82020*/  @P5 STG.E.U16 desc[UR58][R8.64], R13 ;  /* 0x0000000d08005986 */ /* 0x0001e2000c10153a */
[----:B------:R-:W-:Y:S01]  /*82030*/  PRMT R10, R13, 0x7632, R10 ;  /* 0x000076320d0a7816 */ /* 0x000fe2000000000a */
[----:B0-----:R-:W-:Y:S02]  /*82040*/  IMAD.WIDE R8, R15, 0x2, R4 ;  /* 0x000000020f087825 */ /* 0x001fe400078e0204 */
[----:B------:R-:W2:Y:S04]  /*82050*/  LDL.LU R15, [R1+0xdcc] ;  /* 0x000dcc00010f7983 */ /* 0x000ea80000300800 */
[----:B------:R0:W-:Y:S04]  /*82060*/  @P2 STG.E.U16 desc[UR58][R8.64], R10 ;  /* 0x0000000a08002986 */ /* 0x0001e8000c10153a */
[----:B------:R-:W3:Y:S01]  /*82070*/  LDL.LU R22, [R1+0xdd0] ;  /* 0x000dd00001167983 */ /* 0x000ee20000300800 */
[----:B0-----:R-:W-:-:S05]  /*82080*/  IMAD.WIDE R8, R0, 0x2, R6 ;  /* 0x0000000200087825 */ /* 0x001fca00078e0206 */
[----:B------:R0:W-:Y:S02]  /*82090*/  @P6 STG.E.U16 desc[UR58][R8.64], R12 ;  /* 0x0000000c08006986 */ /* 0x0001e4000c10153a */
[----:B0-----:R-:W-:Y:S02]  /*820a0*/  IMAD.WIDE R8, R0, 0x2, R4 ;  /* 0x0000000200087825 */ /* 0x001fe400078e0204 */
[----:B------:R-:W4:Y:S04]  /*820b0*/  LDL.LU R0, [R1+0x48c] ;  /* 0x00048c0001007983 */ /* 0x000f280000300800 */
[----:B------:R-:W4:Y:S04]  /*820c0*/  LDL.LU R21, [R1+0xdd4] ;  /* 0x000dd40001157983 */ /* 0x000f280000300800 */
[----:B------:R-:W4:Y:S04]  /*820d0*/  LDL.LU R13, [R1+0x47c] ;  /* 0x00047c00010d7983 */ /* 0x000f280000300800 */
[----:B------:R-:W4:Y:S01]  /*820e0*/  LDL.LU R24, [R1+0xdd8] ;  /* 0x000dd80001187983 */ /* 0x000f220000300800 */
[----:B------:R-:W-:-:S03]  /*820f0*/  LOP3.LUT P3, RZ, R26, 0x1000000, RZ, 0xc0, !PT ;  /* 0x010000001aff7812 */ /* 0x000fc6000786c0ff */
[----:B------:R-:W4:Y:S01]  /*82100*/  LDL.LU R11, [R1+0x4a0] ;  /* 0x0004a000010b7983 */ /* 0x000f220000300800 */
[C---:B------:R-:W-:Y:S02]  /*82110*/  LOP3.LUT P4, RZ, R27.reuse, 0x8, RZ, 0xc0, !PT ;  /* 0x000000081bff7812 */ /* 0x040fe4000788c0ff */
        /* <DEDUP_REMOVED lines=15> */
[----:B------:R-:W-:Y:S02]  /*82210*/  LOP3.LUT P0, RZ, R26, 0x20000000, RZ, 0xc0, !PT ;  /* 0x200000001aff7812 */ /* 0x000fe4000780c0ff */
[----:B------:R-:W-:Y:S01]  /*82220*/  LOP3.LUT R25, R25, 0xffffdfff, RZ, 0xc0, !PT ;  /* 0xffffdfff19197812 */ /* 0x000fe200078ec0ff */
[----:B--2---:R-:W-:-:S05]  /*82230*/  IMAD.WIDE R8, R15, 0x2, R6 ;  /* 0x000000020f087825 */ /* 0x004fca00078e0206 */
[----:B------:R0:W-:Y:S02]  /*82240*/  @P1 STG.E.U16 desc[UR58][R8.64], R29 ;  /* 0x0000001d08001986 */ /* 0x0001e4000c10153a */
[----:B0-----:R-:W-:Y:S02]  /*82250*/  IMAD.WIDE R8, R15, 0x2, R4 ;  /* 0x000000020f087825 */ /* 0x001fe400078e0204 */
[----:B------:R-:W2:Y:S04]  /*82260*/  LDL.LU R15, [R1+0x4a4] ;  /* 0x0004a400010f7983 */ /* 0x000ea80000300800 */
[----:B------:R3:W-:Y:S04]  /*82270*/  @P6 STG.E.U16 desc[UR58][R8.64], R10 ;  /* 0x0000000a08006986 */ /* 0x0007e8000c10153a */
[----:B------:R-:W2:Y:S01]  /*82280*/  LDL.LU R29, [R1+0x205c] ;  /* 0x00205c00011d7983 */ /* 0x000ea20000300800 */
[----:B---3--:R-:W-:Y:S01]  /*82290*/  IMAD.WIDE R8, R22, 0x2, R6 ;  /* 0x0000000216087825 */ /* 0x008fe200078e0206 */
        /* <DEDUP_REMOVED lines=46> */
[----:B0-----:R-:W-:-:S05]  /*82580*/  IMAD.WIDE R8, R16, 0x2, R4 ;  /* 0x0000000210087825 */ /* 0x001fca00078e0204 */
[----:B------:R3:W-:Y:S02]  /*82590*/  @P1 STG.E.U16 desc[UR58][R8.64], R10 ;  /* 0x0000000a08001986 */ /* 0x0007e4000c10153a */
[----:B---3--:R-:W-:-:S05]  /*825a0*/  IMAD.WIDE R8, R0, 0x2, R6 ;  /* 0x0000000200087825 */ /* 0x008fca00078e0206 */
[----:B----4-:R0:W-:Y:S02]  /*825b0*/  @P6 STG.E.U16 desc[UR58][R8.64], R22 ;  /* 0x0000001608006986 */ /* 0x0101e4000c10153a */
[----:B0-----:R-:W-:Y:S02]  /*825c0*/  IMAD.WIDE R8, R0, 0x2, R4 ;  /* 0x0000000200087825 */ /* 0x001fe400078e0204 */
[----:B------:R-:W2:Y:S04]  /*825d0*/  LDL.LU R0, [R1+0xdec] ;  /* 0x000dec0001007983 */ /* 0x000ea80000300800 */
[----:B------:R-:W3:Y:S04]  /*825e0*/  LDL.LU R26, [R1+0x498] ;  /* 0x00049800011a7983 */ /* 0x000ee80000300800 */
[----:B------:R-:W4:Y:S04]  /*825f0*/  LDL.LU R12, [R1+0xdf0] ;  /* 0x000df000010c7983 */ /* 0x000f280000300800 */
        /* <DEDUP_REMOVED lines=12> */
[----:B0-----:R-:W-:-:S05]  /*826c0*/  IMAD.WIDE R8, R21, 0x2, R6 ;  /* 0x0000000215087825 */ /* 0x001fca00078e0206 */
[----:B------:R0:W-:Y:S01]  /*826d0*/  @P3 STG.E.U16 desc[UR58][R8.64], R13 ;  /* 0x0000000d08003986 */ /* 0x0001e2000c10153a */
[----:B------:R-:W-:Y:S01]  /*826e0*/  PRMT R10, R13, 0x7632, R10 ;  /* 0x000076320d0a7816 */ /* 0x000fe2000000000a */
[----:B0-----:R-:W-:Y:S02]  /*826f0*/  IMAD.WIDE R8, R21, 0x2, R4 ;  /* 0x0000000215087825 */ /* 0x001fe400078e0204 */
[----:B------:R-:W4:Y:S04]  /*82700*/  LDL.LU R13, [R1+0x4b0] ;  /* 0x0004b000010d7983 */ /* 0x000f280000300800 */
[----:B------:R2:W-:Y:S01]  /*82710*/  @P4 STG.E.U16 desc[UR58][R8.64], R10 ;  /* 0x0000000a08004986 */ /* 0x0005e2000c10153a */
[----:B------:R-:W-:Y:S02]  /*82720*/  LOP3.LUT P0, RZ, R29, 0x20, RZ, 0xc0, !PT ;  /* 0x000000201dff7812 */ /* 0x000fe4000780c0ff */
[----:B------:R-:W-:-:S11]  /*82730*/  LOP3.LUT R25, R25, 0xfffffdff, RZ, 0xc0, !PT ;  /* 0xfffffdff19197812 */ /* 0x000fd600078ec0ff */
[----:B------:R-:W-:Y:S02]  /*82740*/  @P0 LOP3.LUT R25, R25, 0x200, RZ, 0xfc, !PT ;  /* 0x0000020019190812 */ /* 0x000fe400078efcff */
[----:B------:R-:W-:Y:S01]  /*82750*/  LOP3.LUT P0, RZ, R27, 0x10000, RZ, 0xc0, !PT ;  /* 0x000100001bff7812 */ /* 0x000fe2000780c0ff */
[----:B--2---:R-:W-:-:S05]  /*82760*/  IMAD.WIDE R8, R0, 0x2, R6 ;  /* 0x0000000200087825 */ /* 0x004fca00078e0206 */
[----:B---3--:R0:W-:Y:S02]  /*82770*/  @P5 STG.E.U16 desc[UR58][R8.64], R26 ;  /* 0x0000001a08005986 */ /* 0x0081e4000c10153a */
[----:B0-----:R-:W-:Y:S02]  /*82780*/  IMAD.WIDE R8, R0, 0x2, R4 ;  /* 0x0000000200087825 */ /* 0x001fe400078e0204 */
[----:B------:R-:W2:Y:S04]  /*82790*/  LDL.LU R0, [R1+0xe00] ;  /* 0x000e000001007983 */ /* 0x000ea80000300800 */
[----:B------:R-:W3:Y:S01]  /*827a0*/  LDL.LU R21, [R1+0x4c4] ;  /* 0x0004c40001157983 */ /* 0x000ee20000300800 */
[----:B------:R-:W-:-:S04]  /*827b0*/  LOP3.LUT R25, R25, 0xfffffbff, RZ, 0xc0, !PT ;  /* 0xfffffbff19197812 */ /* 0x000fc800078ec0ff */
[----:B------:R-:W-:Y:S02]  /*827c0*/  @P0 LOP3.LUT R25, R25, 0x400, RZ, 0xfc, !PT ;  /* 0x0000040019190812 */ /* 0x000fe400078efcff */
[----:B------:R-:W-:Y:S02]  /*827d0*/  LOP3.LUT P0, RZ, R27, 0x8000, RZ, 0xc0, !PT ;  /* 0x000080001bff7812 */ /* 0x000fe4000780c0ff */
[----:B------:R-:W-:Y:S02]  /*827e0*/  LOP3.LUT R25, R25, 0xfffff7ff, RZ, 0xc0, !PT ;  /* 0xfffff7ff19197812 */ /* 0x000fe400078ec0ff */
[----:B------:R-:W-:Y:S02]  /*827f0*/  LOP3.LUT P6, RZ, R29, 0x4, RZ, 0xc0, !PT ;  /* 0x000000041dff7812 */ /* 0x000fe400078cc0ff */
[----:B------:R-:W-:Y:S02]  /*82800*/  LOP3.LUT P1, RZ, R27, 0x2000, RZ, 0xc0, !PT ;  /* 0x000020001bff7812 */ /* 0x000fe4000782c0ff */
[----:B------:R-:W-:-:S05]  /*82810*/  PRMT R10, R26, 0x7632, R10 ;  /* 0x000076321a0a7816 */ /* 0x000fca000000000a */
[----:B------:R-:W-:Y:S02]  /*82820*/  @P0 LOP3.LUT R25, R25, 0x800, RZ, 0xfc, !PT ;  /* 0x0000080019190812 */ /* 0x000fe400078efcff */
[----:B------:R-:W-:Y:S02]  /*82830*/  LOP3.LUT P0, RZ, R29, 0x10, RZ, 0xc0, !PT ;  /* 0x000000101dff7812 */ /* 0x000fe4000780c0ff */
        /* <DEDUP_REMOVED lines=16> */
[----:B0-----:R-:W-:Y:S01]  /*82940*/  IMAD.WIDE R8, R19, 0x2, R4 ;  /* 0x0000000213087825 */ /* 0x001fe200078e0204 */
[----:B------:R-:W4:Y:S09]  /*82950*/  LDL.LU R15, [R1+0xe08] ;  /* 0x000e0800010f7983 */ /* 0x000f320000300800 */
        /* <DEDUP_REMOVED lines=9> */
[----:B------:R-:W-:Y:S02]  /*829f0*/  LOP3.LUT P0, RZ, R25, 0x200, RZ, 0xc0, !PT ;  /* 0x0000020019ff7812 */ /* 0x000fe4000780c0ff */
[----:B------:R-:W-:Y:S02]  /*82a00*/  LOP3.LUT P3, RZ, R29, 0x40, RZ, 0xc0, !PT ;  /* 0x000000401dff7812 */ /* 0x000fe4000786c0ff */
[----:B------:R-:W-:Y:S01]  /*82a10*/  LOP3.LUT P4, RZ, R27, 0x20000, RZ, 0xc0, !PT ;  /* 0x000200001bff7812 */ /* 0x000fe2000788c0ff */
[----:B0-----:R-:W-:Y:S01]  /*82a20*/  IMAD.WIDE R8, R22, 0x2, R6 ;  /* 0x0000000216087825 */ /* 0x001fe200078e0206 */
[----:B------:R-:W-:-:S07]  /*82a30*/  PRMT R10, R13, 0x7632, R10 ;  /* 0x000076320d0a7816 */ /* 0x000fce000000000a */
[----:B------:R0:W-:Y:S02]  /*82a40*/  @P0 STG.E.U16 desc[UR58][R8.64], R13 ;  /* 0x0000000d08000986 */ /* 0x0001e4000c10153a */
[----:B0-----:R-:W-:Y:S02]  /*82a50*/  IMAD.WIDE R8, R22, 0x2, R4 ;  /* 0x0000000216087825 */ /* 0x001fe400078e0204 */
[----:B------:R-:W4:Y:S04]  /*82a60*/  LDL.LU R13, [R1+0xe0c] ;  /* 0x000e0c00010d7983 */ /* 0x000f280000300800 */
[----:B------:R2:W-:Y:S02]  /*82a70*/  @P3 STG.E.U16 desc[UR58][R8.64], R10 ;  /* 0x0000000a08003986 */ /* 0x0005e4000c10153a */
[----:B--2---:R-:W-:-:S05]  /*82a80*/  IMAD.WIDE R8, R0, 0x2, R6 ;  /* 0x0000000200087825 */ /* 0x004fca00078e0206 */
[----:B---3--:R0:W-:Y:S02]  /*82a90*/  @P4 STG.E.U16 desc[UR58][R8.64], R21 ;  /* 0x0000001508004986 */ /* 0x0081e4000c10153a */
[----:B0-----:R-:W-:Y:S02]  /*82aa0*/  IMAD.WIDE R8, R0, 0x2, R4 ;  /* 0x0000000200087825 */ /* 0x001fe400078e0204 */
[----:B------:R-:W2:Y:S01]  /*82ab0*/  LDL.LU R0, [R1+0x4b8] ;  /* 0x0004b80001007983 */ /* 0x000ea20000300800 */
[----:B------:R-:W-:Y:S02]  /*82ac0*/  LOP3.LUT P5, RZ, R27, 0x40000, RZ, 0xc0, !PT ;  /* 0x000400001bff7812 */ /* 0x000fe400078ac0ff */
[----:B------:R-:W-:Y:S01]  /*82ad0*/  LOP3.LUT P6, RZ, R29, 0x80, RZ, 0xc0, !PT ;  /* 0x000000801dff7812 */ /* 0x000fe200078cc0ff */
[----:B------:R-:W3:Y:S01]  /*82ae0*/  LDL.LU R11, [R1+0xe10] ;  /* 0x000e1000010b7983 */ /* 0x000ee20000300800 */
[----:B------:R-:W-:-:S09]  /*82af0*/  PRMT R10, R21, 0x7632, R10 ;  /* 0x00007632150a7816 */ /* 0x000fd2000000000a */
[----:B------:R4:W-:Y:S01]  /*82b00*/  @P5 STG.E.U16 desc[UR58][R8.64], R10 ;  /* 0x0000000a08005986 */ /* 0x0009e2000c10153a */
[----:B------:R-:W-:Y:S01]  /*82b10*/  LOP3.LUT P1, RZ, R29, 0x100, RZ, 0xc0, !PT ;  /* 0x000001001dff7812 */ /* 0x000fe2000782c0ff */
[----:B----4-:R-:W-:-:S05]  /*82b20*/  IMAD.WIDE R8, R16, 0x2, R6 ;  /* 0x0000000210087825 */ /* 0x010fca00078e0206 */
[----:B------:R0:W-:Y:S02]  /*82b30*/  @P6 STG.E.U16 desc[UR58][R8.64], R12 ;  /* 0x0000000c08006986 */ /* 0x0001e4000c10153a */
[----:B0-----:R-:W-:Y:S02]  /*82b40*/  IMAD.WIDE R8, R16, 0x2, R4 ;  /* 0x0000000210087825 */ /* 0x001fe400078e0204 */
[----:B------:R-:W4:Y:S04]  /*82b50*/  LDL.LU R16, [R1+0x4cc] ;  /* 0x0004cc0001107983 */ /* 0x000f280000300800 */
[----:B------:R-:W3:Y:S04]  /*82b60*/  LDL.LU R26, [R1+0xe14] ;  /* 0x000e1400011a7983 */ /* 0x000ee80000300800 */
[----:B------:R-:W3:Y:S01]  /*82b70*/  LDL.LU R22, [R1+0x4bc] ;  /* 0x0004bc0001167983 */ /* 0x000ee20000300800 */
[----:B------:R-:W-:-:S02]  /*82b80*/  LOP3.LUT P2, RZ, R27, 0x80000, RZ, 0xc0, !PT ;  /* 0x000800001bff7812 */ /* 0x000fc4000784c0ff */
[----:B------:R-:W-:-:S05]  /*82b90*/  PRMT R10, R12, 0x7632, R10 ;  /* 0x000076320c0a7816 */ /* 0x000fca000000000a */
[----:B------:R0:W-:Y:S02]  /*82ba0*/  @P1 STG.E.U16 desc[UR58][R8.64], R10 ;  /* 0x0000000a08001986 */ /* 0x0001e4000c10153a */
[----:B0-----:R-:W-:-:S05]  /*82bb0*/  IMAD.WIDE R8, R15, 0x2, R6 ;  /* 0x000000020f087825 */ /* 0x001fca00078e0206 */
[----:B------:R0:W-:Y:S02]  /*82bc0*/  @P2 STG.E.U16 desc[UR58][R8.64], R19 ;  /* 0x0000001308002986 */ /* 0x0001e4000c10153a */
[----:B0-----:R-:W-:Y:S02]  /*82bd0*/  IMAD.WIDE R8, R15, 0x2, R4 ;  /* 0x000000020f087825 */ /* 0x001fe400078e0204 */
[----:B------:R-:W4:Y:S04]  /*82be0*/  LDL.LU R15, [R1+0xe18] ;  /* 0x000e1800010f7983 */ /* 0x000f280000300800 */
[----:B------:R-:W4:Y:S01]  /*82bf0*/  LDL.LU R24, [R1+0x4e0] ;  /* 0x0004e00001187983 */ /* 0x000f220000300800 */
[----:B------:R-:W-:Y:S02]  /*82c00*/  LOP3.LUT P3, RZ, R27, 0x100000, RZ, 0xc0, !PT ;  /* 0x001000001bff7812 */ /* 0x000fe4000786c0ff */
[----:B------:R-:W-:Y:S01]  /*82c10*/  LOP3.LUT P4, RZ, R29, 0x200, RZ, 0xc0, !PT ;  /* 0x000002001dff7812 */ /* 0x000fe2000788c0ff */
[----:B------:R-:W4:Y:S01]  /*82c20*/  LDL.LU R21, [R1+0xe1c] ;  /* 0x000e1c0001157983 */ /* 0x000f220000300800 */
[----:B------:R-:W-:-:S03]  /*82c30*/  PRMT R10, R19, 0x7632, R10 ;  /* 0x00007632130a7816 */ /* 0x000fc6000000000a */
[----:B------:R-:W4:Y:S06]  /*82c40*/  LDL.LU R12, [R1+0x4d0] ;  /* 0x0004d000010c7983 */ /* 0x000f2c0000300800 */
[----:B------:R0:W-:Y:S02]  /*82c50*/  @P3 STG.E.U16 desc[UR58][R8.64], R10 ;  /* 0x0000000a08003986 */ /* 0x0001e4000c10153a */
[----:B0-----:R-:W-:-:S05]  /*82c60*/  IMAD.WIDE R8, R13, 0x2, R6 ;  /* 0x000000020d087825 */ /* 0x001fca00078e0206 */
[----:B--2---:R0:W-:Y:S02]  /*82c70*/  @P4 STG.E.U16 desc[UR58][R8.64], R0 ;  /* 0x0000000008004986 */ /* 0x0041e4000c10153a */
[----:B0-----:R-:W-:Y:S02]  /*82c80*/  IMAD.WIDE R8, R13, 0x2, R4 ;  /* 0x000000020d087825 */ /* 0x001fe400078e0204 */
[----:B------:R-:W2:Y:S04]  /*82c90*/  LDL.LU R13, [R1+0xe70] ;  /* 0x000e7000010d7983 */ /* 0x000ea80000300800 */
[----:B------:R-:W2:Y:S01]  /*82ca0*/  LDL.LU R19, [R1+0x4e4] ;  /* 0x0004e40001137983 */ /* 0x000ea20000300800 */
        /* <DEDUP_REMOVED lines=8> */
[----:B------:R-:W-:Y:S02]  /*82d30*/  LOP3.LUT P5, RZ, R29, 0x400, RZ, 0xc0, !PT ;  /* 0x000004001dff7812 */ /* 0x000fe400078ac0ff */
[----:B------:R-:W-:Y:S02]  /*82d40*/  LOP3.LUT P6, RZ, R27, 0x200000, RZ, 0xc0, !PT ;  /* 0x002000001bff7812 */ /* 0x000fe400078cc0ff */
[----:B------:R-:W-:-:S02]  /*82d50*/  PRMT R10, R0, 0x7632, R10 ;  /* 0x00007632000a7816 */ /* 0x000fc4000000000a */
[----:B------:R-:W-:Y:S01]  /*82d60*/  LOP3.LUT P1, RZ, R27, 0x400000, RZ, 0xc0, !PT ;  /* 0x004000001bff7812 */ /* 0x000fe2000782c0ff */
[----:B------:R-:W2:Y:S02]  /*82d70*/  LDL.LU R0, [R1+0x2058] ;  /* 0x0020580001007983 */ /* 0x000ea40000300800 */
[----:B------:R-:W-:Y:S02]  /*82d80*/  @P2 LOP3.LUT R25, R25, 0x80, RZ, 0xfc, !PT ;  /* 0x0000008019192812 */ /* 0x000fe400078efcff */
[----:B------:R-:W-:Y:S02]  /*82d90*/  LOP3.LUT P2, RZ, R29, 0x1000, RZ, 0xc0, !PT ;  /* 0x000010001dff7812 */ /* 0x000fe4000784c0ff */
[----:B------:R-:W-:Y:S01]  /*82da0*/  LOP3.LUT R25, R25, 0xfffffeff, RZ, 0xc0, !PT ;  /* 0xfffffeff19197812 */ /* 0x000fe200078ec0ff */
[----:B------:R3:W-:Y:S02]  /*82db0*/  @P5 STG.E.U16 desc[UR58][R8.64], R10 ;  /* 0x0000000a08005986 */ /* 0x0007e4000c10153a */
[----:B---3--:R-:W-:-:S08]  /*82dc0*/  IMAD.WIDE R8, R11, 0x2, R6 ;  /* 0x000000020b087825 */ /* 0x008fd000078e0206 */
[----:B------:R-:W-:Y:S02]  /*82dd0*/  @P2 LOP3.LUT R25, R25, 0x100, RZ, 0xfc, !PT ;  /* 0x0000010019192812 */ /* 0x000fe400078efcff */
[----:B------:R-:W-:Y:S01]  /*82de0*/  LOP3.LUT P2, RZ, R29, 0x800, RZ, 0xc0, !PT ;  /* 0x000008001dff7812 */ /* 0x000fe2000784c0ff */
[----:B----4-:R0:W-:Y:S01]  /*82df0*/  @P6 STG.E.U16 desc[UR58][R8.64], R16 ;  /* 0x0000001008006986 */ /* 0x0101e2000c10153a */
[----:B------:R-:W-:Y:S01]  /*82e00*/  PRMT R10, R16, 0x7632, R10 ;  /* 0x00007632100a7816 */ /* 0x000fe2000000000a */
[----:B0-----:R-:W-:Y:S02]  /*82e10*/  IMAD.WIDE R8, R11, 0x2, R4 ;  /* 0x000000020b087825 */ /* 0x001fe400078e0204 */
[----:B------:R-:W3:Y:S04]  /*82e20*/  LDL.LU R16, [R1+0xe74] ;  /* 0x000e740001107983 */ /* 0x000ee80000300800 */
[----:B------:R0:W-:Y:S04]  /*82e30*/  @P1 STG.E.U16 desc[UR58][R8.64], R10 ;  /* 0x0000000a08001986 */ /* 0x0001e8000c10153a */
[----:B------:R-:W4:Y:S01]  /*82e40*/  LDL.LU R11, [R1+0x4d4] ;  /* 0x0004d400010b7983 */ /* 0x000f220000300800 */
[----:B0-----:R-:W-:-:S05]  /*82e50*/  IMAD.WIDE R8, R26, 0x2, R6 ;  /* 0x000000021a087825 */ /* 0x001fca00078e0206 */
[----:B------:R0:W-:Y:S01]  /*82e60*/  @P2 STG.E.U16 desc[UR58][R8.64], R22 ;  /* 0x0000001608002986 */ /* 0x0001e2000c10153a */
[----:B------:R-:W-:Y:S02]  /*82e70*/  LOP3.LUT P2, RZ, R25, 0x100, RZ, 0xc0, !PT ;  /* 0x0000010019ff7812 */ /* 0x000fe4000784c0ff */
[----:B------:R-:W-:Y:S01]  /*82e80*/  PRMT R10, R22, 0x7632, R10 ;  /* 0x00007632160a7816 */ /* 0x000fe2000000000a */
[----:B0-----:R-:W-:-:S10]  /*82e90*/  IMAD.WIDE R8, R26, 0x2, R4 ;  /* 0x000000021a087825 */ /* 0x001fd400078e0204 */
[----:B------:R0:W-:Y:S01]  /*82ea0*/  @P2 STG.E.U16 desc[UR58][R8.64], R10 ;  /* 0x0000000a08002986 */ /* 0x0001e2000c10153a */
[----:B------:R-:W-:Y:S01]  /*82eb0*/  LOP3.LUT P2, RZ, R25, 0x80, RZ, 0xc0, !PT ;  /* 0x0000008019ff7812 */ /* 0x000fe2000784c0ff */
[----:B0-----:R-:W-:-:S12]  /*82ec0*/  IMAD.WIDE R8, R15, 0x2, R6 ;  /* 0x000000020f087825 */ /* 0x001fd800078e0206 */
        /* <DEDUP_REMOVED lines=10> */
[----:B0-----:R-:W-:Y:S01]  /*82f70*/  IMAD.WIDE R8, R21, 0x2, R6 ;  /* 0x0000000215087825 */ /* 0x001fe200078e0206 */
[----:B------:R-:W-:-:S08]  /*82f80*/  PRMT R10, R12, 0x7632, R10 ;  /* 0x000076320c0a7816 */ /* 0x000fd0000000000a */
[----:B------:R0:W-:Y:S02]  /*82f90*/  @P2 STG.E.U16 desc[UR58][R8.64], R12 ;  /* 0x0000000c08002986 */ /* 0x0001e4000c10153a */
[----:B0-----:R-:W-:-:S05]  /*82fa0*/  IMAD.WIDE R8, R21, 0x2, R4 ;  /* 0x0000000215087825 */ /* 0x001fca00078e0204 */
[----:B------:R2:W-:Y:S02]  /*82fb0*/  @P3 STG.E.U16 desc[UR58][R8.64], R10 ;  /* 0x0000000a08003986 */ /* 0x0005e4000c10153a */
[----:B--2---:R-:W-:-:S05]  /*82fc0*/  IMAD.WIDE R8, R13, 0x2, R6 ;  /* 0x000000020d087825 */ /* 0x004fca00078e0206 */
[----:B------:R0:W-:Y:S02]  /*82fd0*/  @P4 STG.E.U16 desc[UR58][R8.64], R19 ;  /* 0x0000001308004986 */ /* 0x0001e4000c10153a */
[----:B0-----:R-:W-:Y:S02]  /*82fe0*/  IMAD.WIDE R8, R13, 0x2, R4 ;  /* 0x000000020d087825 */ /* 0x001fe400078e0204 */
[----:B------:R-:W2:Y:S04]  /*82ff0*/  LDL.LU R13, [R1+0xe7c] ;  /* 0x000e7c00010d7983 */ /* 0x000ea80000300800 */
[----:B------:R-:W2:Y:S04]  /*83000*/  LDL.LU R21, [R1+0x4d8] ;  /* 0x0004d80001157983 */ /* 0x000ea80000300800 */
[----:B------:R-:W2:Y:S01]  /*83010*/  LDL.LU R12, [R1+0xe80] ;  /* 0x000e8000010c7983 */ /* 0x000ea20000300800 */
[----:B------:R-:W-:-:S03]  /*83020*/  PRMT R10, R19, 0x7632, R10 ;  /* 0x00007632130a7816 */ /* 0x000fc6000000000a */
[----:B------:R-:W2:Y:S01]  /*83030*/  LDL.LU R19, [R1+0x4ec] ;  /* 0x0004ec0001137983 */ /* 0x000ea20000300800 */
[----:B------:R-:W-:Y:S02]  /*83040*/  LOP3.LUT P0, RZ, R27, 0x4000000, RZ, 0xc0, !PT ;  /* 0x040000001bff7812 */ /* 0x000fe4000780c0ff */
[C---:B------:R-:W-:Y:S01]  /*83050*/  LOP3.LUT P5, RZ, R29.reuse, 0x8000, RZ, 0xc0, !PT ;  /* 0x000080001dff7812 */ /* 0x040fe200078ac0ff */
[----:B------:R-:W2:Y:S10]  /*83060*/  LDL.LU R26, [R1+0xe84] ;  /* 0x000e8400011a7983 */ /* 0x000eb40000300800 */
[----:B------:R3:W-:Y:S01]  /*83070*/  @P0 STG.E.U16 desc[UR58][R8.64], R10 ;  /* 0x0000000a08000986 */ /* 0x0007e2000c10153a */
[----:B------:R-:W-:-:S02]  /*83080*/  LOP3.LUT P6, RZ, R29, 0x10000, RZ, 0xc0, !PT ;  /* 0x000100001dff7812 */ /* 0x000fc400078cc0ff */
        /* <DEDUP_REMOVED lines=15> */
[----:B------:R-:W4:Y:S04]  /*83180*/  LDL.LU R24, [R1+0x500] ;  /* 0x0005000001187983 */ /* 0x000f280000300800 */
[----:B------:R2:W-:Y:S01]  /*83190*/  @P2 STG.E.U16 desc[UR58][R8.64], R10 ;  /* 0x0000000a08002986 */ /* 0x0005e2000c10153a */
[----:B------:R-:W-:Y:S01]  /*831a0*/  LOP3.LUT P5, RZ, R27, 0x20000000, RZ, 0xc0, !PT ;  /* 0x200000001bff7812 */ /* 0x000fe200078ac0ff */
[----:B--2---:R-:W-:-:S05]  /*831b0*/  IMAD.WIDE R8, R13, 0x2, R6 ;  /* 0x000000020d087825 */ /* 0x004fca00078e0206 */
[----:B------:R0:W-:Y:S02]  /*831c0*/  @P3 STG.E.U16 desc[UR58][R8.64], R21 ;  /* 0x0000001508003986 */ /* 0x0001e4000c10153a */
[----:B0-----:R-:W-:Y:S02]  /*831d0*/  IMAD.WIDE R8, R13, 0x2, R4 ;  /* 0x000000020d087825 */ /* 0x001fe400078e0204 */
[----:B------:R-:W2:Y:S04]  /*831e0*/  LDL.LU R13, [R1+0xe8c] ;  /* 0x000e8c00010d7983 */ /* 0x000ea80000300800 */
[----:B------:R-:W2:Y:S04]  /*831f0*/  LDL.LU R11, [R1+0x4f0] ;  /* 0x0004f000010b7983 */ /* 0x000ea80000300800 */
[----:B------:R-:W2:Y:S01]  /*83200*/  LDL.LU R22, [R1+0xe90] ;  /* 0x000e900001167983 */ /* 0x000ea20000300800 */
[----:B------:R-:W-:-:S03]  /*83210*/  PRMT R10, R21, 0x7632, R10 ;  /* 0x00007632150a7816 */ /* 0x000fc6000000000a */
[----:B------:R-:W2:Y:S04]  /*83220*/  LDL.LU R21, [R1+0x504] ;  /* 0x0005040001157983 */ /* 0x000ea80000300800 */
[----:B------:R0:W-:Y:S02]  /*83230*/  @P4 STG.E.U16 desc[UR58][R8.64], R10 ;  /* 0x0000000a08004986 */ /* 0x0001e4000c10153a */
[----:B0-----:R-:W-:Y:S01]  /*83240*/  IMAD.WIDE R8, R12, 0x2, R6 ;  /* 0x000000020c087825 */ /* 0x001fe200078e0206 */
[----:B------:R-:W-:-:S04]  /*83250*/  PRMT R10, R19, 0x7632, R10 ;  /* 0x00007632130a7816 */ /* 0x000fc8000000000a */
[----:B------:R0:W-:Y:S04]  /*83260*/  @P5 STG.E.U16 desc[UR58][R8.64], R19 ;  /* 0x0000001308005986 */ /* 0x0001e8000c10153a */
[----:B0-----:R-:W2:Y:S01]  /*83270*/  LDL.LU R19, [R1+0xe94] ;  /* 0x000e940001137983 */ /* 0x001ea20000300800 */
[----:B------:R-:W-:-:S03]  /*83280*/  IMAD.WIDE R8, R12, 0x2, R4 ;  /* 0x000000020c087825 */ /* 0x000fc600078e0204 */
[----:B------:R-:W2:Y:S01]  /*83290*/  LDL.LU R12, [R1+0x4f4] ;  /* 0x0004f400010c7983 */ /* 0x000ea20000300800 */
        /* <DEDUP_REMOVED lines=8> */
[----:B------:R-:W-:Y:S02]  /*83320*/  LOP3.LUT R25, R25, 0xffffffef, RZ, 0xc0, !PT ;  /* 0xffffffef19197812 */ /* 0x000fe400078ec0ff */
[----:B------:R-:W-:Y:S01]  /*83330*/  LOP3.LUT P3, RZ, R23, 0x8, RZ, 0xc0, !PT ;  /* 0x0000000817ff7812 */ /* 0x000fe2000786c0ff */
[----:B------:R0:W-:Y:S08]  /*83340*/  @P6 STG.E.U16 desc[UR58][R8.64], R10 ;  /* 0x0000000a08006986 */ /* 0x0001f0000c10153a */
[----:B------:R-:W-:-:S02]  /*83350*/  @P0 LOP3.LUT R25, R25, 0x10, RZ, 0xfc, !PT ;  /* 0x0000001019190812 */ /* 0x000fc400078efcff */
[----:B------:R-:W-:Y:S02]  /*83360*/  LOP3.LUT P0, RZ, R29, 0x80000, RZ, 0xc0, !PT ;  /* 0x000800001dff7812 */ /* 0x000fe4000780c0ff */
[----:B------:R-:W-:Y:S01]  /*83370*/  LOP3.LUT R25, R25, 0xfffffffd, RZ, 0xc0, !PT ;  /* 0xfffffffd19197812 */ /* 0x000fe200078ec0ff */
[----:B0-----:R-:W-:-:S03]  /*83380*/  IMAD.WIDE R8, R26, 0x2, R6 ;  /* 0x000000021a087825 */ /* 0x001fc600078e0206 */
[----:B------:R-:W-:-:S07]  /*83390*/  @P3 LOP3.LUT R25, R25, 0x2, RZ, 0xfc, !PT ;  /* 0x0000000219193812 */ /* 0x000fce00078efcff */
[----:B---3--:R0:W-:Y:S01]  /*833a0*/  @P0 STG.E.U16 desc[UR58][R8.64], R16 ;  /* 0x0000001008000986 */ /* 0x0081e2000c10153a */
[----:B------:R-:W-:Y:S02]  /*833b0*/  LOP3.LUT P0, RZ, R25, 0x10, RZ, 0xc0, !PT ;  /* 0x0000001019ff7812 */ /* 0x000fe4000780c0ff */
[----:B------:R-:W-:Y:S01]  /*833c0*/  PRMT R10, R16, 0x7632, R10 ;  /* 0x00007632100a7816 */ /* 0x000fe2000000000a */
[----:B0-----:R-:W-:Y:S01]  /*833d0*/  IMAD.WIDE R8, R26, 0x2, R4 ;  /* 0x000000021a087825 */ /* 0x001fe200078e0204 */
[----:B------:R-:W-:Y:S01]  /*833e0*/  LOP3.LUT P1, RZ, R29, 0x200000, RZ, 0xc0, !PT ;  /* 0x002000001dff7812 */ /* 0x000fe2000782c0ff */
[----:B------:R-:W3:Y:S08]  /*833f0*/  LDL.LU R16, [R1+0xe98] ;  /* 0x000e980001107983 */ /* 0x000ef00000300800 */
[----:B------:R4:W-:Y:S01]  /*83400*/  @P0 STG.E.U16 desc[UR58][R8.64], R10 ;  /* 0x0000000a08000986 */ /* 0x0009e2000c10153a */
[----:B------:R-:W-:Y:S01]  /*83410*/  LOP3.LUT P0, RZ, R25, 0x8, RZ, 0xc0, !PT ;  /* 0x0000000819ff7812 */ /* 0x000fe2000780c0ff */
[----:B----4-:R-:W-:-:S12]  /*83420*/  IMAD.WIDE R8, R15, 0x2, R6 ;  /* 0x000000020f087825 */ /* 0x010fd800078e0206 */
[----:B------:R0:W-:Y:S01]  /*83430*/  @P0 STG.E.U16 desc[UR58][R8.64], R24 ;  /* 0x0000001808000986 */ /* 0x0001e2000c10153a */
[----:B------:R-:W-:Y:S02]  /*83440*/  LOP3.LUT P0, RZ, R25, 0x4, RZ, 0xc0, !PT ;  /* 0x0000000419ff7812 */ /* 0x000fe4000780c0ff */
[----:B------:R-:W-:Y:S02]  /*83450*/  PRMT R10, R24, 0x7632, R10 ;  /* 0x00007632180a7816 */ /* 0x000fe4000000000a */
[----:B------:R-:W-:Y:S01]  /*83460*/  LOP3.LUT P2, RZ, R29, 0x400000, RZ, 0xc0, !PT ;  /* 0x004000001dff7812 */ /* 0x000fe2000784c0ff */
[----:B0-----:R-:W-:Y:S01]  /*83470*/  IMAD.WIDE R8, R15, 0x2, R4 ;  /* 0x000000020f087825 */ /* 0x001fe200078e0204 */
[----:B------:R-:W-:Y:S01]  /*83480*/  LOP3.LUT P3, RZ, R23, 0x2, RZ, 0xc0, !PT ;  /* 0x0000000217ff7812 */ /* 0x000fe2000786c0ff */
[----:B------:R-:W4:Y:S06]  /*83490*/  LDL.LU R15, [R1+0x508] ;  /* 0x00050800010f7983 */ /* 0x000f2c0000300800 */
[----:B------:R2:W-:Y:S01]  /*834a0*/  @P0 STG.E.U16 desc[UR58][R8.64], R10 ;  /* 0x0000000a08000986 */ /* 0x0005e2000c10153a */
[----:B------:R-:W-:Y:S01]  /*834b0*/  LOP3.LUT P4, RZ, R29, 0x800000, RZ, 0xc0, !PT ;  /* 0x008000001dff7812 */ /* 0x000fe2000788c0ff */
[----:B--2---:R-:W-:Y:S01]  /*834c0*/  IMAD.WIDE R8, R13, 0x2, R6 ;  /* 0x000000020d087825 */ /* 0x004fe200078e0206 */
[----:B------:R-:W-:-:S04]  /*834d0*/  PRMT R10, R11, 0x7632, R10 ;  /* 0x000076320b0a7816 */ /* 0x000fc8000000000a */
[----:B------:R0:W-:Y:S02]  /*834e0*/  @P1 STG.E.U16 desc[UR58][R8.64], R11 ;  /* 0x0000000b08001986 */ /* 0x0001e4000c10153a */
[----:B0-----:R-:W-:Y:S02]  /*834f0*/  IMAD.WIDE R8, R13, 0x2, R4 ;  /* 0x000000020d087825 */ /* 0x001fe400078e0204 */
[----:B------:R-:W2:Y:S04]  /*83500*/  LDL.LU R13, [R1+0xe9c] ;  /* 0x000e9c00010d7983 */ /* 0x000ea80000300800 */
[----:B------:R0:W-:Y:S04]  /*83510*/  @P2 STG.E.U16 desc[UR58][R8.64], R10 ;  /* 0x0000000a08002986 */ /* 0x0001e8000c10153a */
[----:B------:R-:W2:Y:S01]  /*83520*/  LDL.LU R23, [R1+0x4f8] ;  /* 0x0004f80001177983 */ /* 0x000ea20000300800 */
[----:B0-----:R-:W-:-:S05]  /*83530*/  IMAD.WIDE R8, R22, 0x2, R6 ;  /* 0x0000000216087825 */ /* 0x001fca00078e0206 */
[----:B------:R0:W-:Y:S01]  /*83540*/  @P3 STG.E.U16 desc[UR58][R8.64], R21 ;  /* 0x0000001508003986 */ /* 0x0001e2000c10153a */
[----:B------:R-:W-:Y:S02]  /*83550*/  LOP3.LUT P3, RZ, R25, 0x2, RZ, 0xc0, !PT ;  /* 0x0000000219ff7812 */ /* 0x000fe4000786c0ff */
[----:B------:R-:W-:Y:S01]  /*83560*/  PRMT R10, R21, 0x7632, R10 ;  /* 0x00007632150a7816 */ /* 0x000fe2000000000a */
[----:B0-----:R-:W-:Y:S02]  /*83570*/  IMAD.WIDE R8, R22, 0x2, R4 ;  /* 0x0000000216087825 */ /* 0x001fe400078e0204 */
[----:B------:R-:W2:Y:S04]  /*83580*/  LDL.LU R22, [R1+0xea0] ;  /* 0x000ea00001167983 */ /* 0x000ea80000300800 */
[----:B------:R-:W2:Y:S04]  /*83590*/  LDL.LU R21, [R1+0x50c] ;  /* 0x00050c0001157983 */ /* 0x000ea80000300800 */
[----:B------:R0:W-:Y:S04]  /*835a0*/  @P3 STG.E.U16 desc[UR58][R8.64], R10 ;  /* 0x0000000a08003986 */ /* 0x0001e8000c10153a */
[----:B------:R-:W2:Y:S01]  /*835b0*/  LDL.LU R27, [R1+0xea4] ;  /* 0x000ea400011b7983 */ /* 0x000ea20000300800 */
[----:B0-----:R-:W-:-:S05]  /*835c0*/  IMAD.WIDE R8, R19, 0x2, R6 ;  /* 0x0000000213087825 */ /* 0x001fca00078e0206 */
[----:B------:R0:W-:Y:S02]  /*835d0*/  @P4 STG.E.U16 desc[UR58][R8.64], R12 ;  /* 0x0000000c08004986 */ /* 0x0001e4000c10153a */
[----:B0-----:R-:W-:Y:S02]  /*835e0*/  IMAD.WIDE R8, R19, 0x2, R4 ;  /* 0x0000000213087825 */ /* 0x001fe400078e0204 */
[----:B------:R-:W2:Y:S04]  /*835f0*/  LDL.LU R19, [R1+0x4fc] ;  /* 0x0004fc0001137983 */ /* 0x000ea80000300800 */
[----:B------:R-:W2:Y:S01]  /*83600*/  LDL.LU R26, [R1+0xea8] ;  /* 0x000ea800011a7983 */ /* 0x000ea20000300800 */
[C---:B------:R-:W-:Y:S02]  /*83610*/  LOP3.LUT P5, RZ, R29.reuse, 0x1000000, RZ, 0xc0, !PT ;  /* 0x010000001dff7812 */ /* 0x040fe400078ac0ff */
[----:B------:R-:W-:Y:S01]  /*83620*/  LOP3.LUT P6, RZ, R29, 0x2000000, RZ, 0xc0, !PT ;  /* 0x020000001dff7812 */ /* 0x000fe200078cc0ff */
[----:B------:R-:W2:Y:S01]  /*83630*/  LDL.LU R24, [R1+0x530] ;  /* 0x0005300001187983 */ /* 0x000ea20000300800 */
[----:B------:R-:W-:-:S02]  /*83640*/  PRMT R10, R12, 0x7632, R10 ;  /* 0x000076320c0a7816 */ /* 0x000fc4000000000a */
[C---:B------:R-:W-:Y:S02]  /*83650*/  LOP3.LUT P0, RZ, R29.reuse, 0x4000000, RZ, 0xc0, !PT ;  /* 0x040000001dff7812 */ /* 0x040fe4000780c0ff */
[----:B------:R-:W-:-:S05]  /*83660*/  LOP3.LUT P1, RZ, R29, 0x8000000, RZ, 0xc0, !PT ;  /* 0x080000001dff7812 */ /* 0x000fca000782c0ff */
[----:B------:R3:W-:Y:S01]  /*83670*/  @P5 STG.E.U16 desc[UR58][R8.64], R10 ;  /* 0x0000000a08005986 */ /* 0x0007e2000c10153a */
[C---:B------:R-:W-:Y:S02]  /*83680*/  LOP3.LUT P2, RZ, R29.reuse, 0x10000000, RZ, 0xc0, !PT ;  /* 0x100000001dff7812 */ /* 0x040fe4000784c0ff */
[C---:B------:R-:W-:Y:S01]  /*83690*/  LOP3.LUT P3, RZ, R29.reuse, 0x20000000, RZ, 0xc0, !PT ;  /* 0x200000001dff7812 */ /* 0x040fe2000786c0ff */
[C---:B---3--:R-:W-:Y:S01]  /*836a0*/  IMAD.WIDE R8, R16.reuse, 0x2, R6 ;  /* 0x0000000210087825 */ /* 0x048fe200078e0206 */
[C---:B------:R-:W-:Y:S02]  /*836b0*/  LOP3.LUT P4, RZ, R29.reuse, 0x40000000, RZ, 0xc0, !PT ;  /* 0x400000001dff7812 */ /* 0x040fe4000788c0ff */
[----:B------:R-:W-:Y:S02]  /*836c0*/  LOP3.LUT P5, RZ, R29, 0x80000000, RZ, 0xc0, !PT ;  /* 0x800000001dff7812 */ /* 0x000fe400078ac0ff */
[----:B----4-:R0:W-:Y:S01]  /*836d0*/  @P6 STG.E.U16 desc[UR58][R8.64], R15 ;  /* 0x0000000f08006986 */ /* 0x0101e2000c10153a */
[----:B------:R-:W-:Y:S01]  /*836e0*/  PRMT R14, R15, 0x7632, R14 ;  /* 0x000076320f0e7816 */ /* 0x000fe2000000000e */
[----:B0-----:R-:W-:-:S05]  /*836f0*/  IMAD.WIDE R8, R16, 0x2, R4 ;  /* 0x0000000210087825 */ /* 0x001fca00078e0204 */
[----:B------:R0:W-:Y:S01]  /*83700*/  @P0 STG.E.U16 desc[UR58][R8.64], R14 ;  /* 0x0000000e08000986 */ /* 0x0001e2000c10153a */
[----:B--2---:R-:W-:-:S04]  /*83710*/  IMAD.WIDE R10, R13, 0x2, R6 ;  /* 0x000000020d0a7825 */ /* 0x004fc800078e0206 */
[----:B------:R-:W-:Y:S01]  /*83720*/  IMAD.WIDE R12, R13, 0x2, R4 ;  /* 0x000000020d0c7825 */ /* 0x000fe200078e0204 */
[----:B------:R1:W-:Y:S01]  /*83730*/  @P1 STG.E.U16 desc[UR58][R10.64], R23 ;  /* 0x000000170a001986 */ /* 0x0003e2000c10153a */
[----:B------:R-:W-:-:S05]  /*83740*/  PRMT R17, R23, 0x7632, R17 ;  /* 0x0000763217117816 */ /* 0x000fca0000000011 */
[----:B------:R2:W-:Y:S01]  /*83750*/  @P2 STG.E.U16 desc[UR58][R12.64], R17 ;  /* 0x000000110c002986 */ /* 0x0005e2000c10153a */
[----:B0-----:R-:W-:-:S04]  /*83760*/  IMAD.WIDE R8, R22, 0x2, R6 ;  /* 0x0000000216087825 */ /* 0x001fc800078e0206 */
[----:B-1----:R-:W-:Y:S02]  /*83770*/  IMAD.WIDE R10, R22, 0x2, R4 ;  /* 0x00000002160a7825 */ /* 0x002fe400078e0204 */
[----:B------:R-:W3:Y:S01]  /*83780*/  LDL.LU R22, [R1+0xeac] ;  /* 0x000eac0001167983 */ /* 0x000ee20000300800 */
[----:B------:R-:W-:-:S03]  /*83790*/  PRMT R14, R21, 0x7632, R14 ;  /* 0x00007632150e7816 */ /* 0x000fc6000000000e */
[----:B------:R0:W-:Y:S01]  /*837a0*/  @P3 STG.E.U16 desc[UR58][R8.64], R21 ;  /* 0x0000001508003986 */ /* 0x0001e2000c10153a */
[----:B--2---:R-:W-:-:S03]  /*837b0*/  VIADD R12, R2, 0x139 ;  /* 0x00000139020c7836 */ /* 0x004fc60000000000 */
[----:B0-----:R-:W2:Y:S01]  /*837c0*/  LDL.LU R21, [R1+0x520] ;  /* 0x0005200001157983 */ /* 0x001ea20000300800 */
[----:B------:R-:W-:Y:S01]  /*837d0*/  IMAD.WIDE R8, R27, 0x2, R6 ;  /* 0x000000021b087825 */ /* 0x000fe200078e0206 */
[----:B------:R-:W-:Y:S01]  /*837e0*/  ISETP.GE.AND P3, PT, R12, UR7, PT ;  /* 0x000000070c007c0c */ /* 0x000fe2000bf66270 */
[----:B------:R-:W0:Y:S01]  /*837f0*/  LDCU UR7, c[0x0][0x39c] ;  /* 0x00007380ff0777ac */ /* 0x000e220008000800 */
[----:B------:R-:W-:Y:S01]  /*83800*/  @P4 STG.E.U16 desc[UR58][R10.64], R14 ;  /* 0x0000000e0a004986 */ /* 0x000fe2000c10153a */
[----:B------:R-:W-:-:S03]  /*83810*/  PRMT R12, R19, 0x7632, R12 ;  /* 0x00007632130c7816 */ /* 0x000fc6000000000c */
[----:B------:R1:W-:Y:S04]  /*83820*/  @P5 STG.E.U16 desc[UR58][R8.64], R19 ;  /* 0x0000001308005986 */ /* 0x0003e8000c10153a */
[----:B-1----:R-:W4:Y:S01]  /*83830*/  LDL.LU R19, [R1+0xeb0] ;  /* 0x000eb00001137983 */ /* 0x002f220000300800 */
[----:B------:R-:W-:Y:S01]  /*83840*/  LOP3.LUT P6, RZ, R25, 0x1, RZ, 0xc0, !PT ;  /* 0x0000000119ff7812 */ /* 0x000fe200078cc0ff */
[----:B------:R-:W-:Y:S02]  /*83850*/  IMAD.WIDE R10, R27, 0x2, R4 ;  /* 0x000000021b0a7825 */ /* 0x000fe400078e0204 */
[----:B------:R-:W4:Y:S02]  /*83860*/  LDL.LU R25, [R1+0x534] ;  /* 0x0005340001197983 */ /* 0x000f240000300800 */
[----:B------:R-:W-:-:S02]  /*83870*/  IMAD.WIDE R8, R26, 0x2, R6 ;  /* 0x000000021a087825 */ /* 0x000fc400078e0206 */
[----:B------:R-:W4:Y:S06]  /*83880*/  LDL.LU R29, [R1+0x524] ;  /* 0x00052400011d7983 */ /* 0x000f2c0000300800 */
[----:B------:R1:W-:Y:S02]  /*83890*/  @P6 STG.E.U16 desc[UR58][R10.64], R12 ;  /* 0x0000000c0a006986 */ /* 0x0003e4000c10153a */
[----:B-1----:R-:W-:Y:S02]  /*838a0*/  IMAD.WIDE R10, R26, 0x2, R4 ;  /* 0x000000021a0a7825 */ /* 0x002fe400078e0204 */
[----:B------:R-:W4:Y:S02]  /*838b0*/  LDL.LU R26, [R1+0xeb4] ;  /* 0x000eb400011a7983 */ /* 0x000f240000300800 */
[----:B------:R-:W-:-:S05]  /*838c0*/  VIADD R13, R2, 0x138 ;  /* 0x00000138020d7836 */ /* 0x000fca0000000000 */
[----:B------:R-:W-:Y:S01]  /*838d0*/  ISETP.GE.AND P2, PT, R13, UR6, PT ;  /* 0x000000060d007c0c */ /* 0x000fe2000bf46270 */
[----:B------:R-:W1:Y:S03]  /*838e0*/  LDCU UR6, c[0x0][0x39c] ;  /* 0x00007380ff0677ac */ /* 0x000e660008000800 */
[C---:B------:R-:W-:Y:S02]  /*838f0*/  ISETP.LT.AND P4, PT, R3.reuse, UR4, !P2 ;  /* 0x0000000403007c0c */ /* 0x040fe4000d781270 */
[----:B------:R-:W-:Y:S02]  /*83900*/  ISETP.LT.AND P2, PT, R28, UR4, !P2 ;  /* 0x000000041c007c0c */ /* 0x000fe4000d741270 */
[----:B------:R-:W-:Y:S02]  /*83910*/  ISETP.LT.AND P6, PT, R3, UR4, !P3 ;  /* 0x0000000403007c0c */ /* 0x000fe4000dfc1270 */
[----:B------:R-:W-:-:S07]  /*83920*/  PRMT R13, R24, 0x7632, R13 ;  /* 0x00007632180d7816 */ /* 0x000fce000000000d */
[----:B------:R0:W-:Y:S04]  /*83930*/  @P4 STG.E.U16 desc[UR58][R8.64], R24 ;  /* 0x0000001808004986 */ /* 0x0001e8000c10153a */
[----:B------:R1:W-:Y:S04]  /*83940*/  @P2 STG.E.U16 desc[UR58][R10.64], R13 ;  /* 0x0000000d0a002986 */ /* 0x0003e8000c10153a */
[----:B0-----:R-:W4:Y:S01]  /*83950*/  LDL.LU R24, [R1+0xeb8] ;  /* 0x000eb80001187983 */ /* 0x001f220000300800 */
[----:B------:R-:W-:Y:S01]  /*83960*/  ISETP.LT.AND P3, PT, R28, UR4, !P3 ;  /* 0x000000041c007c0c */ /* 0x000fe2000df61270 */
[----:B------:R-:W-:-:S05]  /*83970*/  VIADD R12, R2, 0x13a ;  /* 0x0000013a020c7836 */ /* 0x000fca0000000000 */
[----:B------:R-:W-:Y:S01]  /*83980*/  ISETP.GE.AND P5, PT, R12, UR8, PT ;  /* 0x000000080c007c0c */ /* 0x000fe2000bfa6270 */
[----:B------:R-:W-:Y:S01]  /*83990*/  VIADD R12, R2, 0x13b ;  /* 0x0000013b020c7836 */ /* 0x000fe20000000000 */
[----:B------:R-:W0:Y:S02]  /*839a0*/  LDCU UR8, c[0x0][0x39c] ;  /* 0x00007380ff0877ac */ /* 0x000e240008000800 */
[----:B------:R-:W-:Y:S01]  /*839b0*/  ISETP.LT.AND P4, PT, R3, UR4, !P5 ;  /* 0x0000000403007c0c */ /* 0x000fe2000ef81270 */
[----:B---3--:R-:W-:-:S04]  /*839c0*/  IMAD.WIDE R8, R22, 0x2, R6 ;  /* 0x0000000216087825 */ /* 0x008fc800078e0206 */
[----:B-1----:R-:W-:Y:S02]  /*839d0*/  IMAD.WIDE R10, R22, 0x2, R4 ;  /* 0x00000002160a7825 */ /* 0x002fe400078e0204 */
[----:B------:R-:W3:Y:S01]  /*839e0*/  LDL.LU R22, [R1+0x538] ;  /* 0x0005380001167983 */ /* 0x000ee20000300800 */
[----:B--2---:R-:W-:-:S03]  /*839f0*/  PRMT R13, R21, 0x7632, R13 ;  /* 0x00007632150d7816 */ /* 0x004fc6000000000d */
[----:B------:R1:W-:Y:S04]  /*83a00*/  @P6 STG.E.U16 desc[UR58][R8.64], R21 ;  /* 0x0000001508006986 */ /* 0x0003e8000c10153a */
[----:B-1----:R-:W2:Y:S04]  /*83a10*/  LDL.LU R21, [R1+0xebc] ;  /* 0x000ebc0001157983 */ /* 0x002ea80000300800 */
[----:B------:R-:W2:Y:S04]  /*83a20*/  LDL.LU R23, [R1+0x528] ;  /* 0x0005280001177983 */ /* 0x000ea80000300800 */
[----:B------:R-:W2:Y:S04]  /*83a30*/  LDL.LU R27, [R1+0xec0] ;  /* 0x000ec000011b7983 */ /* 0x000ea80000300800 */
[----:B------:R1:W-:Y:S01]  /*83a40*/  @P3 STG.E.U16 desc[UR58][R10.64], R13 ;  /* 0x0000000d0a003986 */ /* 0x0003e2000c10153a */
[----:B----4-:R-:W-:-:S04]  /*83a50*/  IMAD.WIDE R8, R19, 0x2, R4 ;  /* 0x0000000213087825 */ /* 0x010fc800078e0204 */
[----:B-1----:R-:W-:Y:S02]  /*83a60*/  IMAD.WIDE R10, R19, 0x2, R6 ;  /* 0x00000002130a7825 */ /* 0x002fe400078e0206 */
[----:B------:R-:W4:Y:S01]  /*83a70*/  LDL.LU R19, [R1+0x53c] ;  /* 0x00053c0001137983 */ /* 0x000f220000300800 */
[----:B------:R-:W-:Y:S01]  /*83a80*/  ISETP.GE.AND P2, PT, R12, UR6, PT ;  /* 0x000000060c007c0c */ /* 0x000fe2000bf46270 */
[----:B------:R-:W1:Y:S01]  /*83a90*/  LDCU UR6, c[0x0][0x39c] ;  /* 0x00007380ff0677ac */ /* 0x000e620008000800 */
[----:B------:R-:W-:Y:S02]  /*83aa0*/  ISETP.LT.AND P5, PT, R28, UR4, !P5 ;  /* 0x000000041c007c0c */ /* 0x000fe4000efa1270 */
[----:B------:R-:W-:Y:S01]  /*83ab0*/  ISETP.LT.AND P6, PT, R3, UR4, !P2 ;  /* 0x0000000403007c0c */ /* 0x000fe2000d7c1270 */
[C---:B------:R-:W-:Y:S01]  /*83ac0*/  VIADD R13, R2.reuse, 0x13c ;  /* 0x0000013c020d7836 */ /* 0x040fe20000000000 */
[----:B------:R-:W-:Y:S01]  /*83ad0*/  PRMT R12, R25, 0x7632, R12 ;  /* 0x00007632190c7816 */ /* 0x000fe2000000000c */
[----:B------:R0:W-:Y:S03]  /*83ae0*/  @P4 STG.E.U16 desc[UR58][R10.64], R25 ;  /* 0x000000190a004986 */ /* 0x0001e6000c10153a */
[----:B------:R-:W-:Y:S01]  /*83af0*/  ISETP.GE.AND P3, PT, R13, UR7, PT ;  /* 0x000000070d007c0c */ /* 0x000fe2000bf66270 */
[----:B------:R-:W-:Y:S01]  /*83b00*/  VIADD R14, R2, 0x13d ;  /* 0x0000013d020e7836 */ /* 0x000fe20000000000 */
[----:B------:R-:W-:Y:S01]  /*83b10*/  ISETP.LT.AND P2, PT, R28, UR4, !P2 ;  /* 0x000000041c007c0c */ /* 0x000fe2000d741270 */
[----:B------:R-:W-:Y:S01]  /*83b20*/  VIADD R15, R2, 0x1dc ;  /* 0x000001dc020f7836 */ /* 0x000fe20000000000 */
[----:B------:R-:W1:Y:S01]  /*83b30*/  LDCU UR7, c[0x0][0x39c] ;  /* 0x00007380ff0777ac */ /* 0x000e620008000800 */
[----:B------:R1:W-:Y:S01]  /*83b40*/  @P5 STG.E.U16 desc[UR58][R8.64], R12 ;  /* 0x0000000c08005986 */ /* 0x0003e2000c10153a */
[----:B0-----:R-:W-:Y:S01]  /*83b50*/  IMAD.WIDE R10, R26, 0x2, R6 ;  /* 0x000000021a0a7825 */ /* 0x001fe200078e0206 */
[----:B------:R-:W-:-:S04]  /*83b60*/  ISETP.LT.AND P5, PT, R3, UR4, !P3 ;  /* 0x0000000403007c0c */ /* 0x000fc8000dfa1270 */
[----:B------:R0:W-:Y:S01]  /*83b70*/  @P6 STG.E.U16 desc[UR58][R10.64], R29 ;  /* 0x0000001d0a006986 */ /* 0x0001e2000c10153a */
[----:B-1----:R-:W-:Y:S01]  /*83b80*/  VIADD R8, R2, 0x13e ;  /* 0x0000013e02087836 */ /* 0x002fe20000000000 */
[----:B------:R-:W-:-:S04]  /*83b90*/  ISETP.LT.AND P6, PT, R28, UR4, !P3 ;  /* 0x000000041c007c0c */ /* 0x000fc8000dfc1270 */
[----:B------:R-:W-:Y:S01]  /*83ba0*/  ISETP.GE.AND P3, PT, R8, UR6, PT ;  /* 0x0000000608007c0c */ /* 0x000fe2000bf66270 */
[----:B------:R-:W-:Y:S01]  /*83bb0*/  IMAD.WIDE R8, R26, 0x2, R4 ;  /* 0x000000021a087825 */ /* 0x000fe200078e0204 */
[----:B------:R-:W-:Y:S01]  /*83bc0*/  ISETP.GE.AND P4, PT, R14, UR8, PT ;  /* 0x000000080e007c0c */ /* 0x000fe2000bf86270 */
[----:B------:R-:W4:Y:S01]  /*83bd0*/  LDL.LU R26, [R1+0xec4] ;  /* 0x000ec400011a7983 */ /* 0x000f220000300800 */
[----:B------:R-:W-:Y:S01]  /*83be0*/  PRMT R14, R29, 0x7632, R14 ;  /* 0x000076321d0e7816 */ /* 0x000fe2000000000e */
[----:B------:R-:W1:Y:S01]  /*83bf0*/  LDCU UR6, c[0x0][0x39c] ;  /* 0x00007380ff0677ac */ /* 0x000e620008000800 */
[----:B------:R-:W-:-:S03]  /*83c00*/  ISETP.GE.AND P1, PT, R15, UR5, PT ;  /* 0x000000050f007c0c */ /* 0x000fc6000bf26270 */
[----:B------:R-:W-:Y:S01]  /*83c10*/  @P2 STG.E.U16 desc[UR58][R8.64], R14 ;  /* 0x0000000e08002986 */ /* 0x000fe2000c10153a */
[----:B------:R-:W-:Y:S01]  /*83c20*/  ISETP.LT.AND P2, PT, R3, UR4, !P4 ;  /* 0x0000000403007c0c */ /* 0x000fe2000e741270 */
[----:B------:R-:W1:Y:S01]  /*83c30*/  LDCU UR8, c[0x0][0x39c] ;  /* 0x00007380ff0877ac */ /* 0x000e620008000800 */
[----:B------:R-:W-:Y:S01]  /*83c40*/  ISETP.LT.AND P4, PT, R28, UR4, !P4 ;  /* 0x000000041c007c0c */ /* 0x000fe2000e781270 */
[----:B0-----:R-:W-:-:S04]  /*83c50*/  IMAD.WIDE R10, R24, 0x2, R6 ;  /* 0x00000002180a7825 */ /* 0x001fc800078e0206 */
[----:B------:R-:W-:Y:S02]  /*83c60*/  IMAD.WIDE R12, R24, 0x2, R4 ;  /* 0x00000002180c7825 */ /* 0x000fe400078e0204 */
[----:B------:R-:W4:Y:S01]  /*83c70*/  LDL.LU R24, [R1+0x52c] ;  /* 0x00052c0001187983 */ /* 0x000f220000300800 */
[----:B---3--:R-:W-:-:S03]  /*83c80*/  PRMT R15, R22, 0x7632, R15 ;  /* 0x00007632160f7816 */ /* 0x008fc6000000000f */
[----:B------:R0:W-:Y:S01]  /*83c90*/  @P5 STG.E.U16 desc[UR58][R10.64], R22 ;  /* 0x000000160a005986 */ /* 0x0001e2000c10153a */
[----:B------:R-:W-:-:S03]  /*83ca0*/  ISETP.LT.AND P5, PT, R3, UR4, !P3 ;  /* 0x0000000403007c0c */ /* 0x000fc6000dfa1270 */
[----:B0-----:R-:W3:Y:S04]  /*83cb0*/  LDL.LU R22, [R1+0xec8] ;  /* 0x000ec80001167983 */ /* 0x001ee80000300800 */
[----:B------:R0:W-:Y:S01]  /*83cc0*/  @P6 STG.E.U16 desc[UR58][R12.64], R15 ;  /* 0x0000000f0c006986 */ /* 0x0001e2000c10153a */
[----:B--2---:R-:W-:-:S04]  /*83cd0*/  IMAD.WIDE R8, R21, 0x2, R6 ;  /* 0x0000000215087825 */ /* 0x004fc800078e0206 */
[----:B------:R-:W-:Y:S02]  /*83ce0*/  IMAD.WIDE R10, R21, 0x2, R4 ;  /* 0x00000002150a7825 */ /* 0x000fe400078e0204 */
[----:B------:R-:W2:Y:S01]  /*83cf0*/  LDL.LU R21, [R1+0x540] ;  /* 0x0005400001157983 */ /* 0x000ea20000300800 */
[----:B------:R-:W-:Y:S01]  /*83d00*/  PRMT R14, R23, 0x7632, R14 ;  /* 0x00007632170e7816 */ /* 0x000fe2000000000e */
[----:B0-----:R-:W-:Y:S02]  /*83d10*/  VIADD R12, R2, 0x140 ;  /* 0x00000140020c7836 */ /* 0x001fe40000000000 */
[----:B------:R0:W-:Y:S03]  /*83d20*/  @P2 STG.E.U16 desc[UR58][R8.64], R23 ;  /* 0x0000001708002986 */ /* 0x0001e6000c10153a */
[----:B------:R-:W-:Y:S01]  /*83d30*/  ISETP.GE.AND P2, PT, R12, UR7, PT ;  /* 0x000000070c007c0c */ /* 0x000fe2000bf46270 */
[----:B------:R-:W-:Y:S01]  /*83d40*/  @P4 STG.E.U16 desc[UR58][R10.64], R14 ;  /* 0x0000000e0a004986 */ /* 0x000fe2000c10153a */
[----:B------:R-:W-:Y:S01]  /*83d50*/  ISETP.LT.AND P6, PT, R28, UR4, !P3 ;  /* 0x000000041c007c0c */ /* 0x000fe2000dfc1270 */
[----:B------:R-:W-:Y:S01]  /*83d60*/  VIADD R13, R2, 0x13f ;  /* 0x0000013f020d7836 */ /* 0x000fe20000000000 */
[----:B------:R-:W1:Y:S01]  /*83d70*/  LDCU UR7, c[0x0][0x39c] ;  /* 0x00007380ff0777ac */ /* 0x000e620008000800 */
[----:B0-----:R-:W-:Y:S01]  /*83d80*/  IMAD.WIDE R8, R27, 0x2, R6 ;  /* 0x000000021b087825 */ /* 0x001fe200078e0206 */
[----:B----4-:R-:W-:-:S04]  /*83d90*/  PRMT R12, R19, 0x7632, R12 ;  /* 0x00007632130c7816 */ /* 0x010fc8000000000c */
[----:B------:R0:W-:Y:S04]  /*83da0*/  @P5 STG.E.U16 desc[UR58][R8.64], R19 ;  /* 0x0000001308005986 */ /* 0x0001e8000c10153a */
[----:B0-----:R-:W4:Y:S01]  /*83db0*/  LDL.LU R19, [R1+0xecc] ;  /* 0x000ecc0001137983 */ /* 0x001f220000300800 */
[----:B------:R-:W-:-:S03]  /*83dc0*/  IMAD.WIDE R10, R27, 0x2, R4 ;  /* 0x000000021b0a7825 */ /* 0x000fc600078e0204 */
[----:B------:R-:W4:Y:S04]  /*83dd0*/  LDL.LU R25, [R1+0x510] ;  /* 0x0005100001197983 */ /* 0x000f280000300800 */
[----:B------:R0:W-:Y:S01]  /*83de0*/  @P6 STG.E.U16 desc[UR58][R10.64], R12 ;  /* 0x0000000c0a006986 */ /* 0x0001e2000c10153a */
[----:B------:R-:W-:-:S04]  /*83df0*/  IMAD.WIDE R8, R26, 0x2, R6 ;  /* 0x000000021a087825 */ /* 0x000fc800078e0206 */
[----:B0-----:R-:W-:Y:S02]  /*83e00*/  IMAD.WIDE R10, R26, 0x2, R4 ;  /* 0x000000021a0a7825 */ /* 0x001fe400078e0204 */
[----:B------:R-:W4:Y:S04]  /*83e10*/  LDL.LU R26, [R1+0xed0] ;  /* 0x000ed000011a7983 */ /* 0x000f280000300800 */
[----:B------:R-:W4:Y:S01]  /*83e20*/  LDL.LU R29, [R1+0x544] ;  /* 0x00054400011d7983 */ /* 0x000f220000300800 */
[----:B-1----:R-:W-:Y:S01]  /*83e30*/  ISETP.GE.AND P3, PT, R13, UR6, PT ;  /* 0x000000060d007c0c */ /* 0x002fe2000bf66270 */
[----:B------:R-:W0:Y:S03]  /*83e40*/  LDCU UR6, c[0x0][0x39c] ;  /* 0x00007380ff0677ac */ /* 0x000e260008000800 */
[----:B------:R-:W-:-:S02]  /*83e50*/  ISETP.LT.AND P4, PT, R3, UR4, !P3 ;  /* 0x0000000403007c0c */ /* 0x000fc4000df81270 */
[----:B------:R-:W-:Y:S02]  /*83e60*/  ISETP.LT.AND P3, PT, R28, UR4, !P3 ;  /* 0x000000041c007c0c */ /* 0x000fe4000df61270 */
[----:B------:R-:W-:Y:S02]  /*83e70*/  ISETP.LT.AND P6, PT, R3, UR4, !P2 ;  /* 0x0000000403007c0c */ /* 0x000fe4000d7c1270 */
[----:B------:R-:W-:-:S07]  /*83e80*/  PRMT R13, R24, 0x7632, R13 ;  /* 0x00007632180d7816 */ /* 0x000fce000000000d */
[----:B------:R1:W-:Y:S04]  /*83e90*/  @P4 STG.E.U16 desc[UR58][R8.64], R24 ;  /* 0x0000001808004986 */ /* 0x0003e8000c10153a */
[----:B------:R0:W-:Y:S04]  /*83ea0*/  @P3 STG.E.U16 desc[UR58][R10.64], R13 ;  /* 0x0000000d0a003986 */ /* 0x0001e8000c10153a */
[----:B-1----:R-:W4:Y:S01]  /*83eb0*/  LDL.LU R24, [R1+0xed4] ;  /* 0x000ed40001187983 */ /* 0x002f220000300800 */
[----:B------:R-:W-:Y:S01]  /*83ec0*/  ISETP.LT.AND P2, PT, R28, UR4, !P2 ;  /* 0x000000041c007c0c */ /* 0x000fe2000d741270 */
[----:B------:R-:W-:-:S05]  /*83ed0*/  VIADD R12, R2, 0x141 ;  /* 0x00000141020c7836 */ /* 0x000fca0000000000 */
[----:B------:R-:W-:Y:S01]  /*83ee0*/  ISETP.GE.AND P5, PT, R12, UR8, PT ;  /* 0x000000080c007c0c */ /* 0x000fe2000bfa6270 */
[----:B------:R-:W-:Y:S01]  /*83ef0*/  VIADD R12, R2, 0x142 ;  /* 0x00000142020c7836 */ /* 0x000fe20000000000 */
[----:B------:R-:W1:Y:S01]  /*83f00*/  LDCU UR8, c[0x0][0x39c] ;  /* 0x00007380ff0877ac */ /* 0x000e620008000800 */
[----:B---3--:R-:W-:-:S04]  /*83f10*/  IMAD.WIDE R8, R22, 0x2, R6 ;  /* 0x0000000216087825 */ /* 0x008fc800078e0206 */
[----:B0-----:R-:W-:Y:S02]  /*83f20*/  IMAD.WIDE R10, R22, 0x2, R4 ;  /* 0x00000002160a7825 */ /* 0x001fe400078e0204 */
[----:B------:R-:W3:Y:S01]  /*83f30*/  LDL.LU R22, [R1+0x514] ;  /* 0x0005140001167983 */ /* 0x000ee20000300800 */
[----:B--2---:R-:W-:-:S03]  /*83f40*/  PRMT R13, R21, 0x7632, R13 ;  /* 0x00007632150d7816 */ /* 0x004fc6000000000d */
[----:B------:R0:W-:Y:S04]  /*83f50*/  @P6 STG.E.U16 desc[UR58][R8.64], R21 ;  /* 0x0000001508006986 */ /* 0x0001e8000c10153a */
[----:B0-----:R-:W2:Y:S04]  /*83f60*/  LDL.LU R21, [R1+0xed8] ;  /* 0x000ed80001157983 */ /* 0x001ea80000300800 */
[----:B------:R-:W2:Y:S04]  /*83f70*/  LDL.LU R23, [R1+0x548] ;  /* 0x0005480001177983 */ /* 0x000ea80000300800 */
[----:B------:R4:W-:Y:S02]  /*83f80*/  @P2 STG.E.U16 desc[UR58][R10.64], R13 ;  /* 0x0000000d0a002986 */ /* 0x0009e4000c10153a */
[----:B----4-:R-:W-:-:S04]  /*83f90*/  IMAD.WIDE R10, R19, 0x2, R6 ;  /* 0x00000002130a7825 */ /* 0x010fc800078e0206 */
[----:B------:R-:W-:Y:S02]  /*83fa0*/  IMAD.WIDE R8, R19, 0x2, R4 ;  /* 0x0000000213087825 */ /* 0x000fe400078e0204 */
[----:B------:R-:W4:Y:S01]  /*83fb0*/  LDL.LU R19, [R1+0xedc] ;  /* 0x000edc0001137983 */ /* 0x000f220000300800 */
[C---:B------:R-:W-:Y:S02]  /*83fc0*/  ISETP.LT.AND P4, PT, R3.reuse, UR4, !P5 ;  /* 0x0000000403007c0c */ /* 0x040fe4000ef81270 */
[----:B------:R-:W-:Y:S01]  /*83fd0*/  ISETP.GE.AND P3, PT, R12, UR6, PT ;  /* 0x000000060c007c0c */ /* 0x000fe2000bf66270 */
[----:B------:R-:W0:Y:S01]  /*83fe0*/  LDCU UR6, c[0x0][0x39c] ;  /* 0x00007380ff0677ac */ /* 0x000e220008000800 */
[----:B------:R-:W-:Y:S01]  /*83ff0*/  ISETP.LT.AND P5, PT, R28, UR4, !P5 ;  /* 0x000000041c007c0c */ /* 0x000fe2000efa1270 */
[----:B------:R-:W4:Y:S01]  /*84000*/  LDL.LU R27, [R1+0x518] ;  /* 0x00051800011b7983 */ /* 0x000f220000300800 */
[----:B------:R-:W-:Y:S02]  /*84010*/  ISETP.LT.AND P6, PT, R3, UR4, !P3 ;  /* 0x0000000403007c0c */ /* 0x000fe4000dfc1270 */
[----:B------:R-:W-:-:S05]  /*84020*/  PRMT R12, R25, 0x7632, R12 ;  /* 0x00007632190c7816 */ /* 0x000fca000000000c */
[----:B------:R0:W-:Y:S04]  /*84030*/  @P4 STG.E.U16 desc[UR58][R10.64], R25 ;  /* 0x000000190a004986 */ /* 0x0001e8000c10153a */
[----:B------:R1:W-:Y:S01]  /*84040*/  @P5 STG.E.U16 desc[UR58][R8.64], R12 ;  /* 0x0000000c08005986 */ /* 0x0003e2000c10153a */
[----:B0-----:R-:W-:-:S04]  /*84050*/  IMAD.WIDE R10, R26, 0x2, R6 ;  /* 0x000000021a0a7825 */ /* 0x001fc800078e0206 */
[----:B-1----:R-:W-:Y:S01]  /*84060*/  VIADD R8, R2, 0x145 ;  /* 0x0000014502087836 */ /* 0x002fe20000000000 */
[----:B------:R0:W-:Y:S04]  /*84070*/  @P6 STG.E.U16 desc[UR58][R10.64], R29 ;  /* 0x0000001d0a006986 */ /* 0x0001e8000c10153a */
[----:B------:R-:W-:Y:S01]  /*84080*/  ISETP.GE.AND P6, PT, R8, UR6, PT ;  /* 0x0000000608007c0c */ /* 0x000fe2000bfc6270 */
[----:B------:R-:W-:-:S04]  /*84090*/  IMAD.WIDE R8, R26, 0x2, R4 ;  /* 0x000000021a087825 */ /* 0x000fc800078e0204 */
[----:B------:R-:W-:Y:S01]  /*840a0*/  VIADD R13, R2, 0x143 ;  /* 0x00000143020d7836 */ /* 0x000fe20000000000 */
[----:B------:R-:W4:Y:S01]  /*840b0*/  LDL.LU R26, [R1+0xee0] ;  /* 0x000ee000011a7983 */ /* 0x000f220000300800 */
[----:B------:R-:W-:Y:S01]  /*840c0*/  ISETP.LT.AND P3, PT, R28, UR4, !P3 ;  /* 0x000000041c007c0c */ /* 0x000fe2000df61270 */
[----:B------:R-:W-:Y:S01]  /*840d0*/  VIADD R14, R2, 0x144 ;  /* 0x00000144020e7836 */ /* 0x000fe20000000000 */
[----:B------:R-:W1:Y:S01]  /*840e0*/  LDCU UR6, c[0x0][0x39c] ;  /* 0x00007380ff0677ac */ /* 0x000e620008000800 */
[----:B------:R-:W-:-:S03]  /*840f0*/  ISETP.GE.AND P2, PT, R13, UR7, PT ;  /* 0x000000070d007c0c */ /* 0x000fc6000bf46270 */
[----:B------:R-:W-:Y:S01]  /*84100*/  ISETP.GE.AND P4, PT, R14, UR8, PT ;  /* 0x000000080e007c0c */ /* 0x000fe2000bf86270 */
[----:B------:R-:W1:Y:S01]  /*84110*/  LDCU UR7, c[0x0][0x39c] ;  /* 0x00007380ff0777ac */ /* 0x000e620008000800 */
[----:B------:R-:W-:Y:S02]  /*84120*/  ISETP.LT.AND P5, PT, R3, UR4, !P2 ;  /* 0x0000000403007c0c */ /* 0x000fe4000d7a1270 */
[----:B------:R-:W-:Y:S01]  /*84130*/  PRMT R14, R29, 0x7632, R14 ;  /* 0x000076321d0e7816 */ /* 0x000fe2000000000e */
[----:B------:R-:W1:Y:S01]  /*84140*/  LDCU UR8, c[0x0][0x39c] ;  /* 0x00007380ff0877ac */ /* 0x000e620008000800 */
[----:B0-----:R-:W-:-:S04]  /*84150*/  IMAD.WIDE R10, R24, 0x2, R6 ;  /* 0x00000002180a7825 */ /* 0x001fc800078e0206 */
[----:B------:R-:W-:Y:S02]  /*84160*/  IMAD.WIDE R12, R24, 0x2, R4 ;  /* 0x00000002180c7825 */ /* 0x000fe400078e0204 */
[----:B------:R-:W4:Y:S01]  /*84170*/  LDL.LU R24, [R1+0x54c] ;  /* 0x00054c0001187983 */ /* 0x000f220000300800 */
[----:B------:R-:W-:-:S03]  /*84180*/  ISETP.LT.AND P2, PT, R28, UR4, !P2 ;  /* 0x000000041c007c0c */ /* 0x000fc6000d741270 */
[----:B------:R-:W-:Y:S01]  /*84190*/  @P3 STG.E.U16 desc[UR58][R8.64], R14 ;  /* 0x0000000e08003986 */ /* 0x000fe2000c10153a */
[----:B------:R-:W-:Y:S02]  /*841a0*/  ISETP.LT.AND P3, PT, R3, UR4, !P4 ;  /* 0x0000000403007c0c */ /* 0x000fe4000e761270 */
[----:B------:R-:W-:Y:S02]  /*841b0*/  ISETP.LT.AND P4, PT, R28, UR4, !P4 ;  /* 0x000000041c007c0c */ /* 0x000fe4000e781270 */
[----:B---3--:R-:W-:Y:S01]  /*841c0*/  PRMT R15, R22, 0x7632, R15 ;  /* 0x00007632160f7816 */ /* 0x008fe2000000000f */
[----:B------:R0:W-:Y:S04]  /*841d0*/  @P5 STG.E.U16 desc[UR58][R10.64], R22 ;  /* 0x000000160a005986 */ /* 0x0001e8000c10153a */
[----:B0-----:R-:W3:Y:S01]  /*841e0*/  LDL.LU R22, [R1+0xee4] ;  /* 0x000ee40001167983 */ /* 0x001ee20000300800 */
[----:B--2---:R-:W-:-:S04]  /*841f0*/  IMAD.WIDE R8, R21, 0x2, R6 ;  /* 0x0000000215087825 */ /* 0x004fc800078e0206 */
[----:B------:R-:W-:Y:S02]  /*84200*/  IMAD.WIDE R10, R21, 0x2, R4 ;  /* 0x00000002150a7825 */ /* 0x000fe400078e0204 */
[----:B------:R-:W2:Y:S01]  /*84210*/  LDL.LU R21, [R1+0x51c] ;  /* 0x00051c0001157983 */ /* 0x000ea20000300800 */
[----:B------:R-:W-:-:S03]  /*84220*/  PRMT R14, R23, 0x7632, R14 ;  /* 0x00007632170e7816 */ /* 0x000fc6000000000e */
[----:B------:R-:W-:Y:S04]  /*84230*/  @P2 STG.E.U16 desc[UR58][R12.64], R15 ;  /* 0x0000000f0c002986 */ /* 0x000fe8000c10153a */
[----:B------:R4:W-:Y:S04]  /*84240*/  @P3 STG.E.U16 desc[UR58][R8.64], R23 ;  /* 0x0000001708003986 */ /* 0x0009e8000c10153a */
[----:B------:R0:W-:Y:S01]  /*84250*/  @P4 STG.E.U16 desc[UR58][R10.64], R14 ;  /* 0x0000000e0a004986 */ /* 0x0001e2000c10153a */
[----:B----4-:R-:W-:-:S04]  /*84260*/  IMAD.WIDE R8, R19, 0x2, R6 ;  /* 0x0000000213087825 */ /* 0x010fc800078e0206 */
[----:B0-----:R-:W-:Y:S02]  /*84270*/  IMAD.WIDE R10, R19, 0x2, R4 ;  /* 0x00000002130a7825 */ /* 0x001fe400078e0204 */
[----:B------:R-:W4:Y:S01]  /*84280*/  LDL.LU R19, [R1+0xee8] ;  /* 0x000ee80001137983 */ /* 0x000f220000300800 */
[----:B------:R-:W-:Y:S02]  /*84290*/  ISETP.LT.AND P5, PT, R3, UR4, !P6 ;  /* 0x0000000403007c0c */ /* 0x000fe4000f7a1270 */
[----:B------:R-:W-:Y:S01]  /*842a0*/  ISETP.LT.AND P6, PT, R28, UR4, !P6 ;  /* 0x000000041c007c0c */ /* 0x000fe2000f7c1270 */
[----:B------:R-:W-:Y:S01]  /*842b0*/  VIADD R12, R2, 0x147 ;  /* 0x00000147020c7836 */ /* 0x000fe20000000000 */
[----:B------:R-:W4:Y:S04]  /*842c0*/  LDL.LU R25, [R1+0x570] ;  /* 0x0005700001197983 */ /* 0x000f280000300800 */
[----:B-1----:R-:W-:Y:S01]  /*842d0*/  ISETP.GE.AND P3, PT, R12, UR7, PT ;  /* 0x000000070c007c0c */ /* 0x002fe2000bf66270 */
[----:B------:R-:W-:Y:S01]  /*842e0*/  VIADD R13, R2, 0x146 ;  /* 0x00000146020d7836 */ /* 0x000fe20000000000 */
[----:B------:R-:W-:Y:S01]  /*842f0*/  PRMT R12, R27, 0x7632, R12 ;  /* 0x000076321b0c7816 */ /* 0x000fe2000000000c */
[----:B------:R-:W0:Y:S02]  /*84300*/  LDCU UR7, c[0x0][0x39c] ;  /* 0x00007380ff0777ac */ /* 0x000e240008000800 */
[----:B------:R1:W-:Y:S04]  /*84310*/  @P5 STG.E.U16 desc[UR58][R8.64], R27 ;  /* 0x0000001b08005986 */ /* 0x0003e8000c10153a */
[----:B------:R0:W-:Y:S04]  /*84320*/  @P6 STG.E.U16 desc[UR58][R10.64], R12 ;  /* 0x0000000c0a006986 */ /* 0x0001e8000c10153a */
[----:B-1----:R-:W4:Y:S04]  /*84330*/  LDL.LU R27, [R1+0xeec] ;  /* 0x000eec00011b7983 */ /* 0x002f280000300800 */
[----:B------:R-:W4:Y:S01]  /*84340*/  LDL.LU R29, [R1+0x560] ;  /* 0x00056000011d7983 */ /* 0x000f220000300800 */
[----:B------:R-:W-:-:S04]  /*84350*/  IMAD.WIDE R8, R26, 0x2, R6 ;  /* 0x000000021a087825 */ /* 0x000fc800078e0206 */
[----:B0-----:R-:W-:Y:S02]  /*84360*/  IMAD.WIDE R10, R26, 0x2, R4 ;  /* 0x000000021a0a7825 */ /* 0x001fe400078e0204 */
[----:B------:R-:W4:Y:S01]  /*84370*/  LDL.LU R26, [R1+0xef0] ;  /* 0x000ef000011a7983 */ /* 0x000f220000300800 */
[----:B------:R-:W-:Y:S01]  /*84380*/  ISETP.GE.AND P2, PT, R13, UR6, PT ;  /* 0x000000060d007c0c */ /* 0x000fe2000bf46270 */
[----:B------:R-:W0:Y:S03]  /*84390*/  LDCU UR6, c[0x0][0x39c] ;  /* 0x00007380ff0677ac */ /* 0x000e260008000800 */
[C---:B------:R-:W-:Y:S02]  /*843a0*/  ISETP.LT.AND P4, PT, R3.reuse, UR4, !P2 ;  /* 0x0000000403007c0c */ /* 0x040fe4000d781270 */
[----:B------:R-:W-:Y:S02]  /*843b0*/  ISETP.LT.AND P2, PT, R28, UR4, !P2 ;  /* 0x000000041c007c0c */ /* 0x000fe4000d741270 */
[----:B------:R-:W-:-:S02]  /*843c0*/  ISETP.LT.AND P6, PT, R3, UR4, !P3 ;  /* 0x0000000403007c0c */ /* 0x000fc4000dfc1270 */
[----:B------:R-:W-:-:S07]  /*843d0*/  PRMT R13, R24, 0x7632, R13 ;  /* 0x00007632180d7816 */ /* 0x000fce000000000d */
[----:B------:R1:W-:Y:S04]  /*843e0*/  @P4 STG.E.U16 desc[UR58][R8.64], R24 ;  /* 0x0000001808004986 */ /* 0x0003e8000c10153a */
[----:B------:R0:W-:Y:S04]  /*843f0*/  @P2 STG.E.U16 desc[UR58][R10.64], R13 ;  /* 0x0000000d0a002986 */ /* 0x0001e8000c10153a */
[----:B-1----:R-:W4:Y:S01]  /*84400*/  LDL.LU R24, [R1+0x574] ;  /* 0x0005740001187983 */ /* 0x002f220000300800 */
[----:B------:R-:W-:Y:S01]  /*84410*/  ISETP.LT.AND P3, PT, R28, UR4, !P3 ;  /* 0x000000041c007c0c */ /* 0x000fe2000df61270 */
[----:B------:R-:W-:-:S02]  /*84420*/  VIADD R12, R2, 0x148 ;  /* 0x00000148020c7836 */ /* 0x000fc40000000000 */
[----:B---3--:R-:W-:-:S04]  /*84430*/  IMAD.WIDE R8, R22, 0x2, R6 ;  /* 0x0000000216087825 */ /* 0x008fc800078e0206 */
[----:B0-----:R-:W-:Y:S02]  /*84440*/  IMAD.WIDE R10, R22, 0x2, R4 ;  /* 0x00000002160a7825 */ /* 0x001fe400078e0204 */
[----:B------:R-:W3:Y:S01]  /*84450*/  LDL.LU R22, [R1+0xef4] ;  /* 0x000ef40001167983 */ /* 0x000ee20000300800 */
[----:B--2---:R-:W-:-:S03]  /*84460*/  PRMT R13, R21, 0x7632, R13 ;  /* 0x00007632150d7816 */ /* 0x004fc6000000000d */
[----:B------:R0:W-:Y:S04]  /*84470*/  @P6 STG.E.U16 desc[UR58][R8.64], R21 ;  /* 0x0000001508006986 */ /* 0x0001e8000c10153a */
[----:B0-----:R-:W2:Y:S04]  /*84480*/  LDL.LU R21, [R1+0x564] ;  /* 0x0005640001157983 */ /* 0x001ea80000300800 */
[----:B------:R0:W-:Y:S01]  /*84490*/  @P3 STG.E.U16 desc[UR58][R10.64], R13 ;  /* 0x0000000d0a003986 */ /* 0x0001e2000c10153a */
[----:B----4-:R-:W-:-:S04]  /*844a0*/  IMAD.WIDE R8, R19, 0x2, R4 ;  /* 0x0000000213087825 */ /* 0x010fc800078e0204 */
[----:B0-----:R-:W-:Y:S02]  /*844b0*/  IMAD.WIDE R10, R19, 0x2, R6 ;  /* 0x00000002130a7825 */ /* 0x001fe400078e0206 */
[----:B------:R-:W4:Y:S01]  /*844c0*/  LDL.LU R19, [R1+0xef8] ;  /* 0x000ef80001137983 */ /* 0x000f220000300800 */
[----:B------:R-:W-:Y:S01]  /*844d0*/  ISETP.GE.AND P5, PT, R12, UR8, PT ;  /* 0x000000080c007c0c */ /* 0x000fe2000bfa6270 */
[C---:B------:R-:W-:Y:S01]  /*844e0*/  VIADD R12, R2.reuse, 0x149 ;  /* 0x00000149020c7836 */ /* 0x040fe20000000000 */
[----:B------:R-:W0:Y:S01]  /*844f0*/  LDCU UR8, c[0x0][0x39c] ;  /* 0x00007380ff0877ac */ /* 0x000e220008000800 */
[----:B------:R-:W-:Y:S01]  /*84500*/  VIADD R13, R2, 0x14a ;  /* 0x0000014a020d7836 */ /* 0x000fe20000000000 */
[----:B------:R-:W-:Y:S01]  /*84510*/  ISETP.LT.AND P4, PT, R3, UR4, !P5 ;  /* 0x0000000403007c0c */ /* 0x000fe2000ef81270 */
[----:B------:R-:W4:Y:S01]  /*84520*/  LDL.LU R23, [R1+0x578] ;  /* 0x0005780001177983 */ /* 0x000f220000300800 */
[----:B------:R-:W-:Y:S01]  /*84530*/  ISETP.GE.AND P2, PT, R12, UR6, PT ;  /* 0x000000060c007c0c */ /* 0x000fe2000bf46270 */
[----:B------:R-:W1:Y:S01]  /*84540*/  LDCU UR6, c[0x0][0x39c] ;  /* 0x00007380ff0677ac */ /* 0x000e620008000800 */
[----:B------:R-:W-:-:S02]  /*84550*/  ISETP.LT.AND P5, PT, R28, UR4, !P5 ;  /* 0x000000041c007c0c */ /* 0x000fc4000efa1270 */
[----:B------:R-:W-:Y:S02]  /*84560*/  ISETP.LT.AND P6, PT, R3, UR4, !P2 ;  /* 0x0000000403007c0c */ /* 0x000fe4000d7c1270 */
[----:B------:R-:W-:-:S05]  /*84570*/  PRMT R12, R25, 0x7632, R12 ;  /* 0x00007632190c7816 */ /* 0x000fca000000000c */
[----:B------:R0:W-:Y:S01]  /*84580*/  @P4 STG.E.U16 desc[UR58][R10.64], R25 ;  /* 0x000000190a004986 */ /* 0x0001e2000c10153a */
[----:B------:R-:W-:Y:S01]  /*84590*/  ISETP.GE.AND P3, PT, R13, UR7, PT ;  /* 0x000000070d007c0c */ /* 0x000fe2000bf66270 */
[----:B------:R-:W-:Y:S01]  /*845a0*/  VIADD R14, R2, 0x14b ;  /* 0x0000014b020e7836 */ /* 0x000fe20000000000 */
[----:B------:R-:W-:Y:S01]  /*845b0*/  ISETP.LT.AND P2, PT, R28, UR4, !P2 ;  /* 0x000000041c007c0c */ /* 0x000fe2000d741270 */
[----:B------:R1:W-:Y:S01]  /*845c0*/  @P5 STG.E.U16 desc[UR58][R8.64], R12 ;  /* 0x0000000c08005986 */ /* 0x0003e2000c10153a */
[----:B------:R-:W2:Y:S01]  /*845d0*/  LDCU UR7, c[0x0][0x39c] ;  /* 0x00007380ff0777ac */ /* 0x000ea20008000800 */
[----:B0-----:R-:W-:-:S05]  /*845e0*/  IMAD.WIDE R10, R27, 0x2, R6 ;  /* 0x000000021b0a7825 */ /* 0x001fca00078e0206 */
[----:B------:R0:W-:Y:S01]  /*845f0*/  @P6 STG.E.U16 desc[UR58][R10.64], R29 ;  /* 0x0000001d0a006986 */ /* 0x0001e2000c10153a */
[----:B-1----:R-:W-:-:S04]  /*84600*/  IMAD.WIDE R12, R26, 0x2, R4 ;  /* 0x000000021a0c7825 */ /* 0x002fc800078e0204 */
[----:B0-----:R-:W-:Y:S02]  /*84610*/  IMAD.WIDE R10, R26, 0x2, R6 ;  /* 0x000000021a0a7825 */ /* 0x001fe400078e0206 */
[----:B------:R-:W4:Y:S01]  /*84620*/  LDL.LU R26, [R1+0xefc] ;  /* 0x000efc00011a7983 */ /* 0x000f220000300800 */
[----:B------:R-:W-:Y:S01]  /*84630*/  ISETP.LT.AND P5, PT, R3, UR4, !P3 ;  /* 0x0000000403007c0c */ /* 0x000fe2000dfa1270 */
[----:B------:R-:W-:Y:S01]  /*84640*/  VIADD R8, R2, 0x14c ;  /* 0x0000014c02087836 */ /* 0x000fe20000000000 */
[----:B------:R-:W-:Y:S02]  /*84650*/  ISETP.LT.AND P6, PT, R28, UR4, !P3 ;  /* 0x000000041c007c0c */ /* 0x000fe4000dfc1270 */
[----:B------:R-:W-:Y:S01]  /*84660*/  ISETP.GE.AND P4, PT, R14, UR8, PT ;  /* 0x000000080e007c0c */ /* 0x000fe2000bf86270 */
[----:B------:R-:W0:Y:S01]  /*84670*/  LDCU UR8, c[0x0][0x39c] ;  /* 0x00007380ff0877ac */ /* 0x000e220008000800 */
[----:B------:R-:W-:Y:S01]  /*84680*/  ISETP.GE.AND P3, PT, R8, UR6, PT ;  /* 0x0000000608007c0c */ /* 0x000fe2000bf66270 */
[----:B------:R-:W-:Y:S01]  /*84690*/  IMAD.WIDE R8, R27, 0x2, R4 ;  /* 0x000000021b087825 */ /* 0x000fe200078e0204 */
[----:B------:R-:W-:Y:S01]  /*846a0*/  PRMT R14, R29, 0x7632, R14 ;  /* 0x000076321d0e7816 */ /* 0x000fe2000000000e */
[----:B------:R-:W4:Y:S01]  /*846b0*/  LDL.LU R27, [R1+0x568] ;  /* 0x00056800011b7983 */ /* 0x000f220000300800 */
[----:B------:R-:W1:Y:S03]  /*846c0*/  LDCU UR6, c[0x0][0x39c] ;  /* 0x00007380ff0677ac */ /* 0x000e660008000800 */
[----:B------:R-:W-:Y:S01]  /*846d0*/  @P2 STG.E.U16 desc[UR58][R8.64], R14 ;  /* 0x0000000e08002986 */ /* 0x000fe2000c10153a */
[----:B------:R-:W-:-:S02]  /*846e0*/  ISETP.LT.AND P2, PT, R3, UR4, !P4 ;  /* 0x0000000403007c0c */ /* 0x000fc4000e741270 */
[----:B------:R-:W-:Y:S01]  /*846f0*/  PRMT R15, R24, 0x7632, R15 ;  /* 0x00007632180f7816 */ /* 0x000fe2000000000f */
[----:B------:R0:W-:Y:S01]  /*84700*/  @P5 STG.E.U16 desc[UR58][R10.64], R24 ;  /* 0x000000180a005986 */ /* 0x0001e2000c10153a */
[----:B------:R-:W-:-:S03]  /*84710*/  ISETP.LT.AND P4, PT, R28, UR4, !P4 ;  /* 0x000000041c007c0c */ /* 0x000fc6000e781270 */
[----:B0-----:R-:W4:Y:S04]  /*84720*/  LDL.LU R24, [R1+0xf00] ;  /* 0x000f000001187983 */ /* 0x001f280000300800 */
[----:B------:R-:W-:Y:S01]  /*84730*/  @P6 STG.E.U16 desc[UR58][R12.64], R15 ;  /* 0x0000000f0c006986 */ /* 0x000fe2000c10153a */
[----:B---3--:R-:W-:-:S04]  /*84740*/  IMAD.WIDE R8, R22, 0x2, R6 ;  /* 0x0000000216087825 */ /* 0x008fc800078e0206 */
[----:B------:R-:W-:Y:S02]  /*84750*/  IMAD.WIDE R10, R22, 0x2, R4 ;  /* 0x00000002160a7825 */ /* 0x000fe400078e0204 */
        /* <DEDUP_REMOVED lines=12> */
[----:B------:R-:W-:Y:S01]  /*84820*/  ISETP.GE.AND P2, PT, R12, UR7, PT ;  /* 0x000000070c007c0c */ /* 0x000fe2000bf46270 */
[----:B------:R-:W-:Y:S01]  /*84830*/  VIADD R13, R2, 0x14d ;  /* 0x0000014d020d7836 */ /* 0x000fe20000000000 */
[----:B------:R-:W-:Y:S01]  /*84840*/  PRMT R12, R23, 0x7632, R12 ;  /* 0x00007632170c7816 */ /* 0x000fe2000000000c */
[----:B------:R-:W0:Y:S02]  /*84850*/  LDCU UR7, c[0x0][0x39c] ;  /* 0x00007380ff0777ac */ /* 0x000e240008000800 */
[----:B------:R0:W-:Y:S04]  /*84860*/  @P5 STG.E.U16 desc[UR58][R8.64], R23 ;  /* 0x0000001708005986 */ /* 0x0001e8000c10153a */
[----:B------:R0:W-:Y:S02]  /*84870*/  @P6 STG.E.U16 desc[UR58][R10.64], R12 ;  /* 0x0000000c0a006986 */ /* 0x0001e4000c10153a */
[----:B0-----:R-:W-:-:S04]  /*84880*/  IMAD.WIDE R8, R26, 0x2, R6 ;  /* 0x000000021a087825 */ /* 0x001fc800078e0206 */
[----:B------:R-:W-:Y:S02]  /*84890*/  IMAD.WIDE R10, R26, 0x2, R4 ;  /* 0x000000021a0a7825 */ /* 0x000fe400078e0204 */
[----:B------:R-:W4:Y:S01]  /*848a0*/  LDL.LU R26, [R1+0xf08] ;  /* 0x000f0800011a7983 */ /* 0x000f220000300800 */
[----:B-1----:R-:W-:Y:S01]  /*848b0*/  ISETP.GE.AND P3, PT, R13, UR6, PT ;  /* 0x000000060d007c0c */ /* 0x002fe2000bf66270 */
[----:B------:R-:W-:Y:S01]  /*848c0*/  VIADD R12, R2, 0x14f ;  /* 0x0000014f020c7836 */ /* 0x000fe20000000000 */
[C---:B------:R-:W-:Y:S01]  /*848d0*/  ISETP.LT.AND P6, PT, R3.reuse, UR4, !P2 ;  /* 0x0000000403007c0c */ /* 0x040fe2000d7c1270 */
[----:B------:R-:W0:Y:S01]  /*848e0*/  LDCU UR6, c[0x0][0x39c] ;  /* 0x00007380ff0677ac */ /* 0x000e220008000800 */
[----:B------:R-:W-:Y:S02]  /*848f0*/  ISETP.LT.AND P4, PT, R3, UR4, !P3 ;  /* 0x0000000403007c0c */ /* 0x000fe4000df81270 */
[----:B------:R-:W-:Y:S02]  /*84900*/  ISETP.LT.AND P3, PT, R28, UR4, !P3 ;  /* 0x000000041c007c0c */ /* 0x000fe4000df61270 */
[----:B------:R-:W-:-:S02]  /*84910*/  PRMT R13, R27, 0x7632, R13 ;  /* 0x000076321b0d7816 */ /* 0x000fc4000000000d */
[----:B------:R-:W-:-:S07]  /*84920*/  ISETP.LT.AND P2, PT, R28, UR4, !P2 ;  /* 0x000000041c007c0c */ /* 0x000fce000d741270 */
[----:B------:R1:W-:Y:S04]  /*84930*/  @P4 STG.E.U16 desc[UR58][R8.64], R27 ;  /* 0x0000001b08004986 */ /* 0x0003e8000c10153a */
[----:B------:R0:W-:Y:S01]  /*84940*/  @P3 STG.E.U16 desc[UR58][R10.64], R13 ;  /* 0x0000000d0a003986 */ /* 0x0001e2000c10153a */
[----:B------:R-:W-:Y:S01]  /*84950*/  ISETP.GE.AND P5, PT, R12, UR8, PT ;  /* 0x000000080c007c0c */ /* 0x000fe2000bfa6270 */
[----:B-1----:R-:W-:-:S04]  /*84960*/  IMAD.WIDE R8, R24, 0x2, R6 ;  /* 0x0000000218087825 */ /* 0x002fc800078e0206 */
[----:B0-----:R-:W-:Y:S01]  /*84970*/  IMAD.WIDE R10, R24, 0x2, R4 ;  /* 0x00000002180a7825 */ /* 0x001fe200078e0204 */
[----:B------:R-:W0:Y:S01]  /*84980*/  LDCU UR8, c[0x0][0x39c] ;  /* 0x00007380ff0877ac */ /* 0x000e220008000800 */
[----:B------:R-:W4:Y:S04]  /*84990*/  LDL.LU R24, [R1+0xf0c] ;  /* 0x000f0c0001187983 */ /* 0x000f280000300800 */
[----:B------:R-:W4:Y:S01]  /*849a0*/  LDL.LU R27, [R1+0x550] ;  /* 0x00055000011b7983 */ /* 0x000f220000300800 */
[----:B------:R-:W-:Y:S01]  /*849b0*/  ISETP.LT.AND P4, PT, R3, UR4, !P5 ;  /* 0x0000000403007c0c */ /* 0x000fe2000ef81270 */
[----:B------:R-:W-:-:S05]  /*849c0*/  VIADD R12, R2, 0x150 ;  /* 0x00000150020c7836 */ /* 0x000fca0000000000 */
[----:B------:R-:W-:Y:S01]  /*849d0*/  ISETP.GE.AND P3, PT, R12, UR6, PT ;  /* 0x000000060c007c0c */ /* 0x000fe2000bf66270 */
[----:B------:R-:W1:Y:S01]  /*849e0*/  LDCU UR6, c[0x0][0x39c] ;  /* 0x00007380ff0677ac */ /* 0x000e620008000800 */
[----:B---3--:R-:W-:Y:S01]  /*849f0*/  PRMT R13, R22, 0x7632, R13 ;  /* 0x00007632160d7816 */ /* 0x008fe2000000000d */
[----:B------:R3:W-:Y:S04]  /*84a00*/  @P6 STG.E.U16 desc[UR58][R8.64], R22 ;  /* 0x0000001608006986 */ /* 0x0007e8000c10153a */
[----:B------:R0:W-:Y:S04]  /*84a10*/  @P2 STG.E.U16 desc[UR58][R10.64], R13 ;  /* 0x0000000d0a002986 */ /* 0x0001e8000c10153a */
[----:B---3--:R-:W3:Y:S01]  /*84a20*/  LDL.LU R22, [R1+0xf10] ;  /* 0x000f100001167983 */ /* 0x008ee20000300800 */
[----:B--2---:R-:W-:-:S04]  /*84a30*/  IMAD.WIDE R8, R21, 0x2, R6 ;  /* 0x0000000215087825 */ /* 0x004fc800078e0206 */
[----:B0-----:R-:W-:Y:S02]  /*84a40*/  IMAD.WIDE R10, R21, 0x2, R4 ;  /* 0x00000002150a7825 */ /* 0x001fe400078e0204 */
[----:B------:R-:W2:Y:S01]  /*84a50*/  LDL.LU R21, [R1+0x584] ;  /* 0x0005840001157983 */ /* 0x000ea20000300800 */
[----:B----4-:R-:W-:-:S03]  /*84a60*/  PRMT R12, R19, 0x7632, R12 ;  /* 0x00007632130c7816 */ /* 0x010fc6000000000c */
[----:B------:R0:W-:Y:S04]  /*84a70*/  @P4 STG.E.U16 desc[UR58][R8.64], R19 ;  /* 0x0000001308004986 */ /* 0x0001e8000c10153a */
[----:B0-----:R-:W4:Y:S01]  /*84a80*/  LDL.LU R19, [R1+0xf14] ;  /* 0x000f140001137983 */ /* 0x001f220000300800 */
[----:B------:R-:W-:Y:S02]  /*84a90*/  ISETP.LT.AND P5, PT, R28, UR4, !P5 ;  /* 0x000000041c007c0c */ /* 0x000fe4000efa1270 */
[----:B------:R-:W-:Y:S01]  /*84aa0*/  ISETP.LT.AND P6, PT, R3, UR4, !P3 ;  /* 0x0000000403007c0c */ /* 0x000fe2000dfc1270 */
[----:B------:R-:W4:Y:S10]  /*84ab0*/  LDL.LU R23, [R1+0x554] ;  /* 0x0005540001177983 */ /* 0x000f340000300800 */
[----:B------:R-:W-:Y:S01]  /*84ac0*/  @P5 STG.E.U16 desc[UR58][R10.64], R12 ;  /* 0x0000000c0a005986 */ /* 0x000fe2000c10153a */
[----:B------:R-:W-:-:S05]  /*84ad0*/  IMAD.WIDE R8, R26, 0x2, R6 ;  /* 0x000000021a087825 */ /* 0x000fca00078e0206 */
[----:B------:R0:W-:Y:S02]  /*84ae0*/  @P6 STG.E.U16 desc[UR58][R8.64], R29 ;  /* 0x0000001d08006986 */ /* 0x0001e4000c10153a */
[----:B0-----:R-:W-:Y:S02]  /*84af0*/  IMAD.WIDE R8, R26, 0x2, R4 ;  /* 0x000000021a087825 */ /* 0x001fe400078e0204 */
[----:B------:R-:W4:Y:S02]  /*84b00*/  LDL.LU R26, [R1+0xf18] ;  /* 0x000f1800011a7983 */ /* 0x000f240000300800 */
[----:B------:R-:W-:Y:S01]  /*84b10*/  VIADD R13, R2, 0x151 ;  /* 0x00000151020d7836 */ /* 0x000fe20000000000 */
[----:B------:R-:W-:Y:S01]  /*84b20*/  ISETP.LT.AND P3, PT, R28, UR4, !P3 ;  /* 0x000000041c007c0c */ /* 0x000fe2000df61270 */
[----:B------:R-:W-:-:S03]  /*84b30*/  VIADD R14, R2, 0x152 ;  /* 0x00000152020e7836 */ /* 0x000fc60000000000 */
[----:B------:R-:W-:Y:S01]  /*84b40*/  ISETP.GE.AND P2, PT, R13, UR7, PT ;  /* 0x000000070d007c0c */ /* 0x000fe2000bf46270 */
[----:B------:R-:W-:Y:S01]  /*84b50*/  VIADD R10, R2, 0x153 ;  /* 0x00000153020a7836 */ /* 0x000fe20000000000 */
[----:B------:R-:W-:Y:S01]  /*84b60*/  ISETP.GE.AND P4, PT, R14, UR8, PT ;  /* 0x000000080e007c0c */ /* 0x000fe2000bf86270 */
[----:B------:R-:W0:Y:S01]  /*84b70*/  LDCU UR7, c[0x0][0x39c] ;  /* 0x00007380ff0777ac */ /* 0x000e220008000800 */
[----:B------:R-:W-:Y:S02]  /*84b80*/  ISETP.LT.AND P5, PT, R3, UR4, !P2 ;  /* 0x0000000403007c0c */ /* 0x000fe4000d7a1270 */
[----:B------:R-:W-:Y:S01]  /*84b90*/  PRMT R14, R29, 0x7632, R14 ;  /* 0x000076321d0e7816 */ /* 0x000fe2000000000e */
[----:B------:R-:W0:Y:S01]  /*84ba0*/  LDCU UR8, c[0x0][0x39c] ;  /* 0x00007380ff0877ac */ /* 0x000e220008000800 */
[----:B------:R-:W-:Y:S02]  /*84bb0*/  ISETP.LT.AND P6, PT, R28, UR4, !P2 ;  /* 0x000000041c007c0c */ /* 0x000fe4000d7c1270 */
[----:B-1----:R-:W-:Y:S01]  /*84bc0*/  ISETP.GE.AND P2, PT, R10, UR6, PT ;  /* 0x000000060a007c0c */ /* 0x002fe2000bf46270 */
[----:B------:R3:W-:Y:S01]  /*84bd0*/  @P3 STG.E.U16 desc[UR58][R8.64], R14 ;  /* 0x0000000e08003986 */ /* 0x0007e2000c10153a */
[C---:B------:R-:W-:Y:S01]  /*84be0*/  IMAD.WIDE R10, R24.reuse, 0x2, R6 ;  /* 0x00000002180a7825 */ /* 0x040fe200078e0206 */
[----:B------:R-:W-:Y:S01]  /*84bf0*/  ISETP.LT.AND P3, PT, R3, UR4, !P4 ;  /* 0x0000000403007c0c */ /* 0x000fe2000e761270 */
[----:B------:R-:W1:Y:S02]  /*84c00*/  LDCU UR6, c[0x0][0x39c] ;  /* 0x00007380ff0677ac */ /* 0x000e640008000800 */
[----:B------:R-:W-:-:S02]  /*84c10*/  IMAD.WIDE R12, R24, 0x2, R4 ;  /* 0x00000002180c7825 */ /* 0x000fc400078e0204 */
[----:B------:R-:W4:Y:S01]  /*84c20*/  LDL.LU R24, [R1+0x588] ;  /* 0x0005880001187983 */ /* 0x000f220000300800 */
[----:B------:R-:W-:-:S03]  /*84c30*/  PRMT R15, R27, 0x7632, R15 ;  /* 0x000076321b0f7816 */ /* 0x000fc6000000000f */
[----:B------:R0:W-:Y:S01]  /*84c40*/  @P5 STG.E.U16 desc[UR58][R10.64], R27 ;  /* 0x0000001b0a005986 */ /* 0x0001e2000c10153a */
[----:B------:R-:W-:-:S03]  /*84c50*/  ISETP.LT.AND P4, PT, R28, UR4, !P4 ;  /* 0x000000041c007c0c */ /* 0x000fc6000e781270 */
[----:B------:R-:W-:Y:S01]  /*84c60*/  @P6 STG.E.U16 desc[UR58][R12.64], R15 ;  /* 0x0000000f0c006986 */ /* 0x000fe2000c10153a */
[----:B---3--:R-:W-:-:S04]  /*84c70*/  IMAD.WIDE R8, R22, 0x2, R6 ;  /* 0x0000000216087825 */ /* 0x008fc800078e0206 */
[----:B0-----:R-:W-:Y:S02]  /*84c80*/  IMAD.WIDE R10, R22, 0x2, R4 ;  /* 0x00000002160a7825 */ /* 0x001fe400078e0204 */
[----:B------:R-:W3:Y:S04]  /*84c90*/  LDL.LU R22, [R1+0xf1c] ;  /* 0x000f1c0001167983 */ /* 0x000ee80000300800 */
        /* <DEDUP_REMOVED lines=26> */
[C---:B------:R-:W-:Y:S02]  /*84e40*/  ISETP.LT.AND P2, PT, R28.reuse, UR4, !P2 ;  /* 0x000000041c007c0c */ /* 0x040fe4000d741270 */
[----:B------:R-:W-:-:S02]  /*84e50*/  ISETP.LT.AND P3, PT, R28, UR4, !P3 ;  /* 0x000000041c007c0c */ /* 0x000fc4000df61270 */
[----:B------:R-:W-:Y:S02]  /*84e60*/  ISETP.GE.AND P5, PT, R12, UR8, PT ;  /* 0x000000080c007c0c */ /* 0x000fe4000bfa6270 */
[----:B------:R-:W-:-:S05]  /*84e70*/  PRMT R13, R24, 0x7632, R13 ;  /* 0x00007632180d7816 */ /* 0x000fca000000000d */
[----:B------:R1:W-:Y:S01]  /*84e80*/  @P4 STG.E.U16 desc[UR58][R8.64], R24 ;  /* 0x0000001808004986 */ /* 0x0003e2000c10153a */
[----:B------:R-:W-:Y:S01]  /*84e90*/  VIADD R12, R2, 0x157 ;  /* 0x00000157020c7836 */ /* 0x000fe20000000000 */
[----:B------:R-:W2:Y:S02]  /*84ea0*/  LDCU UR8, c[0x0][0x39c] ;  /* 0x00007380ff0877ac */ /* 0x000ea40008000800 */
[----:B------:R3:W-:Y:S04]  /*84eb0*/  @P2 STG.E.U16 desc[UR58][R10.64], R13 ;  /* 0x0000000d0a002986 */ /* 0x0007e8000c10153a */
[----:B-1----:R-:W4:Y:S01]  /*84ec0*/  LDL.LU R24, [R1+0xf28] ;  /* 0x000f280001187983 */ /* 0x002f220000300800 */
[----:B------:R-:W-:Y:S02]  /*84ed0*/  ISETP.LT.AND P4, PT, R3, UR4, !P5 ;  /* 0x0000000403007c0c */ /* 0x000fe4000ef81270 */
[----:B0-----:R-:W-:Y:S01]  /*84ee0*/  ISETP.GE.AND P2, PT, R12, UR6, PT ;  /* 0x000000060c007c0c */ /* 0x001fe2000bf46270 */
[----:B------:R-:W0:Y:S01]  /*84ef0*/  LDCU UR6, c[0x0][0x39c] ;  /* 0x00007380ff0677ac */ /* 0x000e220008000800 */
[----:B---3--:R-:W-:-:S04]  /*84f00*/  IMAD.WIDE R8, R22, 0x2, R6 ;  /* 0x0000000216087825 */ /* 0x008fc800078e0206 */
[----:B------:R-:W-:Y:S01]  /*84f10*/  IMAD.WIDE R10, R22, 0x2, R4 ;  /* 0x00000002160a7825 */ /* 0x000fe200078e0204 */
[----:B------:R-:W-:Y:S01]  /*84f20*/  PRMT R13, R27, 0x7632, R13 ;  /* 0x000076321b0d7816 */ /* 0x000fe2000000000d */
[----:B------:R-:W3:Y:S04]  /*84f30*/  LDL.LU R22, [R1+0x5a0] ;  /* 0x0005a00001167983 */ /* 0x000ee80000300800 */
[----:B------:R-:W-:Y:S04]  /*84f40*/  @P6 STG.E.U16 desc[UR58][R8.64], R27 ;  /* 0x0000001b08006986 */ /* 0x000fe8000c10153a */
[----:B------:R2:W-:Y:S02]  /*84f50*/  @P3 STG.E.U16 desc[UR58][R10.64], R13 ;  /* 0x0000000d0a003986 */ /* 0x0005e4000c10153a */
[----:B--2---:R-:W-:-:S04]  /*84f60*/  IMAD.WIDE R10, R21, 0x2, R6 ;  /* 0x00000002150a7825 */ /* 0x004fc800078e0206 */
[----:B------:R-:W-:Y:S02]  /*84f70*/  IMAD.WIDE R8, R21, 0x2, R4 ;  /* 0x0000000215087825 */ /* 0x000fe400078e0204 */
[----:B------:R-:W2:Y:S04]  /*84f80*/  LDL.LU R21, [R1+0xf2c] ;  /* 0x000f2c0001157983 */ /* 0x000ea80000300800 */
[----:B------:R-:W2:Y:S01]  /*84f90*/  LDL.LU R23, [R1+0x5b0] ;  /* 0x0005b00001177983 */ /* 0x000ea20000300800 */
[----:B----4-:R-:W-:-:S03]  /*84fa0*/  PRMT R12, R19, 0x7632, R12 ;  /* 0x00007632130c7816 */ /* 0x010fc6000000000c */
[----:B------:R1:W-:Y:S04]  /*84fb0*/  @P4 STG.E.U16 desc[UR58][R10.64], R19 ;  /* 0x000000130a004986 */ /* 0x0003e8000c10153a */
[----:B-1----:R-:W4:Y:S01]  /*84fc0*/  LDL.LU R19, [R1+0xf30] ;  /* 0x000f300001137983 */ /* 0x002f220000300800 */
[----:B------:R-:W-:Y:S02]  /*84fd0*/  ISETP.LT.AND P5, PT, R28, UR4, !P5 ;  /* 0x000000041c007c0c */ /* 0x000fe4000efa1270 */
[----:B------:R-:W-:Y:S01]  /*84fe0*/  ISETP.LT.AND P6, PT, R3, UR4, !P2 ;  /* 0x0000000403007c0c */ /* 0x000fe2000d7c1270 */
[----:B------:R-:W4:Y:S10]  /*84ff0*/  LDL.LU R27, [R1+0x5a4] ;  /* 0x0005a400011b7983 */ /* 0x000f340000300800 */
[----:B------:R1:W-:Y:S02]  /*85000*/  @P5 STG.E.U16 desc[UR58][R8.64], R12 ;  /* 0x0000000c08005986 */ /* 0x0003e4000c10153a */
[----:B-1----:R-:W-:-:S02]  /*85010*/  VIADD R8, R2, 0x15a ;  /* 0x0000015a02087836 */ /* 0x002fc40000000000 */
[----:B------:R-:W-:-:S05]  /*85020*/  IMAD.WIDE R10, R26, 0x2, R6 ;  /* 0x000000021a0a7825 */ /* 0x000fca00078e0206 */
[----:B------:R1:W-:Y:S01]  /*85030*/  @P6 STG.E.U16 desc[UR58][R10.64], R29 ;  /* 0x0000001d0a006986 */ /* 0x0003e2000c10153a */
[----:B0-----:R-:W-:Y:S01]  /*85040*/  ISETP.GE.AND P6, PT, R8, UR6, PT ;  /* 0x0000000608007c0c */ /* 0x001fe2000bfc6270 */
[----:B------:R-:W-:-:S04]  /*85050*/  IMAD.WIDE R8, R26, 0x2, R4 ;  /* 0x000000021a087825 */ /* 0x000fc800078e0204 */
[----:B------:R-:W-:Y:S01]  /*85060*/  VIADD R13, R2, 0x158 ;  /* 0x00000158020d7836 */ /* 0x000fe20000000000 */
[----:B------:R-:W4:Y:S01]  /*85070*/  LDL.LU R26, [R1+0xf34] ;  /* 0x000f3400011a7983 */ /* 0x000f220000300800 */
[----:B------:R-:W-:Y:S01]  /*85080*/  ISETP.LT.AND P2, PT, R28, UR4, !P2 ;  /* 0x000000041c007c0c */ /* 0x000fe2000d741270 */
[----:B------:R-:W-:Y:S01]  /*85090*/  VIADD R14, R2, 0x159 ;  /* 0x00000159020e7836 */ /* 0x000fe20000000000 */
[----:B------:R-:W0:Y:S01]  /*850a0*/  LDCU UR6, c[0x0][0x39c] ;  /* 0x00007380ff0677ac */ /* 0x000e220008000800 */
[----:B------:R-:W-:-:S03]  /*850b0*/  ISETP.GE.AND P3, PT, R13, UR7, PT ;  /* 0x000000070d007c0c */ /* 0x000fc6000bf66270 */
[----:B------:R-:W-:Y:S01]  /*850c0*/  ISETP.GE.AND P4, PT, R14, UR8, PT ;  /* 0x000000080e007c0c */ /* 0x000fe2000bf86270 */
[----:B------:R-:W0:Y:S01]  /*850d0*/  LDCU UR7, c[0x0][0x39c] ;  /* 0x00007380ff0777ac */ /* 0x000e220008000800 */
[----:B------:R-:W-:Y:S02]  /*850e0*/  ISETP.LT.AND P5, PT, R3, UR4, !P3 ;  /* 0x0000000403007c0c */ /* 0x000fe4000dfa1270 */
[----:B------:R-:W-:Y:S01]  /*850f0*/  PRMT R14, R29, 0x7632, R14 ;  /* 0x000076321d0e7816 */ /* 0x000fe2000000000e */
[----:B------:R-:W0:Y:S01]  /*85100*/  LDCU UR8, c[0x0][0x39c] ;  /* 0x00007380ff0877ac */ /* 0x000e220008000800 */
[----:B-1----:R-:W-:-:S04]  /*85110*/  IMAD.WIDE R10, R24, 0x2, R6 ;  /* 0x00000002180a7825 */ /* 0x002fc800078e0206 */
        /* <DEDUP_REMOVED lines=8> */
[----:B-1----:R-:W3:Y:S04]  /*851a0*/  LDL.LU R22, [R1+0xf38] ;  /* 0x000f380001167983 */ /* 0x002ee80000300800 */
[----:B------:R-:W-:Y:S01]  /*851b0*/  @P3 STG.E.U16 desc[UR58][R12.64], R15 ;  /* 0x0000000f0c003986 */ /* 0x000fe2000c10153a */
[----:B--2---:R-:W-:-:S04]  /*851c0*/  IMAD.WIDE R8, R21, 0x2, R6 ;  /* 0x0000000215087825 */ /* 0x004fc800078e0206 */
[----:B------:R-:W-:Y:S02]  /*851d0*/  IMAD.WIDE R10, R21, 0x2, R4 ;  /* 0x00000002150a7825 */ /* 0x000fe400078e0204 */
[----:B------:R-:W2:Y:S01]  /*851e0*/  LDL.LU R21, [R1+0x5a8] ;  /* 0x0005a80001157983 */ /* 0x000ea20000300800 */
[----:B------:R-:W-:-:S03]  /*851f0*/  PRMT R14, R23, 0x7632, R14 ;  /* 0x00007632170e7816 */ /* 0x000fc6000000000e */
[----:B------:R4:W-:Y:S04]  /*85200*/  @P2 STG.E.U16 desc[UR58][R8.64], R23 ;  /* 0x0000001708002986 */ /* 0x0009e8000c10153a */
[----:B------:R1:W-:Y:S01]  /*85210*/  @P4 STG.E.U16 desc[UR58][R10.64], R14 ;  /* 0x0000000e0a004986 */ /* 0x0003e2000c10153a */
[----:B----4-:R-:W-:-:S04]  /*85220*/  IMAD.WIDE R8, R19, 0x2, R6 ;  /* 0x0000000213087825 */ /* 0x010fc800078e0206 */
[----:B-1----:R-:W-:Y:S02]  /*85230*/  IMAD.WIDE R10, R19, 0x2, R4 ;  /* 0x00000002130a7825 */ /* 0x002fe400078e0204 */
[----:B------:R-:W4:Y:S01]  /*85240*/  LDL.LU R19, [R1+0xf3c] ;  /* 0x000f3c0001137983 */ /* 0x000f220000300800 */
[----:B------:R-:W-:Y:S02]  /*85250*/  ISETP.LT.AND P5, PT, R3, UR4, !P6 ;  /* 0x0000000403007c0c */ /* 0x000fe4000f7a1270 */
[----:B------:R-:W-:Y:S01]  /*85260*/  ISETP.LT.AND P6, PT, R28, UR4, !P6 ;  /* 0x000000041c007c0c */ /* 0x000fe2000f7c1270 */
[----:B------:R-:W-:Y:S01]  /*85270*/  VIADD R12, R2, 0x15c ;  /* 0x0000015c020c7836 */ /* 0x000fe20000000000 */
[----:B------:R-:W4:Y:S04]  /*85280*/  LDL.LU R25, [R1+0x5b8] ;  /* 0x0005b80001197983 */ /* 0x000f280000300800 */
[----:B0-----:R-:W-:Y:S01]  /*85290*/  ISETP.GE.AND P2, PT, R12, UR7, PT ;  /* 0x000000070c007c0c */ /* 0x001fe2000bf46270 */
[----:B------:R-:W4:Y:S01]  /*852a0*/  LDL.LU R29, [R1+0x5ac] ;  /* 0x0005ac00011d7983 */ /* 0x000f220000300800 */
[----:B------:R-:W-:Y:S01]  /*852b0*/  PRMT R12, R27, 0x7632, R12 ;  /* 0x000076321b0c7816 */ /* 0x000fe2000000000c */
[----:B------:R-:W-:Y:S01]  /*852c0*/  VIADD R13, R2, 0x15b ;  /* 0x0000015b020d7836 */ /* 0x000fe20000000000 */
[----:B------:R-:W0:Y:S01]  /*852d0*/  LDCU UR7, c[0x0][0x39c] ;  /* 0x00007380ff0777ac */ /* 0x000e220008000800 */
[----:B------:R1:W-:Y:S04]  /*852e0*/  @P5 STG.E.U16 desc[UR58][R8.64], R27 ;  /* 0x0000001b08005986 */ /* 0x0003e8000c10153a */
[----:B------:R0:W-:Y:S01]  /*852f0*/  @P6 STG.E.U16 desc[UR58][R10.64], R12 ;  /* 0x0000000c0a006986 */ /* 0x0001e2000c10153a */
[----:B-1----:R-:W-:-:S04]  /*85300*/  IMAD.WIDE R8, R26, 0x2, R6 ;  /* 0x000000021a087825 */ /* 0x002fc800078e0206 */
        /* <DEDUP_REMOVED lines=12> */
[----:B---3--:R-:W-:-:S04]  /*853d0*/  IMAD.WIDE R8, R22, 0x2, R6 ;  /* 0x0000000216087825 */ /* 0x008fc800078e0206 */
[----:B0-----:R-:W-:Y:S02]  /*853e0*/  IMAD.WIDE R10, R22, 0x2, R4 ;  /* 0x00000002160a7825 */ /* 0x001fe400078e0204 */
[----:B------:R-:W3:Y:S01]  /*853f0*/  LDL.LU R22, [R1+0x5bc] ;  /* 0x0005bc0001167983 */ /* 0x000ee20000300800 */
[----:B--2---:R-:W-:-:S03]  /*85400*/  PRMT R13, R21, 0x7632, R13 ;  /* 0x00007632150d7816 */ /* 0x004fc6000000000d */
[----:B------:R0:W-:Y:S04]  /*85410*/  @P6 STG.E.U16 desc[UR58][R8.64], R21 ;  /* 0x0000001508006986 */ /* 0x0001e8000c10153a */
[----:B0-----:R-:W2:Y:S04]  /*85420*/  LDL.LU R21, [R1+0xf48] ;  /* 0x000f480001157983 */ /* 0x001ea80000300800 */
[----:B------:R-:W2:Y:S04]  /*85430*/  LDL.LU R23, [R1+0x5d0] ;  /* 0x0005d00001177983 */ /* 0x000ea80000300800 */
[----:B------:R0:W-:Y:S01]  /*85440*/  @P2 STG.E.U16 desc[UR58][R10.64], R13 ;  /* 0x0000000d0a002986 */ /* 0x0001e2000c10153a */
[----:B----4-:R-:W-:-:S04]  /*85450*/  IMAD.WIDE R8, R19, 0x2, R4 ;  /* 0x0000000213087825 */ /* 0x010fc800078e0204 */
[----:B0-----:R-:W-:Y:S02]  /*85460*/  IMAD.WIDE R10, R19, 0x2, R6 ;  /* 0x00000002130a7825 */ /* 0x001fe400078e0206 */
[----:B------:R-:W4:Y:S02]  /*85470*/  LDL.LU R19, [R1+0xf4c] ;  /* 0x000f4c0001137983 */ /* 0x000f240000300800 */
[C---:B------:R-:W-:Y:S02]  /*85480*/  VIADD R12, R2.reuse, 0x15d ;  /* 0x0000015d020c7836 */ /* 0x040fe40000000000 */
[----:B------:R-:W-:Y:S01]  /*85490*/  VIADD R13, R2, 0x15f ;  /* 0x0000015f020d7836 */ /* 0x000fe20000000000 */
[----:B------:R-:W4:Y:S02]  /*854a0*/  LDL.LU R27, [R1+0x5c0] ;  /* 0x0005c000011b7983 */ /* 0x000f240000300800 */
[----:B------:R-:W-:Y:S01]  /*854b0*/  ISETP.GE.AND P5, PT, R12, UR8, PT ;  /* 0x000000080c007c0c */ /* 0x000fe2000bfa6270 */
[----:B------:R-:W-:Y:S01]  /*854c0*/  VIADD R12, R2, 0x15e ;  /* 0x0000015e020c7836 */ /* 0x000fe20000000000 */
[----:B------:R-:W-:Y:S01]  /*854d0*/  ISETP.GE.AND P2, PT, R13, UR7, PT ;  /* 0x000000070d007c0c */ /* 0x000fe2000bf46270 */
[----:B------:R-:W0:Y:S01]  /*854e0*/  LDCU UR8, c[0x0][0x39c] ;  /* 0x00007380ff0877ac */ /* 0x000e220008000800 */
[----:B------:R-:W-:-:S02]  /*854f0*/  ISETP.LT.AND P4, PT, R3, UR4, !P5 ;  /* 0x0000000403007c0c */ /* 0x000fc4000ef81270 */
[----:B------:R-:W-:Y:S01]  /*85500*/  ISETP.GE.AND P3, PT, R12, UR6, PT ;  /* 0x000000060c007c0c */ /* 0x000fe2000bf66270 */
[----:B------:R-:W1:Y:S01]  /*85510*/  LDCU UR6, c[0x0][0x39c] ;  /* 0x00007380ff0677ac */ /* 0x000e620008000800 */
[----:B------:R-:W-:Y:S02]  /*85520*/  ISETP.LT.AND P5, PT, R28, UR4, !P5 ;  /* 0x000000041c007c0c */ /* 0x000fe4000efa1270 */
[----:B------:R-:W-:Y:S01]  /*85530*/  ISETP.LT.AND P6, PT, R3, UR4, !P3 ;  /* 0x0000000403007c0c */ /* 0x000fe2000dfc1270 */
[----:B------:R-:W-:Y:S01]  /*85540*/  VIADD R14, R2, 0x160 ;  /* 0x00000160020e7836 */ /* 0x000fe20000000000 */
[----:B------:R-:W-:Y:S01]  /*85550*/  PRMT R12, R25, 0x7632, R12 ;  /* 0x00007632190c7816 */ /* 0x000fe2000000000c */
[----:B------:R-:W0:Y:S04]  /*85560*/  LDCU UR7, c[0x0][0x39c] ;  /* 0x00007380ff0777ac */ /* 0x000e280008000800 */
[----:B------:R1:W-:Y:S04]  /*85570*/  @P4 STG.E.U16 desc[UR58][R10.64], R25 ;  /* 0x000000190a004986 */ /* 0x0003e8000c10153a */
[----:B------:R0:W-:Y:S01]  /*85580*/  @P5 STG.E.U16 desc[UR58][R8.64], R12 ;  /* 0x0000000c08005986 */ /* 0x0001e2000c10153a */
[----:B------:R-:W-:Y:S01]  /*85590*/  ISETP.LT.AND P5, PT, R3, UR4, !P2 ;  /* 0x0000000403007c0c */ /* 0x000fe2000d7a1270 */
[----:B-1----:R-:W-:-:S04]  /*855a0*/  IMAD.WIDE R10, R26, 0x2, R6 ;  /* 0x000000021a0a7825 */ /* 0x002fc800078e0206 */
[----:B0-----:R-:W-:Y:S01]  /*855b0*/  VIADD R8, R2, 0x161 ;  /* 0x0000016102087836 */ /* 0x001fe20000000000 */
[----:B------:R0:W-:Y:S01]  /*855c0*/  @P6 STG.E.U16 desc[UR58][R10.64], R29 ;  /* 0x0000001d0a006986 */ /* 0x0001e2000c10153a */
[----:B------:R-:W-:-:S03]  /*855d0*/  ISETP.LT.AND P6, PT, R28, UR4, !P2 ;  /* 0x000000041c007c0c */ /* 0x000fc6000d7c1270 */
[----:B------:R-:W-:Y:S01]  /*855e0*/  ISETP.GE.AND P2, PT, R8, UR6, PT ;  /* 0x0000000608007c0c */ /* 0x000fe2000bf46270 */
[----:B------:R-:W-:Y:S01]  /*855f0*/  IMAD.WIDE R8, R26, 0x2, R4 ;  /* 0x000000021a087825 */ /* 0x000fe200078e0204 */
[----:B------:R-:W-:Y:S01]  /*85600*/  ISETP.LT.AND P3, PT, R28, UR4, !P3 ;  /* 0x000000041c007c0c */ /* 0x000fe2000df61270 */
[----:B------:R-:W4:Y:S01]  /*85610*/  LDL.LU R26, [R1+0xf50] ;  /* 0x000f5000011a7983 */ /* 0x000f220000300800 */
[----:B------:R-:W-:Y:S01]  /*85620*/  ISETP.GE.AND P4, PT, R14, UR8, PT ;  /* 0x000000080e007c0c */ /* 0x000fe2000bf86270 */
[----:B------:R-:W1:Y:S01]  /*85630*/  LDCU UR6, c[0x0][0x39c] ;  /* 0x00007380ff0677ac */ /* 0x000e620008000800 */
[----:B------:R-:W-:Y:S01]  /*85640*/  PRMT R14, R29, 0x7632, R14 ;  /* 0x000076321d0e7816 */ /* 0x000fe2000000000e */
[----:B------:R-:W1:Y:S08]  /*85650*/  LDCU UR8, c[0x0][0x39c] ;  /* 0x00007380ff0877ac */ /* 0x000e700008000800 */
[----:B------:R-:W-:Y:S01]  /*85660*/  @P3 STG.E.U16 desc[UR58][R8.64], R14 ;  /* 0x0000000e08003986 */ /* 0x000fe2000c10153a */
[----:B0-----:R-:W-:-:S04]  /*85670*/  IMAD.WIDE R10, R24, 0x2, R6 ;  /* 0x00000002180a7825 */ /* 0x001fc800078e0206 */
[----:B------:R-:W-:Y:S02]  /*85680*/  IMAD.WIDE R12, R24, 0x2, R4 ;  /* 0x00000002180c7825 */ /* 0x000fe400078e0204 */
[----:B------:R-:W4:Y:S01]  /*85690*/  LDL.LU R24, [R1+0x5d4] ;  /* 0x0005d40001187983 */ /* 0x000f220000300800 */
[----:B------:R-:W-:Y:S02]  /*856a0*/  ISETP.LT.AND P3, PT, R3, UR4, !P4 ;  /* 0x0000000403007c0c */ /* 0x000fe4000e761270 */
[----:B------:R-:W-:Y:S02]  /*856b0*/  ISETP.LT.AND P4, PT, R28, UR4, !P4 ;  /* 0x000000041c007c0c */ /* 0x000fe4000e781270 */
[----:B---3--:R-:W-:Y:S01]  /*856c0*/  PRMT R15, R22, 0x7632, R15 ;  /* 0x00007632160f7816 */ /* 0x008fe2000000000f */
[----:B------:R0:W-:Y:S04]  /*856d0*/  @P5 STG.E.U16 desc[UR58][R10.64], R22 ;  /* 0x000000160a005986 */ /* 0x0001e8000c10153a */
[----:B0-----:R-:W3:Y:S04]  /*856e0*/  LDL.LU R22, [R1+0xf54] ;  /* 0x000f540001167983 */ /* 0x001ee80000300800 */
        /* <DEDUP_REMOVED lines=15> */
[----:B------:R-:W4:Y:S01]  /*857e0*/  LDL.LU R29, [R1+0x5c8] ;  /* 0x0005c800011d7983 */ /* 0x000f220000300800 */
[----:B------:R-:W-:Y:S01]  /*857f0*/  PRMT R12, R27, 0x7632, R12 ;  /* 0x000076321b0c7816 */ /* 0x000fe2000000000c */
[----:B------:R-:W-:Y:S01]  /*85800*/  VIADD R13, R2, 0x162 ;  /* 0x00000162020d7836 */ /* 0x000fe20000000000 */
[----:B------:R-:W0:Y:S01]  /*85810*/  LDCU UR7, c[0x0][0x39c] ;  /* 0x00007380ff0777ac */ /* 0x000e220008000800 */
[----:B------:R-:W4:Y:S04]  /*85820*/  LDL.LU R23, [R1+0xf5c] ;  /* 0x000f5c0001177983 */ /* 0x000f280000300800 */
[----:B------:R0:W-:Y:S04]  /*85830*/  @P5 STG.E.U16 desc[UR58][R8.64], R27 ;  /* 0x0000001b08005986 */ /* 0x0001e8000c10153a */
[----:B------:R0:W-:Y:S02]  /*85840*/  @P6 STG.E.U16 desc[UR58][R10.64], R12 ;  /* 0x0000000c0a006986 */ /* 0x0001e4000c10153a */
[----:B0-----:R-:W-:-:S04]  /*85850*/  IMAD.WIDE R8, R26, 0x2, R6 ;  /* 0x000000021a087825 */ /* 0x001fc800078e0206 */
[----:B------:R-:W-:Y:S02]  /*85860*/  IMAD.WIDE R10, R26, 0x2, R4 ;  /* 0x000000021a0a7825 */ /* 0x000fe400078e0204 */
[----:B------:R-:W4:Y:S01]  /*85870*/  LDL.LU R26, [R1+0xf60] ;  /* 0x000f6000011a7983 */ /* 0x000f220000300800 */
[----:B-1----:R-:W-:Y:S01]  /*85880*/  ISETP.GE.AND P2, PT, R13, UR6, PT ;  /* 0x000000060d007c0c */ /* 0x002fe2000bf46270 */
[----:B------:R-:W0:Y:S03]  /*85890*/  LDCU UR6, c[0x0][0x39c] ;  /* 0x00007380ff0677ac */ /* 0x000e260008000800 */
[C---:B------:R-:W-:Y:S02]  /*858a0*/  ISETP.LT.AND P4, PT, R3.reuse, UR4, !P2 ;  /* 0x0000000403007c0c */ /* 0x040fe4000d781270 */
[----:B------:R-:W-:Y:S02]  /*858b0*/  ISETP.LT.AND P2, PT, R28, UR4, !P2 ;  /* 0x000000041c007c0c */ /* 0x000fe4000d741270 */
[----:B------:R-:W-:-:S02]  /*858c0*/  ISETP.LT.AND P6, PT, R3, UR4, !P3 ;  /* 0x0000000403007c0c */ /* 0x000fc4000dfc1270 */
[----:B------:R-:W-:Y:S02]  /*858d0*/  ISETP.LT.AND P3, PT, R28, UR4, !P3 ;  /* 0x000000041c007c0c */ /* 0x000fe4000df61270 */
[----:B------:R-:W-:-:S05]  /*858e0*/  PRMT R13, R24, 0x7632, R13 ;  /* 0x00007632180d7816 */ /* 0x000fca000000000d */
[----:B------:R1:W-:Y:S04]  /*858f0*/  @P4 STG.E.U16 desc[UR58][R8.64], R24 ;  /* 0x0000001808004986 */ /* 0x0003e8000c10153a */
[----:B------:R0:W-:Y:S04]  /*85900*/  @P2 STG.E.U16 desc[UR58][R10.64], R13 ;  /* 0x0000000d0a002986 */ /* 0x0001e8000c10153a */
[----:B-1----:R-:W4:Y:S01]  /*85910*/  LDL.LU R24, [R1+0x5dc] ;  /* 0x0005dc0001187983 */ /* 0x002f220000300800 */
        /* <DEDUP_REMOVED lines=27> */
[----:B-1----:R-:W-:-:S05]  /*85ad0*/  IMAD.WIDE R10, R23, 0x2, R6 ;  /* 0x00000002170a7825 */ /* 0x002fca00078e0206 */
[----:B------:R1:W-:Y:S01]  /*85ae0*/  @P6 STG.E.U16 desc[UR58][R10.64], R29 ;  /* 0x0000001d0a006986 */ /* 0x0003e2000c10153a */
[----:B0-----:R-:W-:-:S04]  /*85af0*/  IMAD.WIDE R12, R26, 0x2, R4 ;  /* 0x000000021a0c7825 */ /* 0x001fc800078e0204 */
[----:B-1----:R-:W-:Y:S02]  /*85b00*/  IMAD.WIDE R10, R26, 0x2, R6 ;  /* 0x000000021a0a7825 */ /* 0x002fe400078e0206 */
[----:B------:R-:W4:Y:S01]  /*85b10*/  LDL.LU R26, [R1+0xf6c] ;  /* 0x000f6c00011a7983 */ /* 0x000f220000300800 */
[----:B------:R-:W-:Y:S01]  /*85b20*/  ISETP.LT.AND P2, PT, R28, UR4, !P2 ;  /* 0x000000041c007c0c */ /* 0x000fe2000d741270 */
[----:B------:R-:W-:Y:S01]  /*85b30*/  VIADD R8, R2, 0x168 ;  /* 0x0000016802087836 */ /* 0x000fe20000000000 */
[----:B------:R-:W-:Y:S02]  /*85b40*/  ISETP.LT.AND P5, PT, R3, UR4, !P3 ;  /* 0x0000000403007c0c */ /* 0x000fe4000dfa1270 */
[----:B------:R-:W-:Y:S02]  /*85b50*/  ISETP.LT.AND P6, PT, R28, UR4, !P3 ;  /* 0x000000041c007c0c */ /* 0x000fe4000dfc1270 */
[----:B------:R-:W-:Y:S01]  /*85b60*/  ISETP.GE.AND P4, PT, R14, UR8, PT ;  /* 0x000000080e007c0c */ /* 0x000fe2000bf86270 */
[----:B------:R-:W0:Y:S01]  /*85b70*/  LDCU UR8, c[0x0][0x39c] ;  /* 0x00007380ff0877ac */ /* 0x000e220008000800 */
[----:B------:R-:W-:Y:S01]  /*85b80*/  ISETP.GE.AND P3, PT, R8, UR6, PT ;  /* 0x0000000608007c0c */ /* 0x000fe2000bf66270 */
[----:B------:R-:W-:Y:S01]  /*85b90*/  IMAD.WIDE R8, R23, 0x2, R4 ;  /* 0x0000000217087825 */ /* 0x000fe200078e0204 */
[----:B------:R-:W-:Y:S01]  /*85ba0*/  PRMT R14, R29, 0x7632, R14 ;  /* 0x000076321d0e7816 */ /* 0x000fe2000000000e */
[----:B------:R-:W1:Y:S04]  /*85bb0*/  LDCU UR6, c[0x0][0x39c] ;  /* 0x00007380ff0677ac */ /* 0x000e680008000800 */
        /* <DEDUP_REMOVED lines=40> */
[----:B-1----:R-:W4:Y:S04]  /*85e40*/  LDL.LU R24, [R1+0xf7c] ;  /* 0x000f7c0001187983 */ /* 0x002f280000300800 */
[----:B------:R-:W4:Y:S01]  /*85e50*/  LDL.LU R23, [R1+0x5e8] ;  /* 0x0005e80001177983 */ /* 0x000f220000300800 */
[----:B---3--:R-:W-:-:S04]  /*85e60*/  IMAD.WIDE R8, R22, 0x2, R6 ;  /* 0x0000000216087825 */ /* 0x008fc800078e0206 */
[----:B0-----:R-:W-:Y:S02]  /*85e70*/  IMAD.WIDE R10, R22, 0x2, R4 ;  /* 0x00000002160a7825 */ /* 0x001fe400078e0204 */
[----:B------:R-:W3:Y:S01]  /*85e80*/  LDL.LU R22, [R1+0xf80] ;  /* 0x000f800001167983 */ /* 0x000ee20000300800 */
[----:B--2---:R-:W-:-:S03]  /*85e90*/  PRMT R13, R21, 0x7632, R13 ;  /* 0x00007632150d7816 */ /* 0x004fc6000000000d */
[----:B------:R0:W-:Y:S04]  /*85ea0*/  @P6 STG.E.U16 desc[UR58][R8.64], R21 ;  /* 0x0000001508006986 */ /* 0x0001e8000c10153a */
[----:B0-----:R-:W2:Y:S04]  /*85eb0*/  LDL.LU R21, [R1+0x5fc] ;  /* 0x0005fc0001157983 */ /* 0x001ea80000300800 */
[----:B------:R-:W2:Y:S01]  /*85ec0*/  LDL.LU R27, [R1+0xf84] ;  /* 0x000f8400011b7983 */ /* 0x000ea20000300800 */
[----:B----4-:R-:W-:-:S03]  /*85ed0*/  IMAD.WIDE R8, R19, 0x2, R4 ;  /* 0x0000000213087825 */ /* 0x010fc600078e0204 */
[----:B------:R0:W-:Y:S02]  /*85ee0*/  @P2 STG.E.U16 desc[UR58][R10.64], R13 ;  /* 0x0000000d0a002986 */ /* 0x0001e4000c10153a */
[----:B0-----:R-:W-:Y:S02]  /*85ef0*/  IMAD.WIDE R10, R19, 0x2, R6 ;  /* 0x00000002130a7825 */ /* 0x001fe400078e0206 */
[----:B------:R-:W4:Y:S02]  /*85f00*/  LDL.LU R19, [R1+0x5ec] ;  /* 0x0005ec0001137983 */ /* 0x000f240000300800 */
[----:B------:R-:W-:-:S05]  /*85f10*/  VIADD R12, R2, 0x16b ;  /* 0x0000016b020c7836 */ /* 0x000fca0000000000 */
[----:B------:R-:W-:Y:S01]  /*85f20*/  ISETP.GE.AND P5, PT, R12, UR8, PT ;  /* 0x000000080c007c0c */ /* 0x000fe2000bfa6270 */
[----:B------:R-:W-:Y:S01]  /*85f30*/  VIADD R12, R2, 0x16c ;  /* 0x0000016c020c7836 */ /* 0x000fe20000000000 */
[----:B------:R-:W0:Y:S02]  /*85f40*/  LDCU UR8, c[0x0][0x39c] ;  /* 0x00007380ff0877ac */ /* 0x000e240008000800 */
[C---:B------:R-:W-:Y:S02]  /*85f50*/  ISETP.LT.AND P4, PT, R3.reuse, UR4, !P5 ;  /* 0x0000000403007c0c */ /* 0x040fe4000ef81270 */
[----:B------:R-:W-:Y:S01]  /*85f60*/  ISETP.GE.AND P3, PT, R12, UR6, PT ;  /* 0x000000060c007c0c */ /* 0x000fe2000bf66270 */
[----:B------:R-:W1:Y:S01]  /*85f70*/  LDCU UR6, c[0x0][0x39c] ;  /* 0x00007380ff0677ac */ /* 0x000e620008000800 */
[----:B------:R-:W-:Y:S02]  /*85f80*/  ISETP.LT.AND P5, PT, R28, UR4, !P5 ;  /* 0x000000041c007c0c */ /* 0x000fe4000efa1270 */
[----:B------:R-:W-:-:S02]  /*85f90*/  ISETP.LT.AND P6, PT, R3, UR4, !P3 ;  /* 0x0000000403007c0c */ /* 0x000fc4000dfc1270 */
[----:B------:R-:W-:-:S05]  /*85fa0*/  PRMT R12, R25, 0x7632, R12 ;  /* 0x00007632190c7816 */ /* 0x000fca000000000c */
[----:B------:R0:W-:Y:S04]  /*85fb0*/  @P4 STG.E.U16 desc[UR58][R10.64], R25 ;  /* 0x000000190a004986 */ /* 0x0001e8000c10153a */
[----:B------:R1:W-:Y:S01]  /*85fc0*/  @P5 STG.E.U16 desc[UR58][R8.64], R12 ;  /* 0x0000000c08005986 */ /* 0x0003e2000c10153a */
[----:B0-----:R-:W-:-:S04]  /*85fd0*/  IMAD.WIDE R10, R26, 0x2, R6 ;  /* 0x000000021a0a7825 */ /* 0x001fc800078e0206 */
[----:B-1----:R-:W-:Y:S01]  /*85fe0*/  VIADD R8, R2, 0x16f ;  /* 0x0000016f02087836 */ /* 0x002fe20000000000 */
[----:B------:R0:W-:Y:S04]  /*85ff0*/  @P6 STG.E.U16 desc[UR58][R10.64], R29 ;  /* 0x0000001d0a006986 */ /* 0x0001e8000c10153a */
[----:B------:R-:W-:Y:S01]  /*86000*/  ISETP.GE.AND P6, PT, R8, UR6, PT ;  /* 0x0000000608007c0c */ /* 0x000fe2000bfc6270 */
[----:B------:R-:W-:Y:S01]  /*86010*/  IMAD.WIDE R8, R26, 0x2, R4 ;  /* 0x000000021a087825 */ /* 0x000fe200078e0204 */
[----:B------:R-:W-:Y:S01]  /*86020*/  ISETP.LT.AND P3, PT, R28, UR4, !P3 ;  /* 0x000000041c007c0c */ /* 0x000fe2000df61270 */
[----:B------:R-:W4:Y:S01]  /*86030*/  LDL.LU R26, [R1+0xf88] ;  /* 0x000f8800011a7983 */ /* 0x000f220000300800 */
[----:B------:R-:W1:Y:S01]  /*86040*/  LDCU UR6, c[0x0][0x39c] ;  /* 0x00007380ff0677ac */ /* 0x000e620008000800 */
[----:B------:R-:W-:-:S02]  /*86050*/  VIADD R13, R2, 0x16d ;  /* 0x0000016d020d7836 */ /* 0x000fc40000000000 */
[----:B------:R-:W-:-:S03]  /*86060*/  VIADD R14, R2, 0x16e ;  /* 0x0000016e020e7836 */ /* 0x000fc60000000000 */
[----:B------:R-:W-:Y:S01]  /*86070*/  ISETP.GE.AND P2, PT, R13, UR7, PT ;  /* 0x000000070d007c0c */ /* 0x000fe2000bf46270 */
[----:B------:R-:W1:Y:S01]  /*86080*/  LDCU UR7, c[0x0][0x39c] ;  /* 0x00007380ff0777ac */ /* 0x000e620008000800 */
[----:B------:R-:W-:Y:S02]  /*86090*/  ISETP.GE.AND P4, PT, R14, UR8, PT ;  /* 0x000000080e007c0c */ /* 0x000fe4000bf86270 */
[----:B------:R-:W-:Y:S01]  /*860a0*/  ISETP.LT.AND P5, PT, R3, UR4, !P2 ;  /* 0x0000000403007c0c */ /* 0x000fe2000d7a1270 */
[----:B------:R-:W1:Y:S01]  /*860b0*/  LDCU UR8, c[0x0][0x39c] ;  /* 0x00007380ff0877ac */ /* 0x000e620008000800 */
[----:B------:R-:W-:Y:S02]  /*860c0*/  PRMT R14, R29, 0x7632, R14 ;  /* 0x000076321d0e7816 */ /* 0x000fe4000000000e */
[----:B------:R-:W-:-:S03]  /*860d0*/  ISETP.LT.AND P2, PT, R28, UR4, !P2 ;  /* 0x000000041c007c0c */ /* 0x000fc6000d741270 */
[----:B------:R-:W-:Y:S01]  /*860e0*/  @P3 STG.E.U16 desc[UR58][R8.64], R14 ;  /* 0x0000000e08003986 */ /* 0x000fe2000c10153a */
[----:B------:R-:W-:Y:S01]  /*860f0*/  ISETP.LT.AND P3, PT, R3, UR4, !P4 ;  /* 0x0000000403007c0c */ /* 0x000fe2000e761270 */
[----:B0-----:R-:W-:-:S04]  /*86100*/  IMAD.WIDE R10, R24, 0x2, R6 ;  /* 0x00000002180a7825 */ /* 0x001fc800078e0206 */
[----:B------:R-:W-:Y:S02]  /*86110*/  IMAD.WIDE R12, R24, 0x2, R4 ;  /* 0x00000002180c7825 */ /* 0x000fe400078e0204 */
[----:B------:R-:W4:Y:S01]  /*86120*/  LDL.LU R24, [R1+0x600] ;  /* 0x0006000001187983 */ /* 0x000f220000300800 */
[----:B------:R-:W-:-:S03]  /*86130*/  PRMT R15, R23, 0x7632, R15 ;  /* 0x00007632170f7816 */ /* 0x000fc6000000000f */
[----:B------:R-:W-:Y:S01]  /*86140*/  @P5 STG.E.U16 desc[UR58][R10.64], R23 ;  /* 0x000000170a005986 */ /* 0x000fe2000c10153a */
[----:B------:R-:W-:Y:S02]  /*86150*/  ISETP.LT.AND P4, PT, R28, UR4, !P4 ;  /* 0x000000041c007c0c */ /* 0x000fe4000e781270 */
[----:B------:R-:W-:Y:S01]  /*86160*/  ISETP.LT.AND P5, PT, R3, UR4, !P6 ;  /* 0x0000000403007c0c */ /* 0x000fe2000f7a1270 */
[----:B------:R0:W-:Y:S02]  /*86170*/  @P2 STG.E.U16 desc[UR58][R12.64], R15 ;  /* 0x0000000f0c002986 */ /* 0x0001e4000c10153a */
[----:B0-----:R-:W-:Y:S02]  /*86180*/  VIADD R12, R2, 0x171 ;  /* 0x00000171020c7836 */ /* 0x001fe40000000000 */
[----:B---3--:R-:W-:-:S04]  /*86190*/  IMAD.WIDE R8, R22, 0x2, R6 ;  /* 0x0000000216087825 */ /* 0x008fc800078e0206 */
[----:B------:R-:W-:Y:S02]  /*861a0*/  IMAD.WIDE R10, R22, 0x2, R4 ;  /* 0x00000002160a7825 */ /* 0x000fe400078e0204 */
[----:B------:R-:W3:Y:S01]  /*861b0*/  LDL.LU R22, [R1+0xf8c] ;  /* 0x000f8c0001167983 */ /* 0x000ee20000300800 */
[----:B--2---:R-:W-:-:S03]  /*861c0*/  PRMT R14, R21, 0x7632, R14 ;  /* 0x00007632150e7816 */ /* 0x004fc6000000000e */
[----:B------:R0:W-:Y:S01]  /*861d0*/  @P3 STG.E.U16 desc[UR58][R8.64], R21 ;  /* 0x0000001508003986 */ /* 0x0001e2000c10153a */
[----:B-1----:R-:W-:Y:S02]  /*861e0*/  ISETP.GE.AND P3, PT, R12, UR7, PT ;  /* 0x000000070c007c0c */ /* 0x002fe4000bf66270 */
[----:B------:R-:W-:Y:S01]  /*861f0*/  ISETP.LT.AND P6, PT, R28, UR4, !P6 ;  /* 0x000000041c007c0c */ /* 0x000fe2000f7c1270 */
[----:B0-----:R-:W2:Y:S01]  /*86200*/  LDL.LU R21, [R1+0x590] ;  /* 0x0005900001157983 */ /* 0x001ea20000300800 */
[----:B------:R-:W-:Y:S01]  /*86210*/  IMAD.WIDE R8, R27, 0x2, R6 ;  /* 0x000000021b087825 */ /* 0x000fe200078e0206 */
[----:B------:R-:W0:Y:S02]  /*86220*/  LDCU UR7, c[0x0][0x39c] ;  /* 0x00007380ff0777ac */ /* 0x000e240008000800 */
[----:B------:R-:W-:Y:S01]  /*86230*/  @P4 STG.E.U16 desc[UR58][R10.64], R14 ;  /* 0x0000000e0a004986 */ /* 0x000fe2000c10153a */
[----:B----4-:R-:W-:-:S03]  /*86240*/  PRMT R12, R19, 0x7632, R12 ;  /* 0x00007632130c7816 */ /* 0x010fc6000000000c */
[----:B------:R1:W-:Y:S04]  /*86250*/  @P5 STG.E.U16 desc[UR58][R8.64], R19 ;  /* 0x0000001308005986 */ /* 0x0003e8000c10153a */
[----:B-1----:R-:W4:Y:S01]  /*86260*/  LDL.LU R19, [R1+0xf90] ;  /* 0x000f900001137983 */ /* 0x002f220000300800 */
[----:B------:R-:W-:-:S03]  /*86270*/  IMAD.WIDE R10, R27, 0x2, R4 ;  /* 0x000000021b0a7825 */ /* 0x000fc600078e0204 */
[----:B------:R-:W4:Y:S04]  /*86280*/  LDL.LU R25, [R1+0x604] ;  /* 0x0006040001197983 */ /* 0x000f280000300800 */
[----:B------:R1:W-:Y:S04]  /*86290*/  @P6 STG.E.U16 desc[UR58][R10.64], R12 ;  /* 0x0000000c0a006986 */ /* 0x0003e8000c10153a */
[----:B------:R-:W4:Y:S01]  /*862a0*/  LDL.LU R29, [R1+0x594] ;  /* 0x00059400011d7983 */ /* 0x000f220000300800 */
[----:B------:R-:W-:-:S04]  /*862b0*/  IMAD.WIDE R8, R26, 0x2, R6 ;  /* 0x000000021a087825 */ /* 0x000fc800078e0206 */
        /* <DEDUP_REMOVED lines=13> */
[----:B---3--:R-:W-:-:S04]  /*86390*/  IMAD.WIDE R8, R22, 0x2, R6 ;  /* 0x0000000216087825 */ /* 0x008fc800078e0206 */
[----:B-1----:R-:W-:Y:S02]  /*863a0*/  IMAD.WIDE R10, R22, 0x2, R4 ;  /* 0x00000002160a7825 */ /* 0x002fe400078e0204 */
[----:B------:R-:W3:Y:S01]  /*863b0*/  LDL.LU R22, [R1+0x608] ;  /* 0x0006080001167983 */ /* 0x000ee20000300800 */
[----:B--2---:R-:W-:-:S03]  /*863c0*/  PRMT R13, R21, 0x7632, R13 ;  /* 0x00007632150d7816 */ /* 0x004fc6000000000d */
[----:B------:R0:W-:Y:S04]  /*863d0*/  @P6 STG.E.U16 desc[UR58][R8.64], R21 ;  /* 0x0000001508006986 */ /* 0x0001e8000c10153a */
[----:B0-----:R-:W2:Y:S04]  /*863e0*/  LDL.LU R21, [R1+0xf9c] ;  /* 0x000f9c0001157983 */ /* 0x001ea80000300800 */
[----:B------:R-:W2:Y:S04]  /*863f0*/  LDL.LU R23, [R1+0x598] ;  /* 0x0005980001177983 */ /* 0x000ea80000300800 */
        /* <DEDUP_REMOVED lines=13> */
[----:B------:R-:W-:Y:S01]  /*864d0*/  ISETP.LT.AND P6, PT, R3, UR4, !P2 ;  /* 0x0000000403007c0c */ /* 0x000fe2000d7c1270 */
[----:B------:R-:W-:Y:S01]  /*864e0*/  VIADD R13, R2, 0x174 ;  /* 0x00000174020d7836 */ /* 0x000fe20000000000 */
[----:B------:R-:W-:-:S05]  /*864f0*/  PRMT R12, R25, 0x7632, R12 ;  /* 0x00007632190c7816 */ /* 0x000fca000000000c */
[----:B------:R0:W-:Y:S01]  /*86500*/  @P4 STG.E.U16 desc[UR58][R10.64], R25 ;  /* 0x000000190a004986 */ /* 0x0001e2000c10153a */
[----:B------:R-:W-:Y:S01]  /*86510*/  ISETP.GE.AND P3, PT, R13, UR7, PT ;  /* 0x000000070d007c0c */ /* 0x000fe2000bf66270 */
[----:B------:R-:W-:Y:S01]  /*86520*/  VIADD R14, R2, 0x175 ;  /* 0x00000175020e7836 */ /* 0x000fe20000000000 */
[----:B------:R-:W-:Y:S01]  /*86530*/  ISETP.LT.AND P2, PT, R28, UR4, !P2 ;  /* 0x000000041c007c0c */ /* 0x000fe2000d741270 */
[----:B------:R1:W-:Y:S01]  /*86540*/  @P5 STG.E.U16 desc[UR58][R8.64], R12 ;  /* 0x0000000c08005986 */ /* 0x0003e2000c10153a */
[----:B------:R-:W-:Y:S01]  /*86550*/  ISETP.LT.AND P5, PT, R3, UR4, !P3 ;  /* 0x0000000403007c0c */ /* 0x000fe2000dfa1270 */
[----:B------:R-:W2:Y:S01]  /*86560*/  LDCU UR7, c[0x0][0x39c] ;  /* 0x00007380ff0777ac */ /* 0x000ea20008000800 */
[----:B0-----:R-:W-:-:S04]  /*86570*/  IMAD.WIDE R10, R26, 0x2, R6 ;  /* 0x000000021a0a7825 */ /* 0x001fc800078e0206 */
[----:B-1----:R-:W-:Y:S01]  /*86580*/  VIADD R8, R2, 0x176 ;  /* 0x0000017602087836 */ /* 0x002fe20000000000 */
[----:B------:R0:W-:Y:S01]  /*86590*/  @P6 STG.E.U16 desc[UR58][R10.64], R29 ;  /* 0x0000001d0a006986 */ /* 0x0001e2000c10153a */
[----:B------:R-:W-:-:S03]  /*865a0*/  ISETP.LT.AND P6, PT, R28, UR4, !P3 ;  /* 0x000000041c007c0c */ /* 0x000fc6000dfc1270 */
[----:B------:R-:W-:Y:S01]  /*865b0*/  ISETP.GE.AND P3, PT, R8, UR6, PT ;  /* 0x0000000608007c0c */ /* 0x000fe2000bf66270 */
[----:B------:R-:W-:Y:S01]  /*865c0*/  IMAD.WIDE R8, R26, 0x2, R4 ;  /* 0x000000021a087825 */ /* 0x000fe200078e0204 */
[----:B------:R-:W-:Y:S01]  /*865d0*/  ISETP.GE.AND P4, PT, R14, UR8, PT ;  /* 0x000000080e007c0c */ /* 0x000fe2000bf86270 */
[----:B------:R-:W4:Y:S01]  /*865e0*/  LDL.LU R26, [R1+0xfa4] ;  /* 0x000fa400011a7983 */ /* 0x000f220000300800 */
[----:B------:R-:W-:Y:S01]  /*865f0*/  PRMT R14, R29, 0x7632, R14 ;  /* 0x000076321d0e7816 */ /* 0x000fe2000000000e */
[----:B------:R-:W1:Y:S04]  /*86600*/  LDCU UR6, c[0x0][0x39c] ;  /* 0x00007380ff0677ac */ /* 0x000e680008000800 */
[----:B------:R-:W-:Y:S01]  /*86610*/  @P2 STG.E.U16 desc[UR58][R8.64], R14 ;  /* 0x0000000e08002986 */ /* 0x000fe2000c10153a */
[----:B------:R-:W-:Y:S01]  /*86620*/  ISETP.LT.AND P2, PT, R3, UR4, !P4 ;  /* 0x0000000403007c0c */ /* 0x000fe2000e741270 */
[----:B------:R-:W1:Y:S01]  /*86630*/  LDCU UR8, c[0x0][0x39c] ;  /* 0x00007380ff0877ac */ /* 0x000e620008000800 */
[----:B0-----:R-:W-:-:S04]  /*86640*/  IMAD.WIDE R10, R24, 0x2, R6 ;  /* 0x00000002180a7825 */ /* 0x001fc800078e0206 */
[----:B------:R-:W-:Y:S02]  /*86650*/  IMAD.WIDE R12, R24, 0x2, R4 ;  /* 0x00000002180c7825 */ /* 0x000fe400078e0204 */
[----:B------:R-:W4:Y:S01]  /*86660*/  LDL.LU R24, [R1+0x59c] ;  /* 0x00059c0001187983 */ /* 0x000f220000300800 */
[----:B------:R-:W-:Y:S02]  /*86670*/  ISETP.LT.AND P4, PT, R28, UR4, !P4 ;  /* 0x000000041c007c0c */ /* 0x000fe4000e781270 */
[----:B---3--:R-:W-:Y:S01]  /*86680*/  PRMT R15, R22, 0x7632, R15 ;  /* 0x00007632160f7816 */ /* 0x008fe2000000000f */
[----:B------:R0:W-:Y:S01]  /*86690*/  @P5 STG.E.U16 desc[UR58][R10.64], R22 ;  /* 0x000000160a005986 */ /* 0x0001e2000c10153a */
[----:B------:R-:W-:-:S03]  /*866a0*/  ISETP.LT.AND P5, PT, R3, UR4, !P3 ;  /* 0x0000000403007c0c */ /* 0x000fc6000dfa1270 */
[----:B0-----:R-:W3:Y:S04]  /*866b0*/  LDL.LU R22, [R1+0xfa8] ;  /* 0x000fa80001167983 */ /* 0x001ee80000300800 */
[----:B------:R0:W-:Y:S02]  /*866c0*/  @P6 STG.E.U16 desc[UR58][R12.64], R15 ;  /* 0x0000000f0c006986 */ /* 0x0001e4000c10153a */
[----:B0-----:R-:W-:Y:S02]  /*866d0*/  VIADD R12, R2, 0x178 ;  /* 0x00000178020c7836 */ /* 0x001fe40000000000 */
[----:B--2---:R-:W-:-:S04]  /*866e0*/  IMAD.WIDE R8, R21, 0x2, R6 ;  /* 0x0000000215087825 */ /* 0x004fc800078e0206 */
[----:B------:R-:W-:Y:S02]  /*866f0*/  IMAD.WIDE R10, R21, 0x2, R4 ;  /* 0x00000002150a7825 */ /* 0x000fe400078e0204 */
[----:B------:R-:W2:Y:S01]  /*86700*/  LDL.LU R21, [R1+0x630] ;  /* 0x0006300001157983 */ /* 0x000ea20000300800 */
[----:B------:R-:W-:-:S03]  /*86710*/  PRMT R14, R23, 0x7632, R14 ;  /* 0x00007632170e7816 */ /* 0x000fc6000000000e */
[----:B------:R0:W-:Y:S01]  /*86720*/  @P2 STG.E.U16 desc[UR58][R8.64], R23 ;  /* 0x0000001708002986 */ /* 0x0001e2000c10153a */
[----:B------:R-:W-:Y:S01]  /*86730*/  ISETP.GE.AND P2, PT, R12, UR7, PT ;  /* 0x000000070c007c0c */ /* 0x000fe2000bf46270 */
[----:B------:R-:W-:Y:S01]  /*86740*/  VIADD R13, R2, 0x177 ;  /* 0x00000177020d7836 */ /* 0x000fe20000000000 */
[----:B------:R-:W-:Y:S01]  /*86750*/  ISETP.LT.AND P6, PT, R28, UR4, !P3 ;  /* 0x000000041c007c0c */ /* 0x000fe2000dfc1270 */
[----:B------:R-:W-:Y:S01]  /*86760*/  @P4 STG.E.U16 desc[UR58][R10.64], R14 ;  /* 0x0000000e0a004986 */ /* 0x000fe2000c10153a */
        /* <DEDUP_REMOVED lines=148> */
[----:B------:R-:W-:Y:S01]  /*870b0*/  ISETP.LT.AND P3, PT, R28, UR4, !P3 ;  /* 0x000000041c007c0c */ /* 0x000fe2000df61270 */
[----:B------:R-:W1:Y:S02]  /*870c0*/  LDCU UR6, c[0x0][0x39c] ;  /* 0x00007380ff0677ac */ /* 0x000e640008000800 */
        /* <DEDUP_REMOVED lines=110> */
[----:B------:R0:W-:Y:S01]  /*877b0*/  @P6 STG.E.U16 desc[UR58][R10.64], R12 ;  /* 0x0000000c0a006986 */ /* 0x0001e2000c10153a */
[----:B-1----:R-:W-:Y:S01]  /*877c0*/  ISETP.GE.AND P2, PT, R13, UR6, PT ;  /* 0x000000060d007c0c */ /* 0x002fe2000bf46270 */
[----:B------:R-:W1:Y:S01]  /*877d0*/  LDCU UR6, c[0x0][0x39c] ;  /* 0x00007380ff0677ac */ /* 0x000e620008000800 */
[----:B0-----:R-:W-:-:S04]  /*877e0*/  IMAD.WIDE R8, R26, 0x2, R6 ;  /* 0x000000021a087825 */ /* 0x001fc800078e0206 */
[----:B------:R-:W-:Y:S02]  /*877f0*/  IMAD.WIDE R10, R26, 0x2, R4 ;  /* 0x000000021a0a7825 */ /* 0x000fe400078e0204 */
[----:B------:R-:W4:Y:S01]  /*87800*/  LDL.LU R26, [R1+0x1014] ;  /* 0x00101400011a7983 */ /* 0x000f220000300800 */
[C---:B------:R-:W-:Y:S02]  /*87810*/  ISETP.LT.AND P4, PT, R3.reuse, UR4, !P2 ;  /* 0x0000000403007c0c */ /* 0x040fe4000d781270 */
[C---:B------:R-:W-:Y:S02]  /*87820*/  ISETP.LT.AND P2, PT, R28.reuse, UR4, !P2 ;  /* 0x000000041c007c0c */ /* 0x040fe4000d741270 */
[----:B------:R-:W-:Y:S02]  /*87830*/  ISETP.LT.AND P6, PT, R3, UR4, !P3 ;  /* 0x0000000403007c0c */ /* 0x000fe4000dfc1270 */
[----:B------:R-:W-:Y:S01]  /*87840*/  ISETP.LT.AND P3, PT, R28, UR4, !P3 ;  /* 0x000000041c007c0c */ /* 0x000fe2000df61270 */
[----:B------:R-:W-:-:S05]  /*87850*/  VIADD R12, R2, 0x18e ;  /* 0x0000018e020c7836 */ /* 0x000fca0000000000 */
[----:B------:R-:W-:Y:S02]  /*87860*/  ISETP.GE.AND P5, PT, R12, UR8, PT ;  /* 0x000000080c007c0c */ /* 0x000fe4000bfa6270 */
[----:B------:R-:W-:Y:S01]  /*87870*/  PRMT R13, R24, 0x7632, R13 ;  /* 0x00007632180d7816 */ /* 0x000fe2000000000d */
[----:B------:R0:W-:Y:S01]  /*87880*/  @P4 STG.E.U16 desc[UR58][R8.64], R24 ;  /* 0x0000001808004986 */ /* 0x0001e2000c10153a */
[----:B------:R-:W-:Y:S01]  /*87890*/  VIADD R12, R2, 0x18f ;  /* 0x0000018f020c7836 */ /* 0x000fe20000000000 */
[----:B------:R-:W2:Y:S02]  /*878a0*/  LDCU UR8, c[0x0][0x39c] ;  /* 0x00007380ff0877ac */ /* 0x000ea40008000800 */
[----:B------:R3:W-:Y:S04]  /*878b0*/  @P2 STG.E.U16 desc[UR58][R10.64], R13 ;  /* 0x0000000d0a002986 */ /* 0x0007e8000c10153a */
[----:B0-----:R-:W4:Y:S01]  /*878c0*/  LDL.LU R24, [R1+0x1018] ;  /* 0x0010180001187983 */ /* 0x001f220000300800 */
[----:B------:R-:W-:-:S02]  /*878d0*/  ISETP.LT.AND P4, PT, R3, UR4, !P5 ;  /* 0x0000000403007c0c */ /* 0x000fc4000ef81270 */
[----:B-1----:R-:W-:Y:S01]  /*878e0*/  ISETP.GE.AND P2, PT, R12, UR6, PT ;  /* 0x000000060c007c0c */ /* 0x002fe2000bf46270 */
        /* <DEDUP_REMOVED lines=16> */
[C---:B------:R-:W-:Y:S01]  /*879f0*/  VIADD R13, R2.reuse, 0x190 ;  /* 0x00000190020d7836 */ /* 0x040fe20000000000 */
[----:B------:R-:W4:Y:S04]  /*87a00*/  LDL.LU R27, [R1+0x684] ;  /* 0x00068400011b7983 */ /* 0x000f280000300800 */
[----:B------:R-:W-:Y:S01]  /*87a10*/  ISETP.GE.AND P3, PT, R13, UR7, PT ;  /* 0x000000070d007c0c */ /* 0x000fe2000bf66270 */
[----:B------:R-:W-:-:S04]  /*87a20*/  VIADD R14, R2, 0x191 ;  /* 0x00000191020e7836 */ /* 0x000fc80000000000 */
[----:B------:R1:W-:Y:S01]  /*87a30*/  @P5 STG.E.U16 desc[UR58][R8.64], R12 ;  /* 0x0000000c08005986 */ /* 0x0003e2000c10153a */
[----:B------:R-:W-:Y:S01]  /*87a40*/  ISETP.LT.AND P5, PT, R3, UR4, !P3 ;  /* 0x0000000403007c0c */ /* 0x000fe2000dfa1270 */
[----:B------:R-:W0:Y:S01]  /*87a50*/  LDCU UR7, c[0x0][0x39c] ;  /* 0x00007380ff0777ac */ /* 0x000e220008000800 */
[----:B-1----:R-:W-:Y:S02]  /*87a60*/  VIADD R8, R2, 0x192 ;  /* 0x0000019202087836 */ /* 0x002fe40000000000 */
[----:B------:R-:W-:-:S05]  /*87a70*/  IMAD.WIDE R10, R26, 0x2, R6 ;  /* 0x000000021a0a7825 */ /* 0x000fca00078e0206 */
[----:B------:R1:W-:Y:S01]  /*87a80*/  @P6 STG.E.U16 desc[UR58][R10.64], R29 ;  /* 0x0000001d0a006986 */ /* 0x0003e2000c10153a */
[----:B------:R-:W-:Y:S02]  /*87a90*/  ISETP.LT.AND P6, PT, R28, UR4, !P3 ;  /* 0x000000041c007c0c */ /* 0x000fe4000dfc1270 */
[----:B0-----:R-:W-:Y:S01]  /*87aa0*/  ISETP.GE.AND P3, PT, R8, UR6, PT ;  /* 0x0000000608007c0c */ /* 0x001fe2000bf66270 */
[----:B------:R-:W-:Y:S01]  /*87ab0*/  IMAD.WIDE R8, R26, 0x2, R4 ;  /* 0x000000021a087825 */ /* 0x000fe200078e0204 */
[----:B------:R-:W-:Y:S01]  /*87ac0*/  ISETP.LT.AND P2, PT, R28, UR4, !P2 ;  /* 0x000000041c007c0c */ /* 0x000fe2000d741270 */
[----:B------:R-:W4:Y:S01]  /*87ad0*/  LDL.LU R26, [R1+0x1054] ;  /* 0x00105400011a7983 */ /* 0x000f220000300800 */
[----:B------:R-:W-:Y:S01]  /*87ae0*/  ISETP.GE.AND P4, PT, R14, UR8, PT ;  /* 0x000000080e007c0c */ /* 0x000fe2000bf86270 */
[----:B------:R-:W0:Y:S01]  /*87af0*/  LDCU UR6, c[0x0][0x39c] ;  /* 0x00007380ff0677ac */ /* 0x000e220008000800 */
[----:B------:R-:W-:Y:S01]  /*87b00*/  PRMT R14, R29, 0x7632, R14 ;  /* 0x000076321d0e7816 */ /* 0x000fe2000000000e */
[----:B------:R-:W0:Y:S08]  /*87b10*/  LDCU UR8, c[0x0][0x39c] ;  /* 0x00007380ff0877ac */ /* 0x000e300008000800 */
[----:B------:R-:W-:Y:S01]  /*87b20*/  @P2 STG.E.U16 desc[UR58][R8.64], R14 ;  /* 0x0000000e08002986 */ /* 0x000fe2000c10153a */
[----:B------:R-:W-:Y:S01]  /*87b30*/  ISETP.LT.AND P2, PT, R3, UR4, !P4 ;  /* 0x0000000403007c0c */ /* 0x000fe2000e741270 */
[----:B-1----:R-:W-:-:S04]  /*87b40*/  IMAD.WIDE R10, R24, 0x2, R6 ;  /* 0x00000002180a7825 */ /* 0x002fc800078e0206 */
[----:B------:R-:W-:Y:S02]  /*87b50*/  IMAD.WIDE R12, R24, 0x2, R4 ;  /* 0x00000002180c7825 */ /* 0x000fe400078e0204 */
[----:B------:R-:W4:Y:S01]  /*87b60*/  LDL.LU R24, [R1+0x694] ;  /* 0x0006940001187983 */ /* 0x000f220000300800 */
        /* <DEDUP_REMOVED lines=22> */
[----:B------:R-:W1:Y:S01]  /*87cd0*/  LDCU UR7, c[0x0][0x39c] ;  /* 0x00007380ff0777ac */ /* 0x000e620008000800 */
[----:B------:R1:W-:Y:S04]  /*87ce0*/  @P5 STG.E.U16 desc[UR58][R8.64], R27 ;  /* 0x0000001b08005986 */ /* 0x0003e8000c10153a */
[----:B------:R1:W-:Y:S01]  /*87cf0*/  @P6 STG.E.U16 desc[UR58][R10.64], R12 ;  /* 0x0000000c0a006986 */ /* 0x0003e2000c10153a */
[----:B0-----:R-:W-:Y:S01]  /*87d00*/  ISETP.GE.AND P3, PT, R13, UR6, PT ;  /* 0x000000060d007c0c */ /* 0x001fe2000bf66270 */
[----:B------:R-:W0:Y:S03]  /*87d10*/  LDCU UR6, c[0x0][0x39c] ;  /* 0x00007380ff0677ac */ /* 0x000e260008000800 */
[----:B------:R-:W-:Y:S01]  /*87d20*/  ISETP.LT.AND P4, PT, R3, UR4, !P3 ;  /* 0x0000000403007c0c */ /* 0x000fe2000df81270 */
[----:B-1----:R-:W-:-:S04]  /*87d30*/  IMAD.WIDE R8, R26, 0x2, R6 ;  /* 0x000000021a087825 */ /* 0x002fc800078e0206 */
[----:B------:R-:W-:Y:S02]  /*87d40*/  IMAD.WIDE R10, R26, 0x2, R4 ;  /* 0x000000021a0a7825 */ /* 0x000fe400078e0204 */
[----:B------:R-:W4:Y:S01]  /*87d50*/  LDL.LU R26, [R1+0x1060] ;  /* 0x00106000011a7983 */ /* 0x000f220000300800 */
[C---:B------:R-:W-:Y:S02]  /*87d60*/  ISETP.LT.AND P3, PT, R28.reuse, UR4, !P3 ;  /* 0x000000041c007c0c */ /* 0x040fe4000df61270 */
[----:B------:R-:W-:Y:S02]  /*87d70*/  ISETP.LT.AND P6, PT, R3, UR4, !P2 ;  /* 0x0000000403007c0c */ /* 0x000fe4000d7c1270 */
[----:B------:R-:W-:Y:S02]  /*87d80*/  ISETP.LT.AND P2, PT, R28, UR4, !P2 ;  /* 0x000000041c007c0c */ /* 0x000fe4000d741270 */
[----:B------:R-:W-:Y:S01]  /*87d90*/  PRMT R13, R24, 0x7632, R13 ;  /* 0x00007632180d7816 */ /* 0x000fe2000000000d */
[----:B------:R1:W-:Y:S06]  /*87da0*/  @P4 STG.E.U16 desc[UR58][R8.64], R24 ;  /* 0x0000001808004986 */ /* 0x0003ec000c10153a */
        /* <DEDUP_REMOVED lines=13> */
[----:B------:R-:W-:Y:S02]  /*87e80*/  VIADD R12, R2, 0x195 ;  /* 0x00000195020c7836 */ /* 0x000fe40000000000 */
[----:B------:R-:W4:Y:S03]  /*87e90*/  LDL.LU R27, [R1+0x6a0] ;  /* 0x0006a000011b7983 */ /* 0x000f260000300800 */
[----:B------:R-:W-:Y:S01]  /*87ea0*/  ISETP.GE.AND P5, PT, R12, UR8, PT ;  /* 0x000000080c007c0c */ /* 0x000fe2000bfa6270 */
[----:B------:R-:W-:Y:S01]  /*87eb0*/  VIADD R12, R2, 0x196 ;  /* 0x00000196020c7836 */ /* 0x000fe20000000000 */
[----:B------:R-:W0:Y:S02]  /*87ec0*/  LDCU UR8, c[0x0][0x39c] ;  /* 0x00007380ff0877ac */ /* 0x000e240008000800 */
[----:B------:R-:W-:-:S02]  /*87ed0*/  ISETP.LT.AND P4, PT, R3, UR4, !P5 ;  /* 0x0000000403007c0c */ /* 0x000fc4000ef81270 */
[----:B------:R-:W-:Y:S01]  /*87ee0*/  ISETP.GE.AND P3, PT, R12, UR6, PT ;  /* 0x000000060c007c0c */ /* 0x000fe2000bf66270 */
[----:B------:R-:W1:Y:S01]  /*87ef0*/  LDCU UR6, c[0x0][0x39c] ;  /* 0x00007380ff0677ac */ /* 0x000e620008000800 */
[----:B------:R-:W-:Y:S02]  /*87f00*/  ISETP.LT.AND P5, PT, R28, UR4, !P5 ;  /* 0x000000041c007c0c */ /* 0x000fe4000efa1270 */
[----:B------:R-:W-:Y:S02]  /*87f10*/  ISETP.LT.AND P6, PT, R3, UR4, !P3 ;  /* 0x0000000403007c0c */ /* 0x000fe4000dfc1270 */
[----:B------:R-:W-:-:S05]  /*87f20*/  PRMT R12, R25, 0x7632, R12 ;  /* 0x00007632190c7816 */ /* 0x000fca000000000c */
[----:B------:R-:W-:Y:S04]  /*87f30*/  @P4 STG.E.U16 desc[UR58][R10.64], R25 ;  /* 0x000000190a004986 */ /* 0x000fe8000c10153a */
[----:B------:R0:W-:Y:S02]  /*87f40*/  @P5 STG.E.U16 desc[UR58][R8.64], R12 ;  /* 0x0000000c08005986 */ /* 0x0001e4000c10153a */
[----:B0-----:R-:W-:Y:S02]  /*87f50*/  VIADD R8, R2, 0x199 ;  /* 0x0000019902087836 */ /* 0x001fe40000000000 */
[----:B------:R-:W-:-:S05]  /*87f60*/  IMAD.WIDE R10, R26, 0x2, R6 ;  /* 0x000000021a0a7825 */ /* 0x000fca00078e0206 */
[----:B------:R0:W-:Y:S01]  /*87f70*/  @P6 STG.E.U16 desc[UR58][R10.64], R29 ;  /* 0x0000001d0a006986 */ /* 0x0001e2000c10153a */
[----:B-1----:R-:W-:Y:S01]  /*87f80*/  ISETP.GE.AND P6, PT, R8, UR6, PT ;  /* 0x0000000608007c0c */ /* 0x002fe2000bfc6270 */
        /* <DEDUP_REMOVED lines=12> */
[----:B------:R-:W-:-:S03]  /*88050*/  ISETP.LT.AND P2, PT, R28, UR4, !P2 ;  /* 0x000000041c007c0c */ /* 0x000fc6000d741270 */
        /* <DEDUP_REMOVED lines=24> */
[----:B------:R-:W4:Y:S01]  /*881e0*/  LDL.LU R29, [R1+0x6a8] ;  /* 0x0006a800011d7983 */ /* 0x000f220000300800 */
[----:B------:R-:W-:Y:S01]  /*881f0*/  PRMT R12, R27, 0x7632, R12 ;  /* 0x000076321b0c7816 */ /* 0x000fe2000000000c */
[----:B------:R-:W-:Y:S01]  /*88200*/  VIADD R13, R2, 0x19a ;  /* 0x0000019a020d7836 */ /* 0x000fe20000000000 */
[----:B------:R-:W0:Y:S01]  /*88210*/  LDCU UR7, c[0x0][0x39c] ;  /* 0x00007380ff0777ac */ /* 0x000e220008000800 */
[----:B------:R-:W4:Y:S04]  /*88220*/  LDL.LU R23, [R1+0x107c] ;  /* 0x00107c0001177983 */ /* 0x000f280000300800 */
[----:B------:R1:W-:Y:S04]  /*88230*/  @P5 STG.E.U16 desc[UR58][R8.64], R27 ;  /* 0x0000001b08005986 */ /* 0x0003e8000c10153a */
[----:B------:R0:W-:Y:S01]  /*88240*/  @P6 STG.E.U16 desc[UR58][R10.64], R12 ;  /* 0x0000000c0a006986 */ /* 0x0001e2000c10153a */
[----:B------:R-:W-:Y:S01]  /*88250*/  ISETP.GE.AND P2, PT, R13, UR6, PT ;  /* 0x000000060d007c0c */ /* 0x000fe2000bf46270 */
[----:B------:R-:W0:Y:S03]  /*88260*/  LDCU UR6, c[0x0][0x39c] ;  /* 0x00007380ff0677ac */ /* 0x000e260008000800 */
[----:B------:R-:W-:-:S02]  /*88270*/  ISETP.LT.AND P4, PT, R3, UR4, !P2 ;  /* 0x0000000403007c0c */ /* 0x000fc4000d781270 */
[----:B------:R-:W-:Y:S01]  /*88280*/  ISETP.LT.AND P2, PT, R28, UR4, !P2 ;  /* 0x000000041c007c0c */ /* 0x000fe2000d741270 */
[----:B-1----:R-:W-:-:S04]  /*88290*/  IMAD.WIDE R8, R26, 0x2, R6 ;  /* 0x000000021a087825 */ /* 0x002fc800078e0206 */
[----:B0-----:R-:W-:Y:S02]  /*882a0*/  IMAD.WIDE R10, R26, 0x2, R4 ;  /* 0x000000021a0a7825 */ /* 0x001fe400078e0204 */
[----:B------:R-:W4:Y:S01]  /*882b0*/  LDL.LU R26, [R1+0x1080] ;  /* 0x00108000011a7983 */ /* 0x000f220000300800 */
[----:B------:R-:W-:Y:S02]  /*882c0*/  ISETP.LT.AND P6, PT, R3, UR4, !P3 ;  /* 0x0000000403007c0c */ /* 0x000fe4000dfc1270 */
[----:B------:R-:W-:Y:S02]  /*882d0*/  ISETP.LT.AND P3, PT, R28, UR4, !P3 ;  /* 0x000000041c007c0c */ /* 0x000fe4000df61270 */
[----:B------:R-:W-:Y:S01]  /*882e0*/  PRMT R13, R24, 0x7632, R13 ;  /* 0x00007632180d7816 */ /* 0x000fe2000000000d */
[----:B------:R0:W-:Y:S04]  /*882f0*/  @P4 STG.E.U16 desc[UR58][R8.64], R24 ;  /* 0x0000001808004986 */ /* 0x0001e8000c10153a */
[----:B------:R1:W-:Y:S04]  /*88300*/  @P2 STG.E.U16 desc[UR58][R10.64], R13 ;  /* 0x0000000d0a002986 */ /* 0x0003e8000c10153a */
[----:B0-----:R-:W4:Y:S01]  /*88310*/  LDL.LU R24, [R1+0x6bc] ;  /* 0x0006bc0001187983 */ /* 0x001f220000300800 */
[----:B---3--:R-:W-:-:S04]  /*88320*/  IMAD.WIDE R8, R22, 0x2, R6 ;  /* 0x0000000216087825 */ /* 0x008fc800078e0206 */
[----:B-1----:R-:W-:Y:S02]  /*88330*/  IMAD.WIDE R10, R22, 0x2, R4 ;  /* 0x00000002160a7825 */ /* 0x002fe400078e0204 */
        /* <DEDUP_REMOVED lines=67> */
[----:B------:R0:W-:Y:S01]  /*88770*/  @P6 STG.E.U16 desc[UR58][R10.64], R12 ;  /* 0x0000000c0a006986 */ /* 0x0001e2000c10153a */
[----:B-1----:R-:W-:Y:S01]  /*88780*/  ISETP.GE.AND P3, PT, R13, UR6, PT ;  /* 0x000000060d007c0c */ /* 0x002fe2000bf66270 */
[----:B------:R-:W1:Y:S03]  /*88790*/  LDCU UR6, c[0x0][0x39c] ;  /* 0x00007380ff0677ac */ /* 0x000e660008000800 */
[----:B------:R-:W-:Y:S01]  /*887a0*/  ISETP.LT.AND P4, PT, R3, UR4, !P3 ;  /* 0x0000000403007c0c */ /* 0x000fe2000df81270 */
[----:B0-----:R-:W-:-:S04]  /*887b0*/  IMAD.WIDE R8, R26, 0x2, R6 ;  /* 0x000000021a087825 */ /* 0x001fc800078e0206 */
        /* <DEDUP_REMOVED lines=8> */
[----:B0-----:R-:W4:Y:S04]  /*88840*/  LDL.LU R24, [R1+0x109c] ;  /* 0x00109c0001187983 */ /* 0x001f280000300800 */
[----:B------:R-:W4:Y:S01]  /*88850*/  LDL.LU R23, [R1+0x668] ;  /* 0x0006680001177983 */ /* 0x000f220000300800 */
[----:B---3--:R-:W-:-:S04]  /*88860*/  IMAD.WIDE R8, R22, 0x2, R6 ;  /* 0x0000000216087825 */ /* 0x008fc800078e0206 */
[----:B-1----:R-:W-:Y:S02]  /*88870*/  IMAD.WIDE R10, R22, 0x2, R4 ;  /* 0x00000002160a7825 */ /* 0x002fe400078e0204 */
        /* <DEDUP_REMOVED lines=20> */
[----:B------:R-:W-:Y:S01]  /*889c0*/  @P5 STG.E.U16 desc[UR58][R10.64], R12 ;  /* 0x0000000c0a005986 */ /* 0x000fe2000c10153a */
[----:B0-----:R-:W-:-:S05]  /*889d0*/  IMAD.WIDE R8, R26, 0x2, R6 ;  /* 0x000000021a087825 */ /* 0x001fca00078e0206 */
[----:B------:R0:W-:Y:S01]  /*889e0*/  @P6 STG.E.U16 desc[UR58][R8.64], R29 ;  /* 0x0000001d08006986 */ /* 0x0001e2000c10153a */
[----:B------:R-:W-:Y:S01]  /*889f0*/  VIADD R13, R2, 0x1a5 ;  /* 0x000001a5020d7836 */ /* 0x000fe20000000000 */
[----:B------:R-:W-:Y:S01]  /*88a00*/  ISETP.LT.AND P3, PT, R28, UR4, !P3 ;  /* 0x000000041c007c0c */ /* 0x000fe2000df61270 */
[----:B------:R-:W-:Y:S02]  /*88a10*/  VIADD R14, R2, 0x1a6 ;  /* 0x000001a6020e7836 */ /* 0x000fe40000000000 */
[----:B0-----:R-:W-:Y:S02]  /*88a20*/  IMAD.WIDE R8, R26, 0x2, R4 ;  /* 0x000000021a087825 */ /* 0x001fe400078e0204 */
[----:B------:R-:W4:Y:S01]  /*88a30*/  LDL.LU R26, [R1+0x10a8] ;  /* 0x0010a800011a7983 */ /* 0x000f220000300800 */
[----:B------:R-:W-:Y:S01]  /*88a40*/  ISETP.GE.AND P2, PT, R13, UR7, PT ;  /* 0x000000070d007c0c */ /* 0x000fe2000bf46270 */
[----:B------:R-:W-:Y:S01]  /*88a50*/  VIADD R10, R2, 0x1a7 ;  /* 0x000001a7020a7836 */ /* 0x000fe20000000000 */
[----:B------:R-:W-:Y:S01]  /*88a60*/  ISETP.GE.AND P4, PT, R14, UR8, PT ;  /* 0x000000080e007c0c */ /* 0x000fe2000bf86270 */
[----:B------:R-:W0:Y:S01]  /*88a70*/  LDCU UR7, c[0x0][0x39c] ;  /* 0x00007380ff0777ac */ /* 0x000e220008000800 */
[----:B------:R-:W-:-:S02]  /*88a80*/  ISETP.LT.AND P5, PT, R3, UR4, !P2 ;  /* 0x0000000403007c0c */ /* 0x000fc4000d7a1270 */
[----:B------:R-:W-:Y:S01]  /*88a90*/  PRMT R14, R29, 0x7632, R14 ;  /* 0x000076321d0e7816 */ /* 0x000fe2000000000e */
[----:B------:R-:W0:Y:S01]  /*88aa0*/  LDCU UR8, c[0x0][0x39c] ;  /* 0x00007380ff0877ac */ /* 0x000e220008000800 */
[----:B------:R-:W-:-:S03]  /*88ab0*/  ISETP.LT.AND P6, PT, R28, UR4, !P2 ;  /* 0x000000041c007c0c */ /* 0x000fc6000d7c1270 */
[----:B------:R-:W-:Y:S01]  /*88ac0*/  @P3 STG.E.U16 desc[UR58][R8.64], R14 ;  /* 0x0000000e08003986 */ /* 0x000fe2000c10153a */
[----:B------:R-:W-:Y:S02]  /*88ad0*/  ISETP.LT.AND P3, PT, R3, UR4, !P4 ;  /* 0x0000000403007c0c */ /* 0x000fe4000e761270 */
[----:B-1----:R-:W-:Y:S01]  /*88ae0*/  ISETP.GE.AND P2, PT, R10, UR6, PT ;  /* 0x000000060a007c0c */ /* 0x002fe2000bf46270 */
[----:B------:R-:W1:Y:S01]  /*88af0*/  LDCU UR6, c[0x0][0x39c] ;  /* 0x00007380ff0677ac */ /* 0x000e620008000800 */
[----:B------:R-:W-:-:S04]  /*88b00*/  IMAD.WIDE R10, R24, 0x2, R6 ;  /* 0x00000002180a7825 */ /* 0x000fc800078e0206 */
        /* <DEDUP_REMOVED lines=13> */
[----:B------:R-:W-:Y:S01]  /*88be0*/  ISETP.GE.AND P3, PT, R12, UR7, PT ;  /* 0x000000070c007c0c */ /* 0x000fe2000bf66270 */
[----:B------:R-:W-:Y:S01]  /*88bf0*/  VIADD R13, R2, 0x1a8 ;  /* 0x000001a8020d7836 */ /* 0x000fe20000000000 */
[----:B------:R-:W-:Y:S01]  /*88c00*/  ISETP.LT.AND P6, PT, R28, UR4, !P2 ;  /* 0x000000041c007c0c */ /* 0x000fe2000d7c1270 */
[----:B0-----:R-:W2:Y:S01]  /*88c10*/  LDL.LU R21, [R1+0x6e0] ;  /* 0x0006e00001157983 */ /* 0x001ea20000300800 */
[----:B------:R-:W-:-:S03]  /*88c20*/  IMAD.WIDE R8, R27, 0x2, R6 ;  /* 0x000000021b087825 */ /* 0x000fc600078e0206 */
[----:B------:R-:W-:Y:S01]  /*88c30*/  @P4 STG.E.U16 desc[UR58][R10.64], R14 ;  /* 0x0000000e0a004986 */ /* 0x000fe2000c10153a */
[----:B------:R-:W0:Y:S01]  /*88c40*/  LDCU UR7, c[0x0][0x39c] ;  /* 0x00007380ff0777ac */ /* 0x000e220008000800 */
[----:B----4-:R-:W-:Y:S02]  /*88c50*/  PRMT R12, R19, 0x7632, R12 ;  /* 0x00007632130c7816 */ /* 0x010fe4000000000c */
[----:B------:R4:W-:Y:S04]  /*88c60*/  @P5 STG.E.U16 desc[UR58][R8.64], R19 ;  /* 0x0000001308005986 */ /* 0x0009e8000c10153a */
[----:B----4-:R-:W4:Y:S01]  /*88c70*/  LDL.LU R19, [R1+0x10b0] ;  /* 0x0010b00001137983 */ /* 0x010f220000300800 */
[----:B------:R-:W-:-:S03]  /*88c80*/  IMAD.WIDE R10, R27, 0x2, R4 ;  /* 0x000000021b0a7825 */ /* 0x000fc600078e0204 */
[----:B------:R-:W4:Y:S04]  /*88c90*/  LDL.LU R25, [R1+0x6f4] ;  /* 0x0006f40001197983 */ /* 0x000f280000300800 */
[----:B------:R0:W-:Y:S04]  /*88ca0*/  @P6 STG.E.U16 desc[UR58][R10.64], R12 ;  /* 0x0000000c0a006986 */ /* 0x0001e8000c10153a */
[----:B------:R-:W4:Y:S01]  /*88cb0*/  LDL.LU R29, [R1+0x6e4] ;  /* 0x0006e400011d7983 */ /* 0x000f220000300800 */
[----:B-1----:R-:W-:Y:S01]  /*88cc0*/  ISETP.GE.AND P2, PT, R13, UR6, PT ;  /* 0x000000060d007c0c */ /* 0x002fe2000bf46270 */
[----:B------:R-:W1:Y:S03]  /*88cd0*/  LDCU UR6, c[0x0][0x39c] ;  /* 0x00007380ff0677ac */ /* 0x000e660008000800 */
[----:B------:R-:W-:-:S02]  /*88ce0*/  ISETP.LT.AND P4, PT, R3, UR4, !P2 ;  /* 0x0000000403007c0c */ /* 0x000fc4000d781270 */
[----:B------:R-:W-:Y:S02]  /*88cf0*/  ISETP.LT.AND P2, PT, R28, UR4, !P2 ;  /* 0x000000041c007c0c */ /* 0x000fe4000d741270 */
[----:B------:R-:W-:Y:S01]  /*88d00*/  ISETP.LT.AND P6, PT, R3, UR4, !P3 ;  /* 0x0000000403007c0c */ /* 0x000fe2000dfc1270 */
[----:B------:R-:W-:-:S04]  /*88d10*/  IMAD.WIDE R8, R26, 0x2, R6 ;  /* 0x000000021a087825 */ /* 0x000fc800078e0206 */
[----:B0-----:R-:W-:Y:S02]  /*88d20*/  IMAD.WIDE R10, R26, 0x2, R4 ;  /* 0x000000021a0a7825 */ /* 0x001fe400078e0204 */
[----:B------:R-:W4:Y:S01]  /*88d30*/  LDL.LU R26, [R1+0x10b4] ;  /* 0x0010b400011a7983 */ /* 0x000f220000300800 */
        /* <DEDUP_REMOVED lines=29> */
[----:B------:R-:W-:Y:S02]  /*88f10*/  VIADD R13, R2, 0x1ac ;  /* 0x000001ac020d7836 */ /* 0x000fe40000000000 */
[----:B0-----:R-:W-:-:S04]  /*88f20*/  IMAD.WIDE R10, R26, 0x2, R6 ;  /* 0x000000021a0a7825 */ /* 0x001fc800078e0206 */
[----:B-1----:R-:W-:Y:S01]  /*88f30*/  VIADD R8, R2, 0x1ae ;  /* 0x000001ae02087836 */ /* 0x002fe20000000000 */
[----:B------:R0:W-:Y:S04]  /*88f40*/  @P6 STG.E.U16 desc[UR58][R10.64], R29 ;  /* 0x0000001d0a006986 */ /* 0x0001e8000c10153a */
[----:B------:R-:W-:Y:S01]  /*88f50*/  ISETP.GE.AND P6, PT, R8, UR6, PT ;  /* 0x0000000608007c0c */ /* 0x000fe2000bfc6270 */
[----:B------:R-:W-:Y:S01]  /*88f60*/  IMAD.WIDE R8, R26, 0x2, R4 ;  /* 0x000000021a087825 */ /* 0x000fe200078e0204 */
[----:B------:R-:W-:Y:S01]  /*88f70*/  ISETP.LT.AND P2, PT, R28, UR4, !P2 ;  /* 0x000000041c007c0c */ /* 0x000fe2000d741270 */
[----:B------:R-:W4:Y:S01]  /*88f80*/  LDL.LU R26, [R1+0x10c4] ;  /* 0x0010c400011a7983 */ /* 0x000f220000300800 */
[----:B------:R-:W-:Y:S01]  /*88f90*/  ISETP.GE.AND P3, PT, R13, UR7, PT ;  /* 0x000000070d007c0c */ /* 0x000fe2000bf66270 */
[----:B------:R-:W-:Y:S01]  /*88fa0*/  VIADD R14, R2, 0x1ad ;  /* 0x000001ad020e7836 */ /* 0x000fe20000000000 */
[----:B------:R-:W1:Y:S02]  /*88fb0*/  LDCU UR7, c[0x0][0x39c] ;  /* 0x00007380ff0777ac */ /* 0x000e640008000800 */
[----:B------:R-:W-:-:S02]  /*88fc0*/  ISETP.LT.AND P5, PT, R3, UR4, !P3 ;  /* 0x0000000403007c0c */ /* 0x000fc4000dfa1270 */
[----:B------:R-:W-:Y:S01]  /*88fd0*/  ISETP.GE.AND P4, PT, R14, UR8, PT ;  /* 0x000000080e007c0c */ /* 0x000fe2000bf86270 */
[----:B------:R-:W1:Y:S01]  /*88fe0*/  LDCU UR6, c[0x0][0x39c] ;  /* 0x00007380ff0677ac */ /* 0x000e620008000800 */
[----:B------:R-:W-:Y:S02]  /*88ff0*/  PRMT R14, R29, 0x7632, R14 ;  /* 0x000076321d0e7816 */ /* 0x000fe4000000000e */
[----:B------:R-:W-:Y:S01]  /*89000*/  ISETP.LT.AND P3, PT, R28, UR4, !P3 ;  /* 0x000000041c007c0c */ /* 0x000fe2000df61270 */
[----:B------:R-:W1:Y:S02]  /*89010*/  LDCU UR8, c[0x0][0x39c] ;  /* 0x00007380ff0877ac */ /* 0x000e640008000800 */
[----:B------:R-:W-:Y:S01]  /*89020*/  @P2 STG.E.U16 desc[UR58][R8.64], R14 ;  /* 0x0000000e08002986 */ /* 0x000fe2000c10153a */
[----:B------:R-:W-:Y:S01]  /*89030*/  ISETP.LT.AND P2, PT, R3, UR4, !P4 ;  /* 0x0000000403007c0c */ /* 0x000fe2000e741270 */
[----:B0-----:R-:W-:-:S04]  /*89040*/  IMAD.WIDE R10, R24, 0x2, R6 ;  /* 0x00000002180a7825 */ /* 0x001fc800078e0206 */
[----:B------:R-:W-:Y:S02]  /*89050*/  IMAD.WIDE R12, R24, 0x2, R4 ;  /* 0x00000002180c7825 */ /* 0x000fe400078e0204 */
[----:B------:R-:W4:Y:S01]  /*89060*/  LDL.LU R24, [R1+0x6ec] ;  /* 0x0006ec0001187983 */ /* 0x000f220000300800 */
[----:B------:R-:W-:-:S03]  /*89070*/  ISETP.LT.AND P4, PT, R28, UR4, !P4 ;  /* 0x000000041c007c0c */ /* 0x000fc6000e781270 */
[----:B---3--:R0:W-:Y:S01]  /*89080*/  @P5 STG.E.U16 desc[UR58][R10.64], R22 ;  /* 0x000000160a005986 */ /* 0x0081e2000c10153a */
[----:B------:R-:W-:Y:S02]  /*89090*/  ISETP.LT.AND P5, PT, R3, UR4, !P6 ;  /* 0x0000000403007c0c */ /* 0x000fe4000f7a1270 */
[----:B------:R-:W-:-:S05]  /*890a0*/  PRMT R15, R22, 0x7632, R15 ;  /* 0x00007632160f7816 */ /* 0x000fca000000000f */
[----:B------:R3:W-:Y:S04]  /*890b0*/  @P3 STG.E.U16 desc[UR58][R12.64], R15 ;  /* 0x0000000f0c003986 */ /* 0x0007e8000c10153a */
[----:B0-----:R-:W4:Y:S01]  /*890c0*/  LDL.LU R22, [R1+0x10c8] ;  /* 0x0010c80001167983 */ /* 0x001f220000300800 */
[----:B---3--:R-:W-:Y:S02]  /*890d0*/  VIADD R12, R2, 0x1b0 ;  /* 0x000001b0020c7836 */ /* 0x008fe40000000000 */
[----:B--2---:R-:W-:-:S04]  /*890e0*/  IMAD.WIDE R8, R21, 0x2, R6 ;  /* 0x0000000215087825 */ /* 0x004fc800078e0206 */
[----:B------:R-:W-:Y:S01]  /*890f0*/  IMAD.WIDE R10, R21, 0x2, R4 ;  /* 0x00000002150a7825 */ /* 0x000fe200078e0204 */
[----:B------:R-:W-:Y:S01]  /*89100*/  PRMT R14, R23, 0x7632, R14 ;  /* 0x00007632170e7816 */ /* 0x000fe2000000000e */
[----:B------:R-:W2:Y:S04]  /*89110*/  LDL.LU R21, [R1+0x700] ;  /* 0x0007000001157983 */ /* 0x000ea80000300800 */
[----:B------:R0:W-:Y:S01]  /*89120*/  @P2 STG.E.U16 desc[UR58][R8.64], R23 ;  /* 0x0000001708002986 */ /* 0x0001e2000c10153a */
[----:B-1----:R-:W-:Y:S02]  /*89130*/  ISETP.GE.AND P2, PT, R12, UR7, PT ;  /* 0x000000070c007c0c */ /* 0x002fe4000bf46270 */
[----:B------:R-:W-:Y:S01]  /*89140*/  ISETP.LT.AND P6, PT, R28, UR4, !P6 ;  /* 0x000000041c007c0c */ /* 0x000fe2000f7c1270 */
[----:B------:R-:W-:Y:S01]  /*89150*/  @P4 STG.E.U16 desc[UR58][R10.64], R14 ;  /* 0x0000000e0a004986 */ /* 0x000fe2000c10153a */
[----:B------:R-:W-:Y:S01]  /*89160*/  VIADD R13, R2, 0x1af ;  /* 0x000001af020d7836 */ /* 0x000fe20000000000 */
[----:B------:R-:W1:Y:S01]  /*89170*/  LDCU UR7, c[0x0][0x39c] ;  /* 0x00007380ff0777ac */ /* 0x000e620008000800 */
[----:B0-----:R-:W-:Y:S01]  /*89180*/  IMAD.WIDE R8, R27, 0x2, R6 ;  /* 0x000000021b087825 */ /* 0x001fe200078e0206 */
[----:B----4-:R-:W-:-:S04]  /*89190*/  PRMT R12, R19, 0x7632, R12 ;  /* 0x00007632130c7816 */ /* 0x010fc8000000000c */
[----:B------:R0:W-:Y:S04]  /*891a0*/  @P5 STG.E.U16 desc[UR58][R8.64], R19 ;  /* 0x0000001308005986 */ /* 0x0001e8000c10153a */
[----:B0-----:R-:W3:Y:S01]  /*891b0*/  LDL.LU R19, [R1+0x10cc] ;  /* 0x0010cc0001137983 */ /* 0x001ee20000300800 */
[----:B------:R-:W-:-:S03]  /*891c0*/  IMAD.WIDE R10, R27, 0x2, R4 ;  /* 0x000000021b0a7825 */ /* 0x000fc600078e0204 */
[----:B------:R-:W4:Y:S01]  /*891d0*/  LDL.LU R25, [R1+0x6d0] ;  /* 0x0006d00001197983 */ /* 0x000f220000300800 */
[----:B------:R-:W-:Y:S01]  /*891e0*/  ISETP.GE.AND P3, PT, R13, UR6, PT ;  /* 0x000000060d007c0c */ /* 0x000fe2000bf66270 */
[----:B------:R-:W0:Y:S02]  /*891f0*/  LDCU UR6, c[0x0][0x39c] ;  /* 0x00007380ff0677ac */ /* 0x000e240008000800 */
[----:B------:R0:W-:Y:S01]  /*89200*/  @P6 STG.E.U16 desc[UR58][R10.64], R12 ;  /* 0x0000000c0a006986 */ /* 0x0001e2000c10153a */
[C---:B------:R-:W-:Y:S02]  /*89210*/  ISETP.LT.AND P4, PT, R3.reuse, UR4, !P3 ;  /* 0x0000000403007c0c */ /* 0x040fe4000df81270 */
[----:B------:R-:W-:Y:S02]  /*89220*/  ISETP.LT.AND P3, PT, R28, UR4, !P3 ;  /* 0x000000041c007c0c */ /* 0x000fe4000df61270 */
[----:B------:R-:W-:Y:S01]  /*89230*/  ISETP.LT.AND P6, PT, R3, UR4, !P2 ;  /* 0x0000000403007c0c */ /* 0x000fe2000d7c1270 */
[----:B------:R-:W-:-:S04]  /*89240*/  IMAD.WIDE R8, R26, 0x2, R6 ;  /* 0x000000021a087825 */ /* 0x000fc800078e0206 */
[----:B0-----:R-:W-:Y:S02]  /*89250*/  IMAD.WIDE R10, R26, 0x2, R4 ;  /* 0x000000021a0a7825 */ /* 0x001fe400078e0204 */
[----:B------:R-:W4:Y:S04]  /*89260*/  LDL.LU R26, [R1+0x10d0] ;  /* 0x0010d000011a7983 */ /* 0x000f280000300800 */
[----:B------:R-:W4:Y:S01]  /*89270*/  LDL.LU R29, [R1+0x704] ;  /* 0x00070400011d7983 */ /* 0x000f220000300800 */
[----:B------:R-:W-:Y:S02]  /*89280*/  ISETP.LT.AND P2, PT, R28, UR4, !P2 ;  /* 0x000000041c007c0c */ /* 0x000fe4000d741270 */
[----:B------:R-:W-:Y:S01]  /*89290*/  PRMT R13, R24, 0x7632, R13 ;  /* 0x00007632180d7816 */ /* 0x000fe2000000000d */
[----:B------:R0:W-:Y:S04]  /*892a0*/  @P4 STG.E.U16 desc[UR58][R8.64], R24 ;  /* 0x0000001808004986 */ /* 0x0001e8000c10153a */
[----:B------:R1:W-:Y:S04]  /*892b0*/  @P3 STG.E.U16 desc[UR58][R10.64], R13 ;  /* 0x0000000d0a003986 */ /* 0x0003e8000c10153a */
[----:B0-----:R-:W4:Y:S01]  /*892c0*/  LDL.LU R24, [R1+0x10d4] ;  /* 0x0010d40001187983 */ /* 0x001f220000300800 */
[----:B------:R-:W-:-:S04]  /*892d0*/  IMAD.WIDE R8, R22, 0x2, R6 ;  /* 0x0000000216087825 */ /* 0x000fc800078e0206 */
[----:B-1----:R-:W-:Y:S02]  /*892e0*/  IMAD.WIDE R10, R22, 0x2, R4 ;  /* 0x00000002160a7825 */ /* 0x002fe400078e0204 */
[----:B------:R-:W4:Y:S01]  /*892f0*/  LDL.LU R22, [R1+0x6d4] ;  /* 0x0006d40001167983 */ /* 0x000f220000300800 */
[----:B--2---:R-:W-:-:S03]  /*89300*/  PRMT R13, R21, 0x7632, R13 ;  /* 0x00007632150d7816 */ /* 0x004fc6000000000d */
[----:B------:R0:W-:Y:S04]  /*89310*/  @P6 STG.E.U16 desc[UR58][R8.64], R21 ;  /* 0x0000001508006986 */ /* 0x0001e8000c10153a */
[----:B------:R3:W-:Y:S04]  /*89320*/  @P2 STG.E.U16 desc[UR58][R10.64], R13 ;  /* 0x0000000d0a002986 */ /* 0x0007e8000c10153a */
[----:B0-----:R-:W2:Y:S04]  /*89330*/  LDL.LU R21, [R1+0x10d8] ;  /* 0x0010d80001157983 */ /* 0x001ea80000300800 */
[----:B------:R-:W2:Y:S01]  /*89340*/  LDL.LU R23, [R1+0x708] ;  /* 0x0007080001177983 */ /* 0x000ea20000300800 */
[----:B---3--:R-:W-:-:S04]  /*89350*/  IMAD.WIDE R10, R19, 0x2, R6 ;  /* 0x00000002130a7825 */ /* 0x008fc800078e0206 */
[----:B------:R-:W-:Y:S02]  /*89360*/  IMAD.WIDE R8, R19, 0x2, R4 ;  /* 0x0000000213087825 */ /* 0x000fe400078e0204 */
[----:B------:R-:W3:Y:S02]  /*89370*/  LDL.LU R19, [R1+0x10dc] ;  /* 0x0010dc0001137983 */ /* 0x000ee40000300800 */
[C---:B------:R-:W-:Y:S02]  /*89380*/  VIADD R12, R2.reuse, 0x1b1 ;  /* 0x000001b1020c7836 */ /* 0x040fe40000000000 */
[----:B------:R-:W-:Y:S01]  /*89390*/  VIADD R13, R2, 0x1b3 ;  /* 0x000001b3020d7836 */ /* 0x000fe20000000000 */
[----:B------:R-:W3:Y:S02]  /*893a0*/  LDL.LU R27, [R1+0x6d8] ;  /* 0x0006d800011b7983 */ /* 0x000ee40000300800 */
        /* <DEDUP_REMOVED lines=8> */
[----:B----4-:R-:W-:Y:S02]  /*89430*/  PRMT R12, R25, 0x7632, R12 ;  /* 0x00007632190c7816 */ /* 0x010fe4000000000c */
[----:B------:R-:W-:Y:S01]  /*89440*/  ISETP.GE.AND P2, PT, R13, UR7, PT ;  /* 0x000000070d007c0c */ /* 0x000fe2000bf46270 */
[----:B------:R-:W-:Y:S02]  /*89450*/  VIADD R14, R2, 0x1b4 ;  /* 0x000001b4020e7836 */ /* 0x000fe40000000000 */
[----:B------:R4:W-:Y:S01]  /*89460*/  @P4 STG.E.U16 desc[UR58][R10.64], R25 ;  /* 0x000000190a004986 */ /* 0x0009e2000c10153a */
[----:B------:R-:W-:Y:S01]  /*89470*/  ISETP.LT.AND P3, PT, R28, UR4, !P3 ;  /* 0x000000041c007c0c */ /* 0x000fe2000df61270 */
[----:B------:R-:W0:Y:S02]  /*89480*/  LDCU UR7, c[0x0][0x39c] ;  /* 0x00007380ff0777ac */ /* 0x000e240008000800 */
[----:B------:R1:W-:Y:S01]  /*89490*/  @P5 STG.E.U16 desc[UR58][R8.64], R12 ;  /* 0x0000000c08005986 */ /* 0x0003e2000c10153a */
[----:B------:R-:W-:Y:S01]  /*894a0*/  ISETP.LT.AND P5, PT, R3, UR4, !P2 ;  /* 0x0000000403007c0c */ /* 0x000fe2000d7a1270 */
[----:B----4-:R-:W-:-:S04]  /*894b0*/  IMAD.WIDE R10, R26, 0x2, R6 ;  /* 0x000000021a0a7825 */ /* 0x010fc800078e0206 */
[----:B-1----:R-:W-:Y:S01]  /*894c0*/  VIADD R8, R2, 0x1b5 ;  /* 0x000001b502087836 */ /* 0x002fe20000000000 */
[----:B------:R1:W-:Y:S01]  /*894d0*/  @P6 STG.E.U16 desc[UR58][R10.64], R29 ;  /* 0x0000001d0a006986 */ /* 0x0003e2000c10153a */
[----:B------:R-:W-:-:S03]  /*894e0*/  ISETP.LT.AND P6, PT, R28, UR4, !P2 ;  /* 0x000000041c007c0c */ /* 0x000fc6000d7c1270 */
[----:B------:R-:W-:Y:S01]  /*894f0*/  ISETP.GE.AND P2, PT, R8, UR6, PT ;  /* 0x0000000608007c0c */ /* 0x000fe2000bf46270 */
[----:B------:R-:W-:Y:S01]  /*89500*/  IMAD.WIDE R8, R26, 0x2, R4 ;  /* 0x000000021a087825 */ /* 0x000fe200078e0204 */
[----:B0-----:R-:W-:Y:S01]  /*89510*/  ISETP.GE.AND P4, PT, R14, UR8, PT ;  /* 0x000000080e007c0c */ /* 0x001fe2000bf86270 */
[----:B------:R-:W4:Y:S01]  /*89520*/  LDL.LU R26, [R1+0x10e0] ;  /* 0x0010e000011a7983 */ /* 0x000f220000300800 */
[----:B------:R-:W-:Y:S01]  /*89530*/  PRMT R14, R29, 0x7632, R14 ;  /* 0x000076321d0e7816 */ /* 0x000fe2000000000e */
[----:B------:R-:W0:Y:S04]  /*89540*/  LDCU UR6, c[0x0][0x39c] ;  /* 0x00007380ff0677ac */ /* 0x000e280008000800 */
[----:B------:R-:W-:Y:S01]  /*89550*/  @P3 STG.E.U16 desc[UR58][R8.64], R14 ;  /* 0x0000000e08003986 */ /* 0x000fe2000c10153a */
[----:B------:R-:W-:Y:S01]  /*89560*/  ISETP.LT.AND P3, PT, R3, UR4, !P4 ;  /* 0x0000000403007c0c */ /* 0x000fe2000e761270 */
[----:B------:R-:W0:Y:S01]  /*89570*/  LDCU UR8, c[0x0][0x39c] ;  /* 0x00007380ff0877ac */ /* 0x000e220008000800 */
[----:B------:R-:W-:Y:S01]  /*89580*/  ISETP.LT.AND P4, PT, R28, UR4, !P4 ;  /* 0x000000041c007c0c */ /* 0x000fe2000e781270 */
[----:B-1----:R-:W-:-:S04]  /*89590*/  IMAD.WIDE R10, R24, 0x2, R6 ;  /* 0x00000002180a7825 */ /* 0x002fc800078e0206 */
[----:B------:R-:W-:Y:S02]  /*895a0*/  IMAD.WIDE R12, R24, 0x2, R4 ;  /* 0x00000002180c7825 */ /* 0x000fe400078e0204 */
[----:B------:R-:W4:Y:S01]  /*895b0*/  LDL.LU R24, [R1+0x70c] ;  /* 0x00070c0001187983 */ /* 0x000f220000300800 */
[----:B------:R-:W-:-:S03]  /*895c0*/  PRMT R15, R22, 0x7632, R15 ;  /* 0x00007632160f7816 */ /* 0x000fc6000000000f */
[----:B------:R1:W-:Y:S04]  /*895d0*/  @P5 STG.E.U16 desc[UR58][R10.64], R22 ;  /* 0x000000160a005986 */ /* 0x0003e8000c10153a */
[----:B------:R-:W-:Y:S04]  /*895e0*/  @P6 STG.E.U16 desc[UR58][R12.64], R15 ;  /* 0x0000000f0c006986 */ /* 0x000fe8000c10153a */
[----:B-1----:R-:W4:Y:S01]  /*895f0*/  LDL.LU R22, [R1+0x10e4] ;  /* 0x0010e40001167983 */ /* 0x002f220000300800 */
[----:B--2---:R-:W-:-:S04]  /*89600*/  IMAD.WIDE R8, R21, 0x2, R6 ;  /* 0x0000000215087825 */ /* 0x004fc800078e0206 */
[----:B------:R-:W-:Y:S01]  /*89610*/  IMAD.WIDE R10, R21, 0x2, R4 ;  /* 0x00000002150a7825 */ /* 0x000fe200078e0204 */
[----:B------:R-:W-:Y:S01]  /*89620*/  PRMT R14, R23, 0x7632, R14 ;  /* 0x00007632170e7816 */ /* 0x000fe2000000000e */
[----:B------:R-:W2:Y:S04]  /*89630*/  LDL.LU R21, [R1+0x6dc] ;  /* 0x0006dc0001157983 */ /* 0x000ea80000300800 */
[----:B------:R3:W-:Y:S04]  /*89640*/  @P3 STG.E.U16 desc[UR58][R8.64], R23 ;  /* 0x0000001708003986 */ /* 0x0007e8000c10153a */
[----:B------:R1:W-:Y:S01]  /*89650*/  @P4 STG.E.U16 desc[UR58][R10.64], R14 ;  /* 0x0000000e0a004986 */ /* 0x0003e2000c10153a */
[----:B---3--:R-:W-:-:S04]  /*89660*/  IMAD.WIDE R8, R19, 0x2, R6 ;  /* 0x0000000213087825 */ /* 0x008fc800078e0206 */
[----:B-1----:R-:W-:Y:S02]  /*89670*/  IMAD.WIDE R10, R19, 0x2, R4 ;  /* 0x00000002130a7825 */ /* 0x002fe400078e0204 */
[----:B------:R-:W3:Y:S01]  /*89680*/  LDL.LU R19, [R1+0x10e8] ;  /* 0x0010e80001137983 */ /* 0x000ee20000300800 */
[----:B------:R-:W-:Y:S02]  /*89690*/  ISETP.LT.AND P5, PT, R3, UR4, !P2 ;  /* 0x0000000403007c0c */ /* 0x000fe4000d7a1270 */
[----:B------:R-:W-:Y:S01]  /*896a0*/  ISETP.LT.AND P6, PT, R28, UR4, !P2 ;  /* 0x000000041c007c0c */ /* 0x000fe2000d7c1270 */
[C---:B------:R-:W-:Y:S01]  /*896b0*/  VIADD R12, R2.reuse, 0x1b7 ;  /* 0x000001b7020c7836 */ /* 0x040fe20000000000 */
[----:B------:R-:W3:Y:S01]  /*896c0*/  LDL.LU R25, [R1+0x730] ;  /* 0x0007300001197983 */ /* 0x000ee20000300800 */
[----:B------:R-:W-:-:S03]  /*896d0*/  VIADD R13, R2, 0x1b6 ;  /* 0x000001b6020d7836 */ /* 0x000fc60000000000 */
[----:B------:R-:W-:Y:S01]  /*896e0*/  ISETP.GE.AND P3, PT, R12, UR7, PT ;  /* 0x000000070c007c0c */ /* 0x000fe2000bf66270 */
[----:B------:R-:W1:Y:S01]  /*896f0*/  LDCU UR7, c[0x0][0x39c] ;  /* 0x00007380ff0777ac */ /* 0x000e620008000800 */
[----:B------:R-:W-:-:S03]  /*89700*/  PRMT R12, R27, 0x7632, R12 ;  /* 0x000076321b0c7816 */ /* 0x000fc6000000000c */
[----:B------:R1:W-:Y:S01]  /*89710*/  @P5 STG.E.U16 desc[UR58][R8.64], R27 ;  /* 0x0000001b08005986 */ /* 0x0003e2000c10153a */
[----:B0-----:R-:W-:Y:S01]  /*89720*/  ISETP.GE.AND P2, PT, R13, UR6, PT ;  /* 0x000000060d007c0c */ /* 0x001fe2000bf46270 */
[----:B------:R-:W0:Y:S02]  /*89730*/  LDCU UR6, c[0x0][0x39c] ;  /* 0x00007380ff0677ac */ /* 0x000e240008000800 */
[----:B------:R0:W-:Y:S01]  /*89740*/  @P6 STG.E.U16 desc[UR58][R10.64], R12 ;  /* 0x0000000c0a006986 */ /* 0x0001e2000c10153a */
[----:B------:R-:W-:-:S03]  /*89750*/  ISETP.LT.AND P4, PT, R3, UR4, !P2 ;  /* 0x0000000403007c0c */ /* 0x000fc6000d781270 */
[----:B-1----:R-:W3:Y:S01]  /*89760*/  LDL.LU R27, [R1+0x10ec] ;  /* 0x0010ec00011b7983 */ /* 0x002ee20000300800 */
[----:B------:R-:W-:-:S03]  /*89770*/  ISETP.LT.AND P2, PT, R28, UR4, !P2 ;  /* 0x000000041c007c0c */ /* 0x000fc6000d741270 */
[----:B------:R-:W3:Y:S01]  /*89780*/  LDL.LU R29, [R1+0x720] ;  /* 0x00072000011d7983 */ /* 0x000ee20000300800 */
[----:B------:R-:W-:Y:S01]  /*89790*/  ISETP.LT.AND P6, PT, R3, UR4, !P3 ;  /* 0x0000000403007c0c */ /* 0x000fe2000dfc1270 */
[----:B----4-:R-:W-:-:S04]  /*897a0*/  IMAD.WIDE R8, R26, 0x2, R6 ;  /* 0x000000021a087825 */ /* 0x010fc800078e0206 */
[----:B0-----:R-:W-:Y:S02]  /*897b0*/  IMAD.WIDE R10, R26, 0x2, R4 ;  /* 0x000000021a0a7825 */ /* 0x001fe400078e0204 */
        /* <DEDUP_REMOVED lines=12> */
[----:B0-----:R-:W2:Y:S01]  /*89880*/  LDL.LU R21, [R1+0x724] ;  /* 0x0007240001157983 */ /* 0x001ea20000300800 */
        /* <DEDUP_REMOVED lines=12> */
[C---:B------:R-:W-:Y:S02]  /*89950*/  ISETP.LT.AND P5, PT, R28.reuse, UR4, !P5 ;  /* 0x000000041c007c0c */ /* 0x040fe4000efa1270 */
[----:B------:R-:W-:Y:S02]  /*89960*/  ISETP.LT.AND P6, PT, R3, UR4, !P2 ;  /* 0x0000000403007c0c */ /* 0x000fe4000d7c1270 */
[----:B------:R-:W-:Y:S02]  /*89970*/  PRMT R12, R25, 0x7632, R12 ;  /* 0x00007632190c7816 */ /* 0x000fe4000000000c */
[----:B------:R-:W-:-:S03]  /*89980*/  ISETP.LT.AND P2, PT, R28, UR4, !P2 ;  /* 0x000000041c007c0c */ /* 0x000fc6000d741270 */
[----:B------:R0:W-:Y:S01]  /*89990*/  @P4 STG.E.U16 desc[UR58][R10.64], R25 ;  /* 0x000000190a004986 */ /* 0x0001e2000c10153a */
[----:B------:R-:W-:Y:S01]  /*899a0*/  VIADD R14, R2, 0x1bb ;  /* 0x000001bb020e7836 */ /* 0x000fe20000000000 */
[----:B------:R-:W-:Y:S01]  /*899b0*/  ISETP.GE.AND P3, PT, R13, UR7, PT ;  /* 0x000000070d007c0c */ /* 0x000fe2000bf66270 */
[----:B------:R-:W1:Y:S01]  /*899c0*/  LDCU UR7, c[0x0][0x39c] ;  /* 0x00007380ff0777ac */ /* 0x000e620008000800 */
[----:B------:R4:W-:Y:S01]  /*899d0*/  @P5 STG.E.U16 desc[UR58][R8.64], R12 ;  /* 0x0000000c08005986 */ /* 0x0009e2000c10153a */
[----:B0-----:R-:W-:-:S04]  /*899e0*/  IMAD.WIDE R10, R27, 0x2, R6 ;  /* 0x000000021b0a7825 */ /* 0x001fc800078e0206 */
[----:B----4-:R-:W-:Y:S01]  /*899f0*/  VIADD R8, R2, 0x1bc ;  /* 0x000001bc02087836 */ /* 0x010fe20000000000 */
[----:B------:R0:W-:Y:S01]  /*89a00*/  @P6 STG.E.U16 desc[UR58][R10.64], R29 ;  /* 0x0000001d0a006986 */ /* 0x0001e2000c10153a */
[--C-:B------:R-:W-:Y:S01]  /*89a10*/  IMAD.WIDE R12, R26, 0x2, R4.reuse ;  /* 0x000000021a0c7825 */ /* 0x100fe200078e0204 */
[----:B------:R-:W-:Y:S02]  /*89a20*/  ISETP.LT.AND P5, PT, R3, UR4, !P3 ;  /* 0x0000000403007c0c */ /* 0x000fe4000dfa1270 */
[----:B------:R-:W-:Y:S02]  /*89a30*/  ISETP.LT.AND P6, PT, R28, UR4, !P3 ;  /* 0x000000041c007c0c */ /* 0x000fe4000dfc1270 */
[----:B------:R-:W-:Y:S01]  /*89a40*/  ISETP.GE.AND P4, PT, R14, UR8, PT ;  /* 0x000000080e007c0c */ /* 0x000fe2000bf86270 */
[----:B------:R-:W4:Y:S01]  /*89a50*/  LDCU UR8, c[0x0][0x39c] ;  /* 0x00007380ff0877ac */ /* 0x000f220008000800 */
[----:B-1----:R-:W-:Y:S01]  /*89a60*/  ISETP.GE.AND P3, PT, R8, UR6, PT ;  /* 0x0000000608007c0c */ /* 0x002fe2000bf66270 */
[----:B------:R-:W-:Y:S01]  /*89a70*/  IMAD.WIDE R8, R27, 0x2, R4 ;  /* 0x000000021b087825 */ /* 0x000fe200078e0204 */
[----:B------:R-:W-:Y:S01]  /*89a80*/  PRMT R14, R29, 0x7632, R14 ;  /* 0x000076321d0e7816 */ /* 0x000fe2000000000e */
[----:B------:R-:W1:Y:S02]  /*89a90*/  LDCU UR6, c[0x0][0x39c] ;  /* 0x00007380ff0677ac */ /* 0x000e640008000800 */
[----:B0-----:R-:W-:-:S02]  /*89aa0*/  IMAD.WIDE R10, R26, 0x2, R6 ;  /* 0x000000021a0a7825 */ /* 0x001fc400078e0206 */
[----:B------:R-:W4:Y:S04]  /*89ab0*/  LDL.LU R26, [R1+0x10fc] ;  /* 0x0010fc00011a7983 */ /* 0x000f280000300800 */
[----:B------:R-:W-:Y:S01]  /*89ac0*/  @P2 STG.E.U16 desc[UR58][R8.64], R14 ;  /* 0x0000000e08002986 */ /* 0x000fe2000c10153a */
[----:B------:R-:W-:-:S03]  /*89ad0*/  ISETP.LT.AND P2, PT, R3, UR4, !P4 ;  /* 0x0000000403007c0c */ /* 0x000fc6000e741270 */
[----:B------:R-:W4:Y:S01]  /*89ae0*/  LDL.LU R27, [R1+0x728] ;  /* 0x00072800011b7983 */ /* 0x000f220000300800 */
[----:B------:R-:W-:Y:S02]  /*89af0*/  ISETP.LT.AND P4, PT, R28, UR4, !P4 ;  /* 0x000000041c007c0c */ /* 0x000fe4000e781270 */
[----:B------:R-:W-:Y:S01]  /*89b00*/  PRMT R15, R24, 0x7632, R15 ;  /* 0x00007632180f7816 */ /* 0x000fe2000000000f */
[----:B------:R0:W-:Y:S04]  /*89b10*/  @P5 STG.E.U16 desc[UR58][R10.64], R24 ;  /* 0x000000180a005986 */ /* 0x0001e8000c10153a */
[----:B------:R-:W-:Y:S04]  /*89b20*/  @P6 STG.E.U16 desc[UR58][R12.64], R15 ;  /* 0x0000000f0c006986 */ /* 0x000fe8000c10153a */
[----:B0-----:R-:W4:Y:S01]  /*89b30*/  LDL.LU R24, [R1+0x1100] ;  /* 0x0011000001187983 */ /* 0x001f220000300800 */
[----:B------:R-:W-:-:S04]  /*89b40*/  IMAD.WIDE R8, R22, 0x2, R6 ;  /* 0x0000000216087825 */ /* 0x000fc800078e0206 */
[----:B------:R-:W-:Y:S02]  /*89b50*/  IMAD.WIDE R10, R22, 0x2, R4 ;  /* 0x00000002160a7825 */ /* 0x000fe400078e0204 */
[----:B------:R-:W4:Y:S01]  /*89b60*/  LDL.LU R22, [R1+0x73c] ;  /* 0x00073c0001167983 */ /* 0x000f220000300800 */
[----:B--2---:R-:W-:-:S03]  /*89b70*/  PRMT R14, R21, 0x7632, R14 ;  /* 0x00007632150e7816 */ /* 0x004fc6000000000e */
[----:B------:R0:W-:Y:S04]  /*89b80*/  @P2 STG.E.U16 desc[UR58][R8.64], R21 ;  /* 0x0000001508002986 */ /* 0x0001e8000c10153a */
[----:B------:R2:W-:Y:S04]  /*89b90*/  @P4 STG.E.U16 desc[UR58][R10.64], R14 ;  /* 0x0000000e0a004986 */ /* 0x0005e8000c10153a */
[----:B0-----:R-:W4:Y:S01]  /*89ba0*/  LDL.LU R21, [R1+0x1104] ;  /* 0x0011040001157983 */ /* 0x001f220000300800 */
[----:B---3--:R-:W-:-:S04]  /*89bb0*/  IMAD.WIDE R8, R19, 0x2, R6 ;  /* 0x0000000213087825 */ /* 0x008fc800078e0206 */
[----:B--2---:R-:W-:Y:S02]  /*89bc0*/  IMAD.WIDE R10, R19, 0x2, R4 ;  /* 0x00000002130a7825 */ /* 0x004fe400078e0204 */
[----:B------:R-:W2:Y:S01]  /*89bd0*/  LDL.LU R19, [R1+0x72c] ;  /* 0x00072c0001137983 */ /* 0x000ea20000300800 */
[----:B------:R-:W-:Y:S02]  /*89be0*/  ISETP.LT.AND P5, PT, R3, UR4, !P3 ;  /* 0x0000000403007c0c */ /* 0x000fe4000dfa1270 */
[----:B------:R-:W-:Y:S01]  /*89bf0*/  ISETP.LT.AND P6, PT, R28, UR4, !P3 ;  /* 0x000000041c007c0c */ /* 0x000fe2000dfc1270 */
[C---:B------:R-:W-:Y:S01]  /*89c00*/  VIADD R12, R2.reuse, 0x1be ;  /* 0x000001be020c7836 */ /* 0x040fe20000000000 */
[----:B------:R-:W3:Y:S01]  /*89c10*/  LDL.LU R29, [R1+0x760] ;  /* 0x00076000011d7983 */ /* 0x000ee20000300800 */
[----:B------:R-:W-:-:S03]  /*89c20*/  VIADD R13, R2, 0x1bd ;  /* 0x000001bd020d7836 */ /* 0x000fc60000000000 */
[----:B------:R-:W-:Y:S01]  /*89c30*/  ISETP.GE.AND P2, PT, R12, UR7, PT ;  /* 0x000000070c007c0c */ /* 0x000fe2000bf46270 */
[----:B------:R-:W0:Y:S01]  /*89c40*/  LDCU UR7, c[0x0][0x39c] ;  /* 0x00007380ff0777ac */ /* 0x000e220008000800 */
[----:B------:R-:W-:Y:S02]  /*89c50*/  PRMT R12, R23, 0x7632, R12 ;  /* 0x00007632170c7816 */ /* 0x000fe4000000000c */
[----:B-1----:R-:W-:Y:S01]  /*89c60*/  ISETP.GE.AND P3, PT, R13, UR6, PT ;  /* 0x000000060d007c0c */ /* 0x002fe2000bf66270 */
[----:B------:R-:W-:Y:S01]  /*89c70*/  @P5 STG.E.U16 desc[UR58][R8.64], R23 ;  /* 0x0000001708005986 */ /* 0x000fe2000c10153a */
[----:B------:R-:W1:Y:S02]  /*89c80*/  LDCU UR6, c[0x0][0x39c] ;  /* 0x00007380ff0677ac */ /* 0x000e640008000800 */
[----:B------:R-:W-:Y:S01]  /*89c90*/  ISETP.LT.AND P4, PT, R3, UR4, !P3 ;  /* 0x0000000403007c0c */ /* 0x000fe2000df81270 */
[----:B------:R0:W-:Y:S01]  /*89ca0*/  @P6 STG.E.U16 desc[UR58][R10.64], R12 ;  /* 0x0000000c0a006986 */ /* 0x0001e2000c10153a */
[----:B------:R-:W-:-:S02]  /*89cb0*/  ISETP.LT.AND P3, PT, R28, UR4, !P3 ;  /* 0x000000041c007c0c */ /* 0x000fc4000df61270 */
[----:B------:R-:W-:Y:S02]  /*89cc0*/  ISETP.LT.AND P6, PT, R3, UR4, !P2 ;  /* 0x0000000403007c0c */ /* 0x000fe4000d7c1270 */
[----:B------:R-:W-:Y:S01]  /*89cd0*/  ISETP.LT.AND P2, PT, R28, UR4, !P2 ;  /* 0x000000041c007c0c */ /* 0x000fe2000d741270 */
[----:B0-----:R-:W-:-:S05]  /*89ce0*/  VIADD R12, R2, 0x1bf ;  /* 0x000001bf020c7836 */ /* 0x001fca0000000000 */
[----:B----4-:R-:W-:Y:S01]  /*89cf0*/  ISETP.GE.AND P5, PT, R12, UR8, PT ;  /* 0x000000080c007c0c */ /* 0x010fe2000bfa6270 */
[C---:B------:R-:W-:Y:S01]  /*89d00*/  IMAD.WIDE R8, R26.reuse, 0x2, R6 ;  /* 0x000000021a087825 */ /* 0x040fe200078e0206 */
[----:B------:R-:W0:Y:S03]  /*89d10*/  LDCU UR8, c[0x0][0x39c] ;  /* 0x00007380ff0877ac */ /* 0x000e260008000800 */
[----:B------:R-:W-:Y:S02]  /*89d20*/  IMAD.WIDE R10, R26, 0x2, R4 ;  /* 0x000000021a0a7825 */ /* 0x000fe400078e0204 */
[----:B------:R-:W4:Y:S01]  /*89d30*/  LDL.LU R26, [R1+0x1108] ;  /* 0x00110800011a7983 */ /* 0x000f220000300800 */
[----:B------:R-:W-:-:S03]  /*89d40*/  PRMT R13, R27, 0x7632, R13 ;  /* 0x000076321b0d7816 */ /* 0x000fc6000000000d */
[----:B------:R0:W-:Y:S01]  /*89d50*/  @P4 STG.E.U16 desc[UR58][R8.64], R27 ;  /* 0x0000001b08004986 */ /* 0x0001e2000c10153a */
[----:B------:R-:W-:-:S03]  /*89d60*/  ISETP.LT.AND P4, PT, R3, UR4, !P5 ;  /* 0x0000000403007c0c */ /* 0x000fc6000ef81270 */
[----:B------:R0:W-:Y:S01]  /*89d70*/  @P3 STG.E.U16 desc[UR58][R10.64], R13 ;  /* 0x0000000d0a003986 */ /* 0x0001e2000c10153a */
[----:B------:R-:W-:Y:S02]  /*89d80*/  VIADD R12, R2, 0x1c0 ;  /* 0x000001c0020c7836 */ /* 0x000fe40000000000 */
[----:B0-----:R-:W-:-:S04]  /*89d90*/  IMAD.WIDE R8, R24, 0x2, R6 ;  /* 0x0000000218087825 */ /* 0x001fc800078e0206 */
[----:B------:R-:W-:Y:S02]  /*89da0*/  IMAD.WIDE R10, R24, 0x2, R4 ;  /* 0x00000002180a7825 */ /* 0x000fe400078e0204 */
[----:B------:R-:W4:Y:S04]  /*89db0*/  LDL.LU R24, [R1+0x110c] ;  /* 0x00110c0001187983 */ /* 0x000f280000300800 */
[----:B------:R-:W4:Y:S01]  /*89dc0*/  LDL.LU R27, [R1+0x710] ;  /* 0x00071000011b7983 */ /* 0x000f220000300800 */
[----:B-1----:R-:W-:Y:S01]  /*89dd0*/  ISETP.GE.AND P3, PT, R12, UR6, PT ;  /* 0x000000060c007c0c */ /* 0x002fe2000bf66270 */
[----:B------:R-:W0:Y:S01]  /*89de0*/  LDCU UR6, c[0x0][0x39c] ;  /* 0x00007380ff0677ac */ /* 0x000e220008000800 */
[----:B------:R-:W-:Y:S01]  /*89df0*/  PRMT R13, R22, 0x7632, R13 ;  /* 0x00007632160d7816 */ /* 0x000fe2000000000d */
[----:B------:R1:W-:Y:S04]  /*89e00*/  @P6 STG.E.U16 desc[UR58][R8.64], R22 ;  /* 0x0000001608006986 */ /* 0x0003e8000c10153a */
[----:B------:R0:W-:Y:S04]  /*89e10*/  @P2 STG.E.U16 desc[UR58][R10.64], R13 ;  /* 0x0000000d0a002986 */ /* 0x0001e8000c10153a */
[----:B-1----:R-:W4:Y:S01]  /*89e20*/  LDL.LU R22, [R1+0x1110] ;  /* 0x0011100001167983 */ /* 0x002f220000300800 */
[----:B------:R-:W-:-:S04]  /*89e30*/  IMAD.WIDE R8, R21, 0x2, R6 ;  /* 0x0000000215087825 */ /* 0x000fc800078e0206 */
[----:B0-----:R-:W-:Y:S02]  /*89e40*/  IMAD.WIDE R10, R21, 0x2, R4 ;  /* 0x00000002150a7825 */ /* 0x001fe400078e0204 */
[----:B------:R-:W4:Y:S01]  /*89e50*/  LDL.LU R21, [R1+0x764] ;  /* 0x0007640001157983 */ /* 0x000f220000300800 */
[----:B--2---:R-:W-:-:S03]  /*89e60*/  PRMT R12, R19, 0x7632, R12 ;  /* 0x00007632130c7816 */ /* 0x004fc6000000000c */
[----:B------:R0:W-:Y:S04]  /*89e70*/  @P4 STG.E.U16 desc[UR58][R8.64], R19 ;  /* 0x0000001308004986 */ /* 0x0001e8000c10153a */
[----:B0-----:R-:W2:Y:S01]  /*89e80*/  LDL.LU R19, [R1+0x1114] ;  /* 0x0011140001137983 */ /* 0x001ea20000300800 */
[----:B------:R-:W-:Y:S02]  /*89e90*/  ISETP.LT.AND P5, PT, R28, UR4, !P5 ;  /* 0x000000041c007c0c */ /* 0x000fe4000efa1270 */
[----:B------:R-:W-:Y:S01]  /*89ea0*/  ISETP.LT.AND P6, PT, R3, UR4, !P3 ;  /* 0x0000000403007c0c */ /* 0x000fe2000dfc1270 */
[----:B------:R-:W-:Y:S01]  /*89eb0*/  VIADD R13, R2, 0x1c1 ;  /* 0x000001c1020d7836 */ /* 0x000fe20000000000 */
[----:B------:R-:W-:Y:S01]  /*89ec0*/  ISETP.LT.AND P3, PT, R28, UR4, !P3 ;  /* 0x000000041c007c0c */ /* 0x000fe2000df61270 */
[----:B------:R-:W-:Y:S01]  /*89ed0*/  VIADD R14, R2, 0x1c2 ;  /* 0x000001c2020e7836 */ /* 0x000fe20000000000 */
[----:B------:R-:W2:Y:S02]  /*89ee0*/  LDL.LU R23, [R1+0x714] ;  /* 0x0007140001177983 */ /* 0x000ea40000300800 */
[----:B------:R-:W-:Y:S01]  /*89ef0*/  ISETP.GE.AND P2, PT, R13, UR7, PT ;  /* 0x000000070d007c0c */ /* 0x000fe2000bf46270 */
[----:B------:R-:W0:Y:S01]  /*89f00*/  LDCU UR7, c[0x0][0x39c] ;  /* 0x00007380ff0777ac */ /* 0x000e220008000800 */
[----:B------:R-:W-:-:S03]  /*89f10*/  ISETP.GE.AND P4, PT, R14, UR8, PT ;  /* 0x000000080e007c0c */ /* 0x000fc6000bf86270 */
[----:B------:R1:W-:Y:S01]  /*89f20*/  @P5 STG.E.U16 desc[UR58][R10.64], R12 ;  /* 0x0000000c0a005986 */ /* 0x0003e2000c10153a */
[----:B------:R-:W-:Y:S01]  /*89f30*/  ISETP.LT.AND P5, PT, R3, UR4, !P2 ;  /* 0x0000000403007c0c */ /* 0x000fe2000d7a1270 */
[----:B------:R-:W0:Y:S01]  /*89f40*/  LDCU UR8, c[0x0][0x39c] ;  /* 0x00007380ff0877ac */ /* 0x000e220008000800 */
[----:B---3--:R-:W-:Y:S02]  /*89f50*/  PRMT R14, R29, 0x7632, R14 ;  /* 0x000076321d0e7816 */ /* 0x008fe4000000000e */
[----:B------:R-:W-:Y:S01]  /*89f60*/  ISETP.LT.AND P2, PT, R28, UR4, !P2 ;  /* 0x000000041c007c0c */ /* 0x000fe2000d741270 */
[----:B-1----:R-:W-:Y:S02]  /*89f70*/  VIADD R10, R2, 0x1c3 ;  /* 0x000001c3020a7836 */ /* 0x002fe40000000000 */
[----:B----4-:R-:W-:-:S05]  /*89f80*/  IMAD.WIDE R8, R26, 0x2, R6 ;  /* 0x000000021a087825 */ /* 0x010fca00078e0206 */
[----:B------:R1:W-:Y:S01]  /*89f90*/  @P6 STG.E.U16 desc[UR58][R8.64], R29 ;  /* 0x0000001d08006986 */ /* 0x0003e2000c10153a */
[----:B------:R-:W-:Y:S01]  /*89fa0*/  ISETP.GE.AND P6, PT, R10, UR6, PT ;  /* 0x000000060a007c0c */ /* 0x000fe2000bfc6270 */
[----:B------:R-:W3:Y:S01]  /*89fb0*/  LDCU UR6, c[0x0][0x39c] ;  /* 0x00007380ff0677ac */ /* 0x000ee20008000800 */
[----:B-1----:R-:W-:Y:S02]  /*89fc0*/  IMAD.WIDE R8, R26, 0x2, R4 ;  /* 0x000000021a087825 */ /* 0x002fe400078e0204 */
[----:B------:R-:W4:Y:S04]  /*89fd0*/  LDL.LU R26, [R1+0x1118] ;  /* 0x00111800011a7983 */ /* 0x000f280000300800 */
[----:B------:R1:W-:Y:S01]  /*89fe0*/  @P3 STG.E.U16 desc[UR58][R8.64], R14 ;  /* 0x0000000e08003986 */ /* 0x0003e2000c10153a */
[----:B------:R-:W-:-:S02]  /*89ff0*/  ISETP.LT.AND P3, PT, R3, UR4, !P4 ;  /* 0x0000000403007c0c */ /* 0x000fc4000e761270 */
[----:B------:R-:W-:Y:S01]  /*8a000*/  ISETP.LT.AND P4, PT, R28, UR4, !P4 ;  /* 0x000000041c007c0c */ /* 0x000fe2000e781270 */
[----:B------:R-:W-:-:S04]  /*8a010*/  IMAD.WIDE R10, R24, 0x2, R6 ;  /* 0x00000002180a7825 */ /* 0x000fc800078e0206 */
[----:B------:R-:W-:Y:S02]  /*8a020*/  IMAD.WIDE R12, R24, 0x2, R4 ;  /* 0x00000002180c7825 */ /* 0x000fe400078e0204 */
[----:B------:R-:W4:Y:S01]  /*8a030*/  LDL.LU R24, [R1+0x768] ;  /* 0x0007680001187983 */ /* 0x000f220000300800 */
[----:B------:R-:W-:-:S03]  /*8a040*/  PRMT R15, R27, 0x7632, R15 ;  /* 0x000076321b0f7816 */ /* 0x000fc6000000000f */
[----:B------:R0:W-:Y:S04]  /*8a050*/  @P5 STG.E.U16 desc[UR58][R10.64], R27 ;  /* 0x0000001b0a005986 */ /* 0x0001e8000c10153a */
[----:B------:R-:W-:Y:S01]  /*8a060*/  @P2 STG.E.U16 desc[UR58][R12.64], R15 ;  /* 0x0000000f0c002986 */ /* 0x000fe2000c10153a */
[----:B-1----:R-:W-:-:S04]  /*8a070*/  IMAD.WIDE R8, R22, 0x2, R6 ;  /* 0x0000000216087825 */ /* 0x002fc800078e0206 */
[----:B0-----:R-:W-:Y:S02]  /*8a080*/  IMAD.WIDE R10, R22, 0x2, R4 ;  /* 0x00000002160a7825 */ /* 0x001fe400078e0204 */
[----:B------:R-:W4:Y:S04]  /*8a090*/  LDL.LU R22, [R1+0x111c] ;  /* 0x00111c0001167983 */ /* 0x000f280000300800 */
[----:B------:R-:W4:Y:S01]  /*8a0a0*/  LDL.LU R27, [R1+0x718] ;  /* 0x00071800011b7983 */ /* 0x000f220000300800 */
[----:B------:R-:W-:-:S03]  /*8a0b0*/  PRMT R14, R21, 0x7632, R14 ;  /* 0x00007632150e7816 */ /* 0x000fc6000000000e */
[----:B------:R2:W-:Y:S04]  /*8a0c0*/  @P3 STG.E.U16 desc[UR58][R8.64], R21 ;  /* 0x0000001508003986 */ /* 0x0005e8000c10153a */
[----:B------:R0:W-:Y:S01]  /*8a0d0*/  @P4 STG.E.U16 desc[UR58][R10.64], R14 ;  /* 0x0000000e0a004986 */ /* 0x0001e2000c10153a */
[----:B--2---:R-:W-:-:S04]  /*8a0e0*/  IMAD.WIDE R8, R19, 0x2, R6 ;  /* 0x0000000213087825 */ /* 0x004fc800078e0206 */
[----:B0-----:R-:W-:Y:S02]  /*8a0f0*/  IMAD.WIDE R10, R19, 0x2, R4 ;  /* 0x00000002130a7825 */ /* 0x001fe400078e0204 */
[----:B------:R-:W2:Y:S04]  /*8a100*/  LDL.LU R19, [R1+0x1120] ;  /* 0x0011200001137983 */ /* 0x000ea80000300800 */
[----:B------:R-:W2:Y:S01]  /*8a110*/  LDL.LU R21, [R1+0x76c] ;  /* 0x00076c0001157983 */ /* 0x000ea20000300800 */
[----:B------:R-:W-:Y:S02]  /*8a120*/  ISETP.LT.AND P5, PT, R3, UR4, !P6 ;  /* 0x0000000403007c0c */ /* 0x000fe4000f7a1270 */
[----:B------:R-:W-:Y:S01]  /*8a130*/  ISETP.LT.AND P6, PT, R28, UR4, !P6 ;  /* 0x000000041c007c0c */ /* 0x000fe2000f7c1270 */
[C---:B------:R-:W-:Y:S01]  /*8a140*/  VIADD R12, R2.reuse, 0x1c5 ;  /* 0x000001c5020c7836 */ /* 0x040fe20000000000 */
[----:B------:R-:W2:Y:S01]  /*8a150*/  LDL.LU R29, [R1+0x71c] ;  /* 0x00071c00011d7983 */ /* 0x000ea20000300800 */
[----:B------:R-:W-:-:S03]  /*8a160*/  VIADD R13, R2, 0x1c4 ;  /* 0x000001c4020d7836 */ /* 0x000fc60000000000 */
[----:B------:R-:W-:Y:S01]  /*8a170*/  ISETP.GE.AND P3, PT, R12, UR7, PT ;  /* 0x000000070c007c0c */ /* 0x000fe2000bf66270 */
[----:B------:R-:W0:Y:S01]  /*8a180*/  LDCU UR7, c[0x0][0x39c] ;  /* 0x00007380ff0777ac */ /* 0x000e220008000800 */
[----:B------:R-:W-:Y:S02]  /*8a190*/  PRMT R12, R23, 0x7632, R12 ;  /* 0x00007632170c7816 */ /* 0x000fe4000000000c */
[----:B---3--:R-:W-:Y:S01]  /*8a1a0*/  ISETP.GE.AND P2, PT, R13, UR6, PT ;  /* 0x000000060d007c0c */ /* 0x008fe2000bf46270 */
[----:B------:R4:W-:Y:S01]  /*8a1b0*/  @P5 STG.E.U16 desc[UR58][R8.64], R23 ;  /* 0x0000001708005986 */ /* 0x0009e2000c10153a */
[----:B------:R-:W1:Y:S03]  /*8a1c0*/  LDCU UR6, c[0x0][0x39c] ;  /* 0x00007380ff0677ac */ /* 0x000e660008000800 */
[----:B------:R3:W-:Y:S01]  /*8a1d0*/  @P6 STG.E.U16 desc[UR58][R10.64], R12 ;  /* 0x0000000c0a006986 */ /* 0x0007e2000c10153a */
[----:B------:R-:W-:-:S02]  /*8a1e0*/  ISETP.LT.AND P4, PT, R3, UR4, !P2 ;  /* 0x0000000403007c0c */ /* 0x000fc4000d781270 */
[C---:B------:R-:W-:Y:S02]  /*8a1f0*/  ISETP.LT.AND P2, PT, R28.reuse, UR4, !P2 ;  /* 0x000000041c007c0c */ /* 0x040fe4000d741270 */
[----:B------:R-:W-:Y:S02]  /*8a200*/  ISETP.LT.AND P6, PT, R3, UR4, !P3 ;  /* 0x0000000403007c0c */ /* 0x000fe4000dfc1270 */
[----:B------:R-:W-:Y:S01]  /*8a210*/  ISETP.LT.AND P3, PT, R28, UR4, !P3 ;  /* 0x000000041c007c0c */ /* 0x000fe2000df61270 */
[----:B----4-:R-:W-:-:S04]  /*8a220*/  IMAD.WIDE R8, R26, 0x2, R6 ;  /* 0x000000021a087825 */ /* 0x010fc800078e0206 */
[----:B---3--:R-:W-:Y:S02]  /*8a230*/  IMAD.WIDE R10, R26, 0x2, R4 ;  /* 0x000000021a0a7825 */ /* 0x008fe400078e0204 */
[----:B------:R-:W3:Y:S01]  /*8a240*/  LDL.LU R26, [R1+0x1124] ;  /* 0x00112400011a7983 */ /* 0x000ee20000300800 */
[----:B------:R-:W-:-:S03]  /*8a250*/  PRMT R13, R24, 0x7632, R13 ;  /* 0x00007632180d7816 */ /* 0x000fc6000000000d */
[----:B------:R4:W-:Y:S04]  /*8a260*/  @P4 STG.E.U16 desc[UR58][R8.64], R24 ;  /* 0x0000001808004986 */ /* 0x0009e8000c10153a */
[----:B------:R0:W-:Y:S04]  /*8a270*/  @P2 STG.E.U16 desc[UR58][R10.64], R13 ;  /* 0x0000000d0a002986 */ /* 0x0001e8000c10153a */
[----:B----4-:R-:W4:Y:S01]  /*8a280*/  LDL.LU R24, [R1+0x1128] ;  /* 0x0011280001187983 */ /* 0x010f220000300800 */
[----:B------:R-:W-:-:S05]  /*8a290*/  VIADD R12, R2, 0x1c6 ;  /* 0x000001c6020c7836 */ /* 0x000fca0000000000 */
[----:B------:R-:W-:Y:S01]  /*8a2a0*/  ISETP.GE.AND P5, PT, R12, UR8, PT ;  /* 0x000000080c007c0c */ /* 0x000fe2000bfa6270 */
[----:B------:R-:W-:Y:S01]  /*8a2b0*/  VIADD R12, R2, 0x1c7 ;  /* 0x000001c7020c7836 */ /* 0x000fe20000000000 */
[----:B------:R-:W0:Y:S02]  /*8a2c0*/  LDCU UR8, c[0x0][0x39c] ;  /* 0x00007380ff0877ac */ /* 0x000e240008000800 */
[----:B------:R-:W-:Y:S02]  /*8a2d0*/  ISETP.LT.AND P4, PT, R3, UR4, !P5 ;  /* 0x0000000403007c0c */ /* 0x000fe4000ef81270 */
[----:B-1----:R-:W-:Y:S01]  /*8a2e0*/  ISETP.GE.AND P2, PT, R12, UR6, PT ;  /* 0x000000060c007c0c */ /* 0x002fe2000bf46270 */
[----:B------:R-:W1:Y:S01]  /*8a2f0*/  LDCU UR6, c[0x0][0x39c] ;  /* 0x00007380ff0677ac */ /* 0x000e620008000800 */
[----:B------:R-:W-:-:S04]  /*8a300*/  IMAD.WIDE R8, R22, 0x2, R6 ;  /* 0x0000000216087825 */ /* 0x000fc800078e0206 */
[----:B0-----:R-:W-:Y:S01]  /*8a310*/  IMAD.WIDE R10, R22, 0x2, R4 ;  /* 0x00000002160a7825 */ /* 0x001fe200078e0204 */
[----:B------:R-:W-:Y:S01]  /*8a320*/  PRMT R13, R27, 0x7632, R13 ;  /* 0x000076321b0d7816 */ /* 0x000fe2000000000d */
[----:B------:R-:W-:Y:S04]  /*8a330*/  @P6 STG.E.U16 desc[UR58][R8.64], R27 ;  /* 0x0000001b08006986 */ /* 0x000fe8000c10153a */
[----:B------:R2:W-:Y:S04]  /*8a340*/  @P3 STG.E.U16 desc[UR58][R10.64], R13 ;  /* 0x0000000d0a003986 */ /* 0x0005e8000c10153a */
[----:B------:R-:W4:Y:S01]  /*8a350*/  LDL.LU R22, [R1+0x790] ;  /* 0x0007900001167983 */ /* 0x000f220000300800 */
[----:B--2---:R-:W-:-:S04]  /*8a360*/  IMAD.WIDE R10, R19, 0x2, R6 ;  /* 0x00000002130a7825 */ /* 0x004fc800078e0206 */
[----:B------:R-:W-:Y:S02]  /*8a370*/  IMAD.WIDE R8, R19, 0x2, R4 ;  /* 0x0000000213087825 */ /* 0x000fe400078e0204 */
[----:B------:R-:W2:Y:S04]  /*8a380*/  LDL.LU R19, [R1+0x112c] ;  /* 0x00112c0001137983 */ /* 0x000ea80000300800 */
[----:B------:R-:W2:Y:S01]  /*8a390*/  LDL.LU R23, [R1+0x7a0] ;  /* 0x0007a00001177983 */ /* 0x000ea20000300800 */
[----:B------:R-:W-:-:S03]  /*8a3a0*/  PRMT R12, R21, 0x7632, R12 ;  /* 0x00007632150c7816 */ /* 0x000fc6000000000c */
[----:B------:R0:W-:Y:S04]  /*8a3b0*/  @P4 STG.E.U16 desc[UR58][R10.64], R21 ;  /* 0x000000150a004986 */ /* 0x0001e8000c10153a */
[----:B0-----:R-:W2:Y:S01]  /*8a3c0*/  LDL.LU R21, [R1+0x1130] ;  /* 0x0011300001157983 */ /* 0x001ea20000300800 */
[----:B------:R-:W-:Y:S02]  /*8a3d0*/  ISETP.LT.AND P5, PT, R28, UR4, !P5 ;  /* 0x000000041c007c0c */ /* 0x000fe4000efa1270 */
[----:B------:R-:W-:Y:S01]  /*8a3e0*/  ISETP.LT.AND P6, PT, R3, UR4, !P2 ;  /* 0x0000000403007c0c */ /* 0x000fe2000d7c1270 */
[C---:B------:R-:W-:Y:S01]  /*8a3f0*/  VIADD R13, R2.reuse, 0x1c8 ;  /* 0x000001c8020d7836 */ /* 0x040fe20000000000 */
[----:B------:R-:W2:Y:S04]  /*8a400*/  LDL.LU R27, [R1+0x794] ;  /* 0x00079400011b7983 */ /* 0x000ea80000300800 */
[----:B------:R-:W-:Y:S01]  /*8a410*/  ISETP.GE.AND P3, PT, R13, UR7, PT ;  /* 0x000000070d007c0c */ /* 0x000fe2000bf66270 */
[----:B------:R-:W-:-:S04]  /*8a420*/  VIADD R14, R2, 0x1c9 ;  /* 0x000001c9020e7836 */ /* 0x000fc80000000000 */
[----:B------:R0:W-:Y:S01]  /*8a430*/  @P5 STG.E.U16 desc[UR58][R8.64], R12 ;  /* 0x0000000c08005986 */ /* 0x0001e2000c10153a */
[----:B------:R-:W-:Y:S01]  /*8a440*/  ISETP.LT.AND P5, PT, R3, UR4, !P3 ;  /* 0x0000000403007c0c */ /* 0x000fe2000dfa1270 */
[----:B------:R-:W1:Y:S01]  /*8a450*/  LDCU UR7, c[0x0][0x39c] ;  /* 0x00007380ff0777ac */ /* 0x000e620008000800 */
[----:B------:R-:W-:Y:S01]  /*8a460*/  ISETP.LT.AND P2, PT, R28, UR4, !P2 ;  /* 0x000000041c007c0c */ /* 0x000fe2000d741270 */
[----:B0-----:R-:W-:Y:S02]  /*8a470*/  VIADD R8, R2, 0x1ca ;  /* 0x000001ca02087836 */ /* 0x001fe40000000000 */
[----:B---3--:R-:W-:-:S05]  /*8a480*/  IMAD.WIDE R10, R26, 0x2, R6 ;  /* 0x000000021a0a7825 */ /* 0x008fca00078e0206 */
[----:B------:R4:W-:Y:S01]  /*8a490*/  @P6 STG.E.U16 desc[UR58][R10.64], R29 ;  /* 0x0000001d0a006986 */ /* 0x0009e2000c10153a */
[----:B------:R-:W-:Y:S02]  /*8a4a0*/  ISETP.LT.AND P6, PT, R28, UR4, !P3 ;  /* 0x000000041c007c0c */ /* 0x000fe4000dfc1270 */
[----:B-1----:R-:W-:Y:S01]  /*8a4b0*/  ISETP.GE.AND P3, PT, R8, UR6, PT ;  /* 0x0000000608007c0c */ /* 0x002fe2000bf66270 */
[----:B------:R-:W-:Y:S01]  /*8a4c0*/  IMAD.WIDE R8, R26, 0x2, R4 ;  /* 0x000000021a087825 */ /* 0x000fe200078e0204 */
[----:B------:R-:W-:Y:S01]  /*8a4d0*/  ISETP.GE.AND P4, PT, R14, UR8, PT ;  /* 0x000000080e007c0c */ /* 0x000fe2000bf86270 */
[----:B------:R-:W3:Y:S01]  /*8a4e0*/  LDL.LU R26, [R1+0x1134] ;  /* 0x00113400011a7983 */ /* 0x000ee20000300800 */
[----:B------:R-:W-:Y:S01]  /*8a4f0*/  PRMT R14, R29, 0x7632, R14 ;  /* 0x000076321d0e7816 */ /* 0x000fe2000000000e */
[----:B------:R-:W0:Y:S04]  /*8a500*/  LDCU UR6, c[0x0][0x39c] ;  /* 0x00007380ff0677ac */ /* 0x000e280008000800 */
[----:B------:R2:W-:Y:S01]  /*8a510*/  @P2 STG.E.U16 desc[UR58][R8.64], R14 ;  /* 0x0000000e08002986 */ /* 0x0005e2000c10153a */
[----:B----4-:R-:W-:-:S04]  /*8a520*/  IMAD.WIDE R10, R24, 0x2, R6 ;  /* 0x00000002180a7825 */ /* 0x010fc800078e0206 */
[----:B------:R-:W-:Y:S01]  /*8a530*/  IMAD.WIDE R12, R24, 0x2, R4 ;  /* 0x00000002180c7825 */ /* 0x000fe200078e0204 */
[----:B------:R-:W1:Y:S01]  /*8a540*/  LDCU UR8, c[0x0][0x39c] ;  /* 0x00007380ff0877ac */ /* 0x000e620008000800 */
[----:B------:R-:W4:Y:S01]  /*8a550*/  LDL.LU R24, [R1+0x7a4] ;  /* 0x0007a40001187983 */ /* 0x000f220000300800 */
[----:B------:R-:W-:Y:S02]  /*8a560*/  ISETP.LT.AND P2, PT, R3, UR4, !P4 ;  /* 0x0000000403007c0c */ /* 0x000fe4000e741270 */
[----:B------:R-:W-:Y:S01]  /*8a570*/  ISETP.LT.AND P4, PT, R28, UR4, !P4 ;  /* 0x000000041c007c0c */ /* 0x000fe2000e781270 */
[----:B------:R0:W-:Y:S01]  /*8a580*/  @P5 STG.E.U16 desc[UR58][R10.64], R22 ;  /* 0x000000160a005986 */ /* 0x0001e2000c10153a */
[----:B------:R-:W-:-:S05]  /*8a590*/  PRMT R15, R22, 0x7632, R15 ;  /* 0x00007632160f7816 */ /* 0x000fca000000000f */
[----:B------:R-:W-:Y:S01]  /*8a5a0*/  @P6 STG.E.U16 desc[UR58][R12.64], R15 ;  /* 0x0000000f0c006986 */ /* 0x000fe2000c10153a */
[----:B--2---:R-:W-:-:S04]  /*8a5b0*/  IMAD.WIDE R8, R19, 0x2, R6 ;  /* 0x0000000213087825 */ /* 0x004fc800078e0206 */
[----:B0-----:R-:W-:Y:S02]  /*8a5c0*/  IMAD.WIDE R10, R19, 0x2, R4 ;  /* 0x00000002130a7825 */ /* 0x001fe400078e0204 */
[----:B------:R-:W2:Y:S04]  /*8a5d0*/  LDL.LU R19, [R1+0x1138] ;  /* 0x0011380001137983 */ /* 0x000ea80000300800 */
[----:B------:R-:W2:Y:S01]  /*8a5e0*/  LDL.LU R22, [R1+0x798] ;  /* 0x0007980001167983 */ /* 0x000ea20000300800 */
[----:B------:R-:W-:-:S03]  /*8a5f0*/  PRMT R14, R23, 0x7632, R14 ;  /* 0x00007632170e7816 */ /* 0x000fc6000000000e */
[----:B------:R0:W-:Y:S04]  /*8a600*/  @P2 STG.E.U16 desc[UR58][R8.64], R23 ;  /* 0x0000001708002986 */ /* 0x0001e8000c10153a */
[----:B------:R1:W-:Y:S01]  /*8a610*/  @P4 STG.E.U16 desc[UR58][R10.64], R14 ;  /* 0x0000000e0a004986 */ /* 0x0003e2000c10153a */
[----:B0-----:R-:W-:-:S04]  /*8a620*/  IMAD.WIDE R8, R21, 0x2, R6 ;  /* 0x0000000215087825 */ /* 0x001fc800078e0206 */
[----:B-1----:R-:W-:Y:S02]  /*8a630*/  IMAD.WIDE R10, R21, 0x2, R4 ;  /* 0x00000002150a7825 */ /* 0x002fe400078e0204 */
[----:B------:R-:W2:Y:S01]  /*8a640*/  LDL.LU R21, [R1+0x113c] ;  /* 0x00113c0001157983 */ /* 0x000ea20000300800 */
[----:B------:R-:W-:Y:S01]  /*8a650*/  ISETP.LT.AND P5, PT, R3, UR4, !P3 ;  /* 0x0000000403007c0c */ /* 0x000fe2000dfa1270 */
[----:B------:R-:W-:Y:S01]  /*8a660*/  VIADD R13, R2, 0x1cb ;  /* 0x000001cb020d7836 */ /* 0x000fe20000000000 */
[----:B------:R-:W-:Y:S01]  /*8a670*/  ISETP.LT.AND P6, PT, R28, UR4, !P3 ;  /* 0x000000041c007c0c */ /* 0x000fe2000dfc1270 */
[----:B------:R-:W-:Y:S01]  /*8a680*/  VIADD R12, R2, 0x1cc ;  /* 0x000001cc020c7836 */ /* 0x000fe20000000000 */
[----:B------:R-:W2:Y:S02]  /*8a690*/  LDL.LU R29, [R1+0x7a8] ;  /* 0x0007a800011d7983 */ /* 0x000ea40000300800 */
[----:B------:R-:W-:Y:S01]  /*8a6a0*/  ISETP.GE.AND P3, PT, R13, UR6, PT ;  /* 0x000000060d007c0c */ /* 0x000fe2000bf66270 */
[----:B------:R-:W0:Y:S01]  /*8a6b0*/  LDCU UR6, c[0x0][0x39c] ;  /* 0x00007380ff0677ac */ /* 0x000e220008000800 */
[----:B------:R-:W-:Y:S01]  /*8a6c0*/  ISETP.GE.AND P2, PT, R12, UR7, PT ;  /* 0x000000070c007c0c */ /* 0x000fe2000bf46270 */
[----:B------:R-:W2:Y:S01]  /*8a6d0*/  LDL.LU R23, [R1+0x79c] ;  /* 0x00079c0001177983 */ /* 0x000ea20000300800 */
[----:B------:R-:W-:Y:S01]  /*8a6e0*/  PRMT R12, R27, 0x7632, R12 ;  /* 0x000076321b0c7816 */ /* 0x000fe2000000000c */
[----:B------:R-:W1:Y:S01]  /*8a6f0*/  LDCU UR7, c[0x0][0x39c] ;  /* 0x00007380ff0777ac */ /* 0x000e620008000800 */
[----:B------:R-:W-:Y:S01]  /*8a700*/  ISETP.LT.AND P4, PT, R3, UR4, !P3 ;  /* 0x0000000403007c0c */ /* 0x000fe2000df81270 */
[----:B------:R3:W-:Y:S01]  /*8a710*/  @P5 STG.E.U16 desc[UR58][R8.64], R27 ;  /* 0x0000001b08005986 */ /* 0x0007e2000c10153a */
[----:B------:R-:W-:-:S03]  /*8a720*/  ISETP.LT.AND P3, PT, R28, UR4, !P3 ;  /* 0x000000041c007c0c */ /* 0x000fc6000df61270 */
[----:B------:R0:W-:Y:S01]  /*8a730*/  @P6 STG.E.U16 desc[UR58][R10.64], R12 ;  /* 0x0000000c0a006986 */ /* 0x0001e2000c10153a */
[----:B---3--:R-:W-:-:S04]  /*8a740*/  IMAD.WIDE R8, R26, 0x2, R6 ;  /* 0x000000021a087825 */ /* 0x008fc800078e0206 */
[----:B0-----:R-:W-:Y:S02]  /*8a750*/  IMAD.WIDE R10, R26, 0x2, R4 ;  /* 0x000000021a0a7825 */ /* 0x001fe400078e0204 */
[----:B------:R-:W3:Y:S01]  /*8a760*/  LDL.LU R26, [R1+0x1140] ;  /* 0x00114000011a7983 */ /* 0x000ee20000300800 */
[----:B----4-:R-:W-:-:S03]  /*8a770*/  PRMT R13, R24, 0x7632, R13 ;  /* 0x00007632180d7816 */ /* 0x010fc6000000000d */
[----:B------:R0:W-:Y:S04]  /*8a780*/  @P4 STG.E.U16 desc[UR58][R8.64], R24 ;  /* 0x0000001808004986 */ /* 0x0001e8000c10153a */
[----:B------:R4:W-:Y:S04]  /*8a790*/  @P3 STG.E.U16 desc[UR58][R10.64], R13 ;  /* 0x0000000d0a003986 */ /* 0x0009e8000c10153a */
[----:B0-----:R-:W3:Y:S01]  /*8a7a0*/  LDL.LU R24, [R1+0x1144] ;  /* 0x0011440001187983 */ /* 0x001ee20000300800 */
[----:B------:R-:W-:Y:S02]  /*8a7b0*/  ISETP.LT.AND P6, PT, R3, UR4, !P2 ;  /* 0x0000000403007c0c */ /* 0x000fe4000d7c1270 */
[----:B------:R-:W-:Y:S01]  /*8a7c0*/  ISETP.LT.AND P2, PT, R28, UR4, !P2 ;  /* 0x000000041c007c0c */ /* 0x000fe2000d741270 */
[----:B--2---:R-:W-:-:S04]  /*8a7d0*/  IMAD.WIDE R8, R19, 0x2, R6 ;  /* 0x0000000213087825 */ /* 0x004fc800078e0206 */
[----:B----4-:R-:W-:Y:S02]  /*8a7e0*/  IMAD.WIDE R10, R19, 0x2, R4 ;  /* 0x00000002130a7825 */ /* 0x010fe400078e0204 */
[----:B------:R-:W2:Y:S04]  /*8a7f0*/  LDL.LU R19, [R1+0x7ac] ;  /* 0x0007ac0001137983 */ /* 0x000ea80000300800 */
[----:B------:R-:W4:Y:S01]  /*8a800*/  LDL.LU R27, [R1+0x1148] ;  /* 0x00114800011b7983 */ /* 0x000f220000300800 */
[----:B------:R-:W-:-:S03]  /*8a810*/  PRMT R13, R22, 0x7632, R13 ;  /* 0x00007632160d7816 */ /* 0x000fc6000000000d */
[----:B------:R0:W-:Y:S04]  /*8a820*/  @P6 STG.E.U16 desc[UR58][R8.64], R22 ;  /* 0x0000001608006986 */ /* 0x0001e8000c10153a */
[----:B0-----:R-:W4:Y:S01]  /*8a830*/  LDL.LU R22, [R1+0x7b0] ;  /* 0x0007b00001167983 */ /* 0x001f220000300800 */
[----:B------:R-:W-:-:S03]  /*8a840*/  IMAD.WIDE R8, R21, 0x2, R4 ;  /* 0x0000000215087825 */ /* 0x000fc600078e0204 */
[----:B------:R0:W-:Y:S02]  /*8a850*/  @P2 STG.E.U16 desc[UR58][R10.64], R13 ;  /* 0x0000000d0a002986 */ /* 0x0001e4000c10153a */
[----:B0-----:R-:W-:Y:S02]  /*8a860*/  IMAD.WIDE R10, R21, 0x2, R6 ;  /* 0x00000002150a7825 */ /* 0x001fe400078e0206 */
[----:B------:R-:W4:Y:S02]  /*8a870*/  LDL.LU R21, [R1+0x114c] ;  /* 0x00114c0001157983 */ /* 0x000f240000300800 */
[----:B------:R-:W-:-:S05]  /*8a880*/  VIADD R12, R2, 0x1cd ;  /* 0x000001cd020c7836 */ /* 0x000fca0000000000 */
[----:B------:R-:W-:Y:S01]  /*8a890*/  ISETP.GE.AND P5, PT, R12, UR8, PT ;  /* 0x000000080c007c0c */ /* 0x000fe2000bfa6270 */
[----:B------:R-:W-:Y:S01]  /*8a8a0*/  VIADD R12, R2, 0x1ce ;  /* 0x000001ce020c7836 */ /* 0x000fe20000000000 */
[----:B------:R-:W0:Y:S02]  /*8a8b0*/  LDCU UR8, c[0x0][0x39c] ;  /* 0x00007380ff0877ac */ /* 0x000e240008000800 */
[----:B------:R-:W-:Y:S02]  /*8a8c0*/  ISETP.LT.AND P4, PT, R3, UR4, !P5 ;  /* 0x0000000403007c0c */ /* 0x000fe4000ef81270 */
[----:B------:R-:W-:Y:S02]  /*8a8d0*/  ISETP.LT.AND P5, PT, R28, UR4, !P5 ;  /* 0x000000041c007c0c */ /* 0x000fe4000efa1270 */
[----:B------:R-:W-:Y:S01]  /*8a8e0*/  ISETP.GE.AND P3, PT, R12, UR6, PT ;  /* 0x000000060c007c0c */ /* 0x000fe2000bf66270 */
[----:B------:R-:W0:Y:S01]  /*8a8f0*/  LDCU UR6, c[0x0][0x39c] ;  /* 0x00007380ff0677ac */ /* 0x000e220008000800 */
[----:B------:R-:W-:-:S02]  /*8a900*/  VIADD R13, R2, 0x1cf ;  /* 0x000001cf020d7836 */ /* 0x000fc40000000000 */
[----:B------:R-:W-:Y:S02]  /*8a910*/  ISETP.LT.AND P6, PT, R3, UR4, !P3 ;  /* 0x0000000403007c0c */ /* 0x000fe4000dfc1270 */
[----:B------:R-:W-:Y:S02]  /*8a920*/  PRMT R12, R29, 0x7632, R12 ;  /* 0x000076321d0c7816 */ /* 0x000fe4000000000c */
[----:B-1----:R-:W-:Y:S01]  /*8a930*/  ISETP.GE.AND P2, PT, R13, UR7, PT ;  /* 0x000000070d007c0c */ /* 0x002fe2000bf46270 */
[----:B------:R3:W-:Y:S01]  /*8a940*/  @P4 STG.E.U16 desc[UR58][R10.64], R29 ;  /* 0x0000001d0a004986 */ /* 0x0007e2000c10153a */
[----:B------:R-:W-:Y:S01]  /*8a950*/  ISETP.LT.AND P3, PT, R28, UR4, !P3 ;  /* 0x000000041c007c0c */ /* 0x000fe2000df61270 */
[----:B------:R-:W-:Y:S01]  /*8a960*/  VIADD R14, R2, 0x1d0 ;  /* 0x000001d0020e7836 */ /* 0x000fe20000000000 */
[----:B------:R-:W1:Y:S01]  /*8a970*/  LDCU UR7, c[0x0][0x39c] ;  /* 0x00007380ff0777ac */ /* 0x000e620008000800 */
[----:B------:R0:W-:Y:S01]  /*8a980*/  @P5 STG.E.U16 desc[UR58][R8.64], R12 ;  /* 0x0000000c08005986 */ /* 0x0001e2000c10153a */
[----:B------:R-:W-:Y:S01]  /*8a990*/  ISETP.LT.AND P5, PT, R3, UR4, !P2 ;  /* 0x0000000403007c0c */ /* 0x000fe2000d7a1270 */
[----:B---3--:R-:W-:-:S04]  /*8a9a0*/  IMAD.WIDE R10, R26, 0x2, R6 ;  /* 0x000000021a0a7825 */ /* 0x008fc800078e0206 */
[----:B0-----:R-:W-:Y:S01]  /*8a9b0*/  VIADD R8, R2, 0x1d1 ;  /* 0x000001d102087836 */ /* 0x001fe20000000000 */
[----:B------:R0:W-:Y:S01]  /*8a9c0*/  @P6 STG.E.U16 desc[UR58][R10.64], R23 ;  /* 0x000000170a006986 */ /* 0x0001e2000c10153a */
[----:B------:R-:W-:Y:S02]  /*8a9d0*/  ISETP.LT.AND P6, PT, R28, UR4, !P2 ;  /* 0x000000041c007c0c */ /* 0x000fe4000d7c1270 */
[----:B------:R-:W-:Y:S01]  /*8a9e0*/  ISETP.GE.AND P4, PT, R14, UR8, PT ;  /* 0x000000080e007c0c */ /* 0x000fe2000bf86270 */
[----:B------:R-:W3:Y:S01]  /*8a9f0*/  LDCU UR8, c[0x0][0x39c] ;  /* 0x00007380ff0877ac */ /* 0x000ee20008000800 */
[----:B------:R-:W-:Y:S01]  /*8aa00*/  ISETP.GE.AND P2, PT, R8, UR6, PT ;  /* 0x0000000608007c0c */ /* 0x000fe2000bf46270 */
[----:B------:R-:W-:Y:S01]  /*8aa10*/  IMAD.WIDE R8, R26, 0x2, R4 ;  /* 0x000000021a087825 */ /* 0x000fe200078e0204 */
[----:B------:R-:W-:Y:S01]  /*8aa20*/  PRMT R14, R23, 0x7632, R14 ;  /* 0x00007632170e7816 */ /* 0x000fe2000000000e */
[----:B------:R-:W3:Y:S01]  /*8aa30*/  LDL.LU R26, [R1+0x770] ;  /* 0x00077000011a7983 */ /* 0x000ee20000300800 */
[----:B------:R-:W1:Y:S01]  /*8aa40*/  LDCU UR6, c[0x0][0x39c] ;  /* 0x00007380ff0677ac */ /* 0x000e620008000800 */
[----:B0-----:R-:W-:-:S02]  /*8aa50*/  IMAD.WIDE R10, R24, 0x2, R6 ;  /* 0x00000002180a7825 */ /* 0x001fc400078e0206 */
[----:B------:R-:W-:Y:S01]  /*8aa60*/  @P3 STG.E.U16 desc[UR58][R8.64], R14 ;  /* 0x0000000e08003986 */ /* 0x000fe2000c10153a */
[----:B------:R-:W-:Y:S01]  /*8aa70*/  ISETP.LT.AND P3, PT, R3, UR4, !P4 ;  /* 0x0000000403007c0c */ /* 0x000fe2000e761270 */
[----:B------:R-:W-:Y:S01]  /*8aa80*/  IMAD.WIDE R12, R24, 0x2, R4 ;  /* 0x00000002180c7825 */ /* 0x000fe200078e0204 */
[----:B------:R-:W-:Y:S02]  /*8aa90*/  ISETP.LT.AND P4, PT, R28, UR4, !P4 ;  /* 0x000000041c007c0c */ /* 0x000fe4000e781270 */
[----:B--2---:R-:W-:Y:S01]  /*8aaa0*/  PRMT R15, R19, 0x7632, R15 ;  /* 0x00007632130f7816 */ /* 0x004fe2000000000f */
[----:B------:R0:W-:Y:S04]  /*8aab0*/  @P5 STG.E.U16 desc[UR58][R10.64], R19 ;  /* 0x000000130a005986 */ /* 0x0001e8000c10153a */
[----:B0-----:R-:W2:Y:S04]  /*8aac0*/  LDL.LU R19, [R1+0x1150] ;  /* 0x0011500001137983 */ /* 0x001ea80000300800 */
[----:B------:R-:W2:Y:S01]  /*8aad0*/  LDL.LU R23, [R1+0x7b4] ;  /* 0x0007b40001177983 */ /* 0x000ea20000300800 */
[----:B----4-:R-:W-:-:S03]  /*8aae0*/  IMAD.WIDE R8, R27, 0x2, R6 ;  /* 0x000000021b087825 */ /* 0x010fc600078e0206 */
[----:B------:R-:W4:Y:S01]  /*8aaf0*/  LDL.LU R24, [R1+0x1154] ;  /* 0x0011540001187983 */ /* 0x000f220000300800 */
[----:B------:R-:W-:Y:S01]  /*8ab00*/  IMAD.WIDE R10, R27, 0x2, R4 ;  /* 0x000000021b0a7825 */ /* 0x000fe200078e0204 */
[----:B------:R-:W-:Y:S02]  /*8ab10*/  PRMT R14, R22, 0x7632, R14 ;  /* 0x00007632160e7816 */ /* 0x000fe4000000000e */
[----:B------:R-:W-:Y:S04]  /*8ab20*/  @P6 STG.E.U16 desc[UR58][R12.64], R15 ;  /* 0x0000000f0c006986 */ /* 0x000fe8000c10153a */
[----:B------:R-:W4:Y:S04]  /*8ab30*/  LDL.LU R27, [R1+0x774] ;  /* 0x00077400011b7983 */ /* 0x000f280000300800 */
[----:B------:R0:W-:Y:S04]  /*8ab40*/  @P3 STG.E.U16 desc[UR58][R8.64], R22 ;  /* 0x0000001608003986 */ /* 0x0001e8000c10153a */
[----:B0-----:R-:W4:Y:S01]  /*8ab50*/  LDL.LU R22, [R1+0x1158] ;  /* 0x0011580001167983 */ /* 0x001f220000300800 */
[----:B------:R-:W-:-:S03]  /*8ab60*/  IMAD.WIDE R8, R21, 0x2, R6 ;  /* 0x0000000215087825 */ /* 0x000fc600078e0206 */
[----:B------:R0:W-:Y:S02]  /*8ab70*/  @P4 STG.E.U16 desc[UR58][R10.64], R14 ;  /* 0x0000000e0a004986 */ /* 0x0001e4000c10153a */
[----:B0-----:R-:W-:Y:S02]  /*8ab80*/  IMAD.WIDE R10, R21, 0x2, R4 ;  /* 0x00000002150a7825 */ /* 0x001fe400078e0204 */
[----:B------:R-:W4:Y:S01]  /*8ab90*/  LDL.LU R21, [R1+0x7b8] ;  /* 0x0007b80001157983 */ /* 0x000f220000300800 */
[----:B------:R-:W-:Y:S02]  /*8aba0*/  ISETP.LT.AND P6, PT, R3, UR4, !P2 ;  /* 0x0000000403007c0c */ /* 0x000fe4000d7c1270 */
[----:B------:R-:W-:Y:S01]  /*8abb0*/  ISETP.LT.AND P2, PT, R28, UR4, !P2 ;  /* 0x000000041c007c0c */ /* 0x000fe2000d741270 */
[C---:B------:R-:W-:Y:S02]  /*8abc0*/  VIADD R12, R2.reuse, 0x1d3 ;  /* 0x000001d3020c7836 */ /* 0x040fe40000000000 */
[----:B------:R-:W-:-:S03]  /*8abd0*/  VIADD R13, R2, 0x1d2 ;  /* 0x000001d2020d7836 */ /* 0x000fc60000000000 */
[----:B-1----:R-:W-:Y:S01]  /*8abe0*/  ISETP.GE.AND P3, PT, R12, UR7, PT ;  /* 0x000000070c007c0c */ /* 0x002fe2000bf66270 */
[----:B------:R-:W-:Y:S01]  /*8abf0*/  VIADD R14, R2, 0x1d5 ;  /* 0x000001d5020e7836 */ /* 0x000fe20000000000 */
[----:B------:R-:W-:Y:S02]  /*8ac00*/  ISETP.GE.AND P5, PT, R13, UR6, PT ;  /* 0x000000060d007c0c */ /* 0x000fe4000bfa6270 */
[----:B---3--:R-:W-:Y:S01]  /*8ac10*/  PRMT R12, R26, 0x7632, R12 ;  /* 0x000076321a0c7816 */ /* 0x008fe2000000000c */
[----:B------:R2:W-:Y:S01]  /*8ac20*/  @P6 STG.E.U16 desc[UR58][R8.64], R26 ;  /* 0x0000001a08006986 */ /* 0x0005e2000c10153a */
[----:B------:R-:W-:Y:S01]  /*8ac30*/  ISETP.LT.AND P4, PT, R3, UR4, !P5 ;  /* 0x0000000403007c0c */ /* 0x000fe2000ef81270 */
[----:B------:R-:W-:Y:S01]  /*8ac40*/  VIADD R13, R2, 0x1d4 ;  /* 0x000001d4020d7836 */ /* 0x000fe20000000000 */
[----:B------:R-:W0:Y:S01]  /*8ac50*/  LDCU UR6, c[0x0][0x39c] ;  /* 0x00007380ff0677ac */ /* 0x000e220008000800 */
[----:B------:R1:W-:Y:S01]  /*8ac60*/  @P2 STG.E.U16 desc[UR58][R10.64], R12 ;  /* 0x0000000c0a002986 */ /* 0x0003e2000c10153a */
[----:B------:R-:W-:-:S02]  /*8ac70*/  ISETP.LT.AND P5, PT, R28, UR4, !P5 ;  /* 0x000000041c007c0c */ /* 0x000fc4000efa1270 */
[----:B------:R-:W-:Y:S01]  /*8ac80*/  ISETP.LT.AND P6, PT, R3, UR4, !P3 ;  /* 0x0000000403007c0c */ /* 0x000fe2000dfc1270 */
[----:B------:R-:W-:Y:S01]  /*8ac90*/  VIADD R16, R2, 0x1db ;  /* 0x000001db02107836 */ /* 0x000fe20000000000 */
[----:B------:R-:W-:Y:S01]  /*8aca0*/  ISETP.GE.AND P2, PT, R13, UR8, PT ;  /* 0x000000080d007c0c */ /* 0x000fe2000bf46270 */
[----:B------:R-:W3:Y:S01]  /*8acb0*/  LDCU UR7, c[0x0][0x39c] ;  /* 0x00007380ff0777ac */ /* 0x000ee20008000800 */
[----:B------:R-:W-:Y:S02]  /*8acc0*/  ISETP.LT.AND P3, PT, R28, UR4, !P3 ;  /* 0x000000041c007c0c */ /* 0x000fe4000df61270 */
[----:B------:R-:W-:Y:S01]  /*8acd0*/  ISETP.GE.AND P0, PT, R16, UR5, PT ;  /* 0x0000000510007c0c */ /* 0x000fe2000bf06270 */
[----:B------:R-:W0:Y:S01]  /*8ace0*/  LDCU UR8, c[0x0][0x39c] ;  /* 0x00007380ff0877ac */ /* 0x000e220008000800 */
[----:B--2---:R-:W-:-:S04]  /*8acf0*/  IMAD.WIDE R8, R19, 0x2, R6 ;  /* 0x0000000213087825 */ /* 0x004fc800078e0206 */
[----:B-1----:R-:W-:Y:S02]  /*8ad00*/  IMAD.WIDE R10, R19, 0x2, R4 ;  /* 0x00000002130a7825 */ /* 0x002fe400078e0204 */
[----:B------:R-:W2:Y:S04]  /*8ad10*/  LDL.LU R19, [R1+0x115c] ;  /* 0x00115c0001137983 */ /* 0x000ea80000300800 */
[----:B------:R-:W2:Y:S04]  /*8ad20*/  LDL.LU R29, [R1+0x778] ;  /* 0x00077800011d7983 */ /* 0x000ea80000300800 */
[----:B------:R-:W2:Y:S01]  /*8ad30*/  LDL.LU R26, [R1+0x1160] ;  /* 0x00116000011a7983 */ /* 0x000ea20000300800 */
[----:B------:R-:W-:-:S03]  /*8ad40*/  PRMT R15, R23, 0x7632, R15 ;  /* 0x00007632170f7816 */ /* 0x000fc6000000000f */
[----:B------:R1:W-:Y:S04]  /*8ad50*/  @P4 STG.E.U16 desc[UR58][R8.64], R23 ;  /* 0x0000001708004986 */ /* 0x0003e8000c10153a */
[----:B-1----:R-:W2:Y:S01]  /*8ad60*/  LDL.LU R23, [R1+0x7bc] ;  /* 0x0007bc0001177983 */ /* 0x002ea20000300800 */
[----:B----4-:R-:W-:-:S04]  /*8ad70*/  IMAD.WIDE R12, R24, 0x2, R6 ;  /* 0x00000002180c7825 */ /* 0x010fc800078e0206 */
[----:B------:R-:W-:Y:S02]  /*8ad80*/  IMAD.WIDE R8, R24, 0x2, R4 ;  /* 0x0000000218087825 */ /* 0x000fe400078e0204 */
[----:B------:R-:W4:Y:S04]  /*8ad90*/  LDL.LU R24, [R1+0x1164] ;  /* 0x0011640001187983 */ /* 0x000f280000300800 */
[----:B------:R1:W-:Y:S01]  /*8ada0*/  @P5 STG.E.U16 desc[UR58][R10.64], R15 ;  /* 0x0000000f0a005986 */ /* 0x0003e2000c10153a */
[----:B------:R-:W-:-:S03]  /*8adb0*/  ISETP.LT.AND P5, PT, R3, UR4, !P2 ;  /* 0x0000000403007c0c */ /* 0x000fc6000d7a1270 */
[----:B------:R3:W-:Y:S01]  /*8adc0*/  @P6 STG.E.U16 desc[UR58][R12.64], R27 ;  /* 0x0000001b0c006986 */ /* 0x0007e2000c10153a */
[----:B0-----:R-:W-:Y:S01]  /*8add0*/  ISETP.GE.AND P4, PT, R14, UR6, PT ;  /* 0x000000060e007c0c */ /* 0x001fe2000bf86270 */
[----:B------:R-:W0:Y:S01]  /*8ade0*/  LDCU UR6, c[0x0][0x39c] ;  /* 0x00007380ff0677ac */ /* 0x000e220008000800 */
[----:B-1----:R-:W-:-:S04]  /*8adf0*/  IMAD.WIDE R10, R22, 0x2, R6 ;  /* 0x00000002160a7825 */ /* 0x002fc800078e0206 */
[----:B---3--:R-:W-:Y:S02]  /*8ae00*/  IMAD.WIDE R12, R22, 0x2, R4 ;  /* 0x00000002160c7825 */ /* 0x008fe400078e0204 */
[----:B------:R-:W3:Y:S01]  /*8ae10*/  LDL.LU R22, [R1+0x77c] ;  /* 0x00077c0001167983 */ /* 0x000ee20000300800 */
[----:B------:R-:W-:Y:S02]  /*8ae20*/  PRMT R14, R27, 0x7632, R14 ;  /* 0x000076321b0e7816 */ /* 0x000fe4000000000e */
[----:B------:R-:W-:-:S03]  /*8ae30*/  PRMT R16, R21, 0x7632, R16 ;  /* 0x0000763215107816 */ /* 0x000fc60000000010 */
[----:B------:R-:W-:Y:S04]  /*8ae40*/  @P3 STG.E.U16 desc[UR58][R8.64], R14 ;  /* 0x0000000e08003986 */ /* 0x000fe8000c10153a */
[----:B------:R1:W-:Y:S04]  /*8ae50*/  @P5 STG.E.U16 desc[UR58][R10.64], R21 ;  /* 0x000000150a005986 */ /* 0x0003e8000c10153a */
[----:B-1----:R-:W3:Y:S01]  /*8ae60*/  LDL.LU R21, [R1+0x1168] ;  /* 0x0011680001157983 */ /* 0x002ee20000300800 */
[----:B------:R-:W-:Y:S01]  /*8ae70*/  VIADD R15, R2, 0x1d6 ;  /* 0x000001d6020f7836 */ /* 0x000fe20000000000 */
[----:B------:R-:W-:-:S02]  /*8ae80*/  ISETP.LT.AND P2, PT, R28, UR4, !P2 ;  /* 0x000000041c007c0c */ /* 0x000fc4000d741270 */
[----:B------:R-:W-:Y:S01]  /*8ae90*/  ISETP.LT.AND P6, PT, R3, UR4, !P4 ;  /* 0x0000000403007c0c */ /* 0x000fe2000e7c1270 */
[----:B------:R-:W3:Y:S01]  /*8aea0*/  LDL.LU R27, [R1+0x7c0] ;  /* 0x0007c000011b7983 */ /* 0x000ee20000300800 */
[----:B------:R-:W-:Y:S01]  /*8aeb0*/  ISETP.GE.AND P3, PT, R15, UR7, PT ;  /* 0x000000070f007c0c */ /* 0x000fe2000bf66270 */
[----:B------:R-:W1:Y:S01]  /*8aec0*/  LDCU UR7, c[0x0][0x39c] ;  /* 0x00007380ff0777ac */ /* 0x000e620008000800 */
[----:B------:R-:W-:Y:S02]  /*8aed0*/  ISETP.LT.AND P4, PT, R28, UR4, !P4 ;  /* 0x000000041c007c0c */ /* 0x000fe4000e781270 */
[----:B------:R-:W-:-:S05]  /*8aee0*/  ISETP.LT.AND P5, PT, R3, UR4, !P3 ;  /* 0x0000000403007c0c */ /* 0x000fca000dfa1270 */
[----:B------:R0:W-:Y:S01]  /*8aef0*/  @P2 STG.E.U16 desc[UR58][R12.64], R16 ;  /* 0x000000100c002986 */ /* 0x0001e2000c10153a */
[----:B------:R-:W-:Y:S01]  /*8af00*/  ISETP.LT.AND P3, PT, R28, UR4, !P3 ;  /* 0x000000041c007c0c */ /* 0x000fe2000df61270 */
[----:B0-----:R-:W-:-:S05]  /*8af10*/  VIADD R13, R2, 0x1d7 ;  /* 0x000001d7020d7836 */ /* 0x001fca0000000000 */
[----:B------:R-:W-:Y:S01]  /*8af20*/  ISETP.GE.AND P2, PT, R13, UR6, PT ;  /* 0x000000060d007c0c */ /* 0x000fe2000bf46270 */
[----:B------:R-:W-:Y:S01]  /*8af30*/  VIADD R12, R2, 0x1d8 ;  /* 0x000001d8020c7836 */ /* 0x000fe20000000000 */
[----:B------:R-:W0:Y:S01]  /*8af40*/  LDCU UR6, c[0x0][0x39c] ;  /* 0x00007380ff0677ac */ /* 0x000e220008000800 */
[----:B--2---:R-:W-:-:S04]  /*8af50*/  IMAD.WIDE R8, R19, 0x2, R6 ;  /* 0x0000000213087825 */ /* 0x004fc800078e0206 */
[----:B------:R-:W-:Y:S01]  /*8af60*/  IMAD.WIDE R10, R19, 0x2, R4 ;  /* 0x00000002130a7825 */ /* 0x000fe200078e0204 */
[----:B------:R-:W-:Y:S01]  /*8af70*/  PRMT R14, R29, 0x7632, R14 ;  /* 0x000076321d0e7816 */ /* 0x000fe2000000000e */
[----:B------:R2:W-:Y:S04]  /*8af80*/  @P6 STG.E.U16 desc[UR58][R8.64], R29 ;  /* 0x0000001d08006986 */ /* 0x0005e8000c10153a */
[----:B------:R-:W3:Y:S04]  /*8af90*/  LDL.LU R19, [R1+0x116c] ;  /* 0x00116c0001137983 */ /* 0x000ee80000300800 */
[----:B------:R0:W-:Y:S01]  /*8afa0*/  @P4 STG.E.U16 desc[UR58][R10.64], R14 ;  /* 0x0000000e0a004986 */ /* 0x0001e2000c10153a */
[----:B--2---:R-:W-:-:S03]  /*8afb0*/  IMAD.WIDE R8, R26, 0x2, R6 ;  /* 0x000000021a087825 */ /* 0x004fc600078e0206 */
[----:B------:R-:W2:Y:S04]  /*8afc0*/  LDL.LU R29, [R1+0x7e0] ;  /* 0x0007e000011d7983 */ /* 0x000ea80000300800 */
[----:B------:R1:W-:Y:S01]  /*8afd0*/  @P5 STG.E.U16 desc[UR58][R8.64], R23 ;  /* 0x0000001708005986 */ /* 0x0003e2000c10153a */
[----:B0-----:R-:W-:Y:S01]  /*8afe0*/  PRMT R14, R23, 0x7632, R14 ;  /* 0x00007632170e7816 */ /* 0x001fe2000000000e */
[----:B-1----:R-:W-:Y:S02]  /*8aff0*/  IMAD.WIDE R8, R26, 0x2, R4 ;  /* 0x000000021a087825 */ /* 0x002fe400078e0204 */
[----:B------:R-:W2:Y:S04]  /*8b000*/  LDL.LU R26, [R1+0x1170] ;  /* 0x00117000011a7983 */ /* 0x000ea80000300800 */
[----:B------:R-:W2:Y:S01]  /*8b010*/  LDL.LU R23, [R1+0x7c4] ;  /* 0x0007c40001177983 */ /* 0x000ea20000300800 */
[----:B------:R-:W-:Y:S01]  /*8b020*/  ISETP.LT.AND P4, PT, R3, UR4, !P2 ;  /* 0x0000000403007c0c */ /* 0x000fe2000d781270 */
[----:B----4-:R-:W-:Y:S01]  /*8b030*/  IMAD.WIDE R10, R24, 0x2, R6 ;  /* 0x00000002180a7825 */ /* 0x010fe200078e0206 */
[----:B------:R-:W-:-:S03]  /*8b040*/  ISETP.GE.AND P6, PT, R12, UR8, PT ;  /* 0x000000080c007c0c */ /* 0x000fc6000bfc6270 */
[----:B------:R-:W-:Y:S02]  /*8b050*/  IMAD.WIDE R12, R24, 0x2, R4 ;  /* 0x00000002180c7825 */ /* 0x000fe400078e0204 */
[----:B------:R-:W4:Y:S01]  /*8b060*/  LDL.LU R24, [R1+0x1174] ;  /* 0x0011740001187983 */ /* 0x000f220000300800 */
[----:B---3--:R-:W-:-:S03]  /*8b070*/  PRMT R16, R22, 0x7632, R16 ;  /* 0x0000763216107816 */ /* 0x008fc60000000010 */
[----:B------:R-:W-:Y:S04]  /*8b080*/  @P3 STG.E.U16 desc[UR58][R8.64], R14 ;  /* 0x0000000e08003986 */ /* 0x000fe8000c10153a */
[----:B------:R0:W-:Y:S04]  /*8b090*/  @P4 STG.E.U16 desc[UR58][R10.64], R22 ;  /* 0x000000160a004986 */ /* 0x0001e8000c10153a */
[----:B0-----:R-:W3:Y:S01]  /*8b0a0*/  LDL.LU R22, [R1+0x7e4] ;  /* 0x0007e40001167983 */ /* 0x001ee20000300800 */
[----:B------:R-:W-:-:S04]  /*8b0b0*/  IMAD.WIDE R8, R21, 0x2, R6 ;  /* 0x0000000215087825 */ /* 0x000fc800078e0206 */
[----:B------:R-:W-:Y:S02]  /*8b0c0*/  IMAD.WIDE R10, R21, 0x2, R4 ;  /* 0x00000002150a7825 */ /* 0x000fe400078e0204 */
[----:B------:R-:W3:Y:S01]  /*8b0d0*/  LDL.LU R21, [R1+0x1178] ;  /* 0x0011780001157983 */ /* 0x000ee20000300800 */
[----:B------:R-:W-:Y:S01]  /*8b0e0*/  ISETP.LT.AND P2, PT, R28, UR4, !P2 ;  /* 0x000000041c007c0c */ /* 0x000fe2000d741270 */
[----:B------:R-:W-:Y:S01]  /*8b0f0*/  VIADD R15, R2, 0x1d9 ;  /* 0x000001d9020f7836 */ /* 0x000fe20000000000 */
[----:B------:R-:W-:Y:S02]  /*8b100*/  ISETP.LT.AND P5, PT, R3, UR4, !P6 ;  /* 0x0000000403007c0c */ /* 0x000fe4000f7a1270 */
[----:B------:R-:W-:Y:S02]  /*8b110*/  ISETP.LT.AND P6, PT, R28, UR4, !P6 ;  /* 0x000000041c007c0c */ /* 0x000fe4000f7c1270 */
[----:B------:R-:W-:-:S07]  /*8b120*/  ISETP.GE.AND P3, PT, R15, UR6, PT ;  /* 0x000000060f007c0c */ /* 0x000fce000bf66270 */
[----:B------:R0:W-:Y:S01]  /*8b130*/  @P2 STG.E.U16 desc[UR58][R12.64], R16 ;  /* 0x000000100c002986 */ /* 0x0001e2000c10153a */
[----:B------:R-:W-:Y:S02]  /*8b140*/  ISETP.LT.AND P4, PT, R3, UR4, !P3 ;  /* 0x0000000403007c0c */ /* 0x000fe4000df81270 */
[----:B------:R-:W-:Y:S01]  /*8b150*/  ISETP.LT.AND P3, PT, R28, UR4, !P3 ;  /* 0x000000041c007c0c */ /* 0x000fe2000df61270 */
[----:B------:R1:W-:Y:S01]  /*8b160*/  @P5 STG.E.U16 desc[UR58][R8.64], R27 ;  /* 0x0000001b08005986 */ /* 0x0003e2000c10153a */
[C---:B0-----:R-:W-:Y:S01]  /*8b170*/  VIADD R12, R2.reuse, 0x1da ;  /* 0x000001da020c7836 */ /* 0x041fe20000000000 */
[----:B------:R-:W-:Y:S01]  /*8b180*/  PRMT R13, R27, 0x7632, R13 ;  /* 0x000076321b0d7816 */ /* 0x000fe2000000000d */
[----:B-1----:R-:W-:-:S03]  /*8b190*/  VIADD R8, R2, 0x1dd ;  /* 0x000001dd02087836 */ /* 0x002fc60000000000 */
[----:B------:R-:W-:Y:S01]  /*8b1a0*/  ISETP.GE.AND P2, PT, R12, UR7, PT ;  /* 0x000000070c007c0c */ /* 0x000fe2000bf46270 */
[----:B------:R0:W-:Y:S03]  /*8b1b0*/  @P6 STG.E.U16 desc[UR58][R10.64], R13 ;  /* 0x0000000d0a006986 */ /* 0x0001e6000c10153a */
[----:B------:R-:W-:Y:S01]  /*8b1c0*/  ISETP.LT.AND P6, PT, R3, UR4, !P2 ;  /* 0x0000000403007c0c */ /* 0x000fe2000d7c1270 */
[----:B------:R-:W3:Y:S01]  /*8b1d0*/  LDL.LU R27, [R1+0x7c8] ;  /* 0x0007c800011b7983 */ /* 0x000ee20000300800 */
[----:B------:R-:W-:Y:S02]  /*8b1e0*/  ISETP.GE.AND P5, PT, R8, UR5, PT ;  /* 0x0000000508007c0c */ /* 0x000fe4000bfa6270 */
[----:B------:R-:W-:Y:S01]  /*8b1f0*/  ISETP.LT.AND P2, PT, R28, UR4, !P2 ;  /* 0x000000041c007c0c */ /* 0x000fe2000d741270 */
[----:B------:R-:W-:Y:S02]  /*8b200*/  VIADD R12, R2, 0x1de ;  /* 0x000001de020c7836 */ /* 0x000fe40000000000 */
[----:B0-----:R-:W-:-:S04]  /*8b210*/  IMAD.WIDE R10, R19, 0x2, R6 ;  /* 0x00000002130a7825 */ /* 0x001fc800078e0206 */
[----:B------:R-:W-:Y:S02]  /*8b220*/  IMAD.WIDE R8, R19, 0x2, R4 ;  /* 0x0000000213087825 */ /* 0x000fe400078e0204 */
[----:B------:R-:W3:Y:S01]  /*8b230*/  LDL.LU R19, [R1+0x117c] ;  /* 0x00117c0001137983 */ /* 0x000ee20000300800 */
[----:B--2---:R-:W-:-:S03]  /*8b240*/  PRMT R13, R29, 0x7632, R13 ;  /* 0x000076321d0d7816 */ /* 0x004fc6000000000d */
[----:B------:R0:W-:Y:S04]  /*8b250*/  @P4 STG.E.U16 desc[UR58][R10.64], R29 ;  /* 0x0000001d0a004986 */ /* 0x0001e8000c10153a */
[----:B------:R1:W-:Y:S01]  /*8b260*/  @P3 STG.E.U16 desc[UR58][R8.64], R13 ;  /* 0x0000000d08003986 */ /* 0x0003e2000c10153a */
[----:B------:R-:W-:-:S03]  /*8b270*/  ISETP.LT.AND P3, PT, R3, UR4, !P0 ;  /* 0x0000000403007c0c */ /* 0x000fc6000c761270 */
[----:B0-----:R-:W2:Y:S01]  /*8b280*/  LDL.LU R29, [R1+0x7e8] ;  /* 0x0007e800011d7983 */ /* 0x001ea20000300800 */
[----:B------:R-:W-:Y:S01]  /*8b290*/  IMAD.WIDE R10, R26, 0x2, R6 ;  /* 0x000000021a0a7825 */ /* 0x000fe200078e0206 */
[----:B------:R-:W-:-:S04]  /*8b2a0*/  PRMT R14, R23, 0x7632, R14 ;  /* 0x00007632170e7816 */ /* 0x000fc8000000000e */
[----:B------:R0:W-:Y:S01]  /*8b2b0*/  @P6 STG.E.U16 desc[UR58][R10.64], R23 ;  /* 0x000000170a006986 */ /* 0x0001e2000c10153a */
[----:B-1----:R-:W-:-:S03]  /*8b2c0*/  IMAD.WIDE R8, R26, 0x2, R4 ;  /* 0x000000021a087825 */ /* 0x002fc600078e0204 */
[----:B0-----:R-:W2:Y:S04]  /*8b2d0*/  LDL.LU R23, [R1+0x7cc] ;  /* 0x0007cc0001177983 */ /* 0x001ea80000300800 */
[----:B------:R-:W2:Y:S01]  /*8b2e0*/  LDL.LU R26, [R1+0x1180] ;  /* 0x00118000011a7983 */ /* 0x000ea20000300800 */
[----:B------:R-:W-:Y:S01]  /*8b2f0*/  ISETP.GE.AND P4, PT, R12, UR5, PT ;  /* 0x000000050c007c0c */ /* 0x000fe2000bf86270 */
[----:B----4-:R-:W-:-:S04]  /*8b300*/  IMAD.WIDE R10, R24, 0x2, R6 ;  /* 0x00000002180a7825 */ /* 0x010fc800078e0206 */
        /* <DEDUP_REMOVED lines=9> */
[C---:B------:R-:W-:Y:S02]  /*8b3a0*/  ISETP.LT.AND P0, PT, R28.reuse, UR4, !P0 ;  /* 0x000000041c007c0c */ /* 0x040fe4000c701270 */
[C---:B------:R-:W-:Y:S02]  /*8b3b0*/  ISETP.LT.AND P6, PT, R3.reuse, UR4, !P1 ;  /* 0x0000000403007c0c */ /* 0x040fe4000cfc1270 */
[C---:B------:R-:W-:Y:S02]  /*8b3c0*/  ISETP.LT.AND P1, PT, R28.reuse, UR4, !P1 ;  /* 0x000000041c007c0c */ /* 0x040fe4000cf21270 */
[----:B------:R-:W-:Y:S02]  /*8b3d0*/  ISETP.LT.AND P3, PT, R3, UR4, !P5 ;  /* 0x0000000403007c0c */ /* 0x000fe4000ef61270 */
[----:B------:R-:W-:-:S05]  /*8b3e0*/  ISETP.LT.AND P5, PT, R28, UR4, !P5 ;  /* 0x000000041c007c0c */ /* 0x000fca000efa1270 */
[----:B------:R0:W-:Y:S01]  /*8b3f0*/  @P0 STG.E.U16 desc[UR58][R12.64], R16 ;  /* 0x000000100c000986 */ /* 0x0001e2000c10153a */
[----:B------:R-:W-:-:S03]  /*8b400*/  VIADD R15, R2, 0x1df ;  /* 0x000001df020f7836 */ /* 0x000fc60000000000 */
[----:B------:R1:W-:Y:S01]  /*8b410*/  @P6 STG.E.U16 desc[UR58][R8.64], R27 ;  /* 0x0000001b08006986 */ /* 0x0003e2000c10153a */
[----:B0-----:R-:W-:Y:S01]  /*8b420*/  PRMT R13, R27, 0x7632, R13 ;  /* 0x000076321b0d7816 */ /* 0x001fe2000000000d */
[----:B------:R-:W-:Y:S01]  /*8b430*/  VIADD R12, R2, 0x1e0 ;  /* 0x000001e0020c7836 */ /* 0x000fe20000000000 */
[----:B------:R-:W-:-:S03]  /*8b440*/  ISETP.LT.AND P6, PT, R3, UR4, !P4 ;  /* 0x0000000403007c0c */ /* 0x000fc6000e7c1270 */
[----:B------:R0:W-:Y:S01]  /*8b450*/  @P1 STG.E.U16 desc[UR58][R10.64], R13 ;  /* 0x0000000d0a001986 */ /* 0x0001e2000c10153a */
[----:B-1----:R-:W-:-:S03]  /*8b460*/  VIADD R8, R2, 0x1e1 ;  /* 0x000001e102087836 */ /* 0x002fc60000000000 */
[----:B------:R-:W3:Y:S01]  /*8b470*/  LDL.LU R27, [R1+0x7f0] ;  /* 0x0007f000011b7983 */ /* 0x000ee20000300800 */
[----:B------:R-:W-:Y:S02]  /*8b480*/  ISETP.GE.AND P0, PT, R12, UR5, PT ;  /* 0x000000050c007c0c */ /* 0x000fe4000bf06270 */
[----:B------:R-:W-:Y:S02]  /*8b490*/  ISETP.GE.AND P1, PT, R8, UR5, PT ;  /* 0x0000000508007c0c */ /* 0x000fe4000bf26270 */
[----:B------:R-:W-:Y:S02]  /*8b4a0*/  ISETP.GE.AND P2, PT, R15, UR5, PT ;  /* 0x000000050f007c0c */ /* 0x000fe4000bf46270 */
[----:B------:R-:W-:Y:S01]  /*8b4b0*/  ISETP.LT.AND P4, PT, R28, UR4, !P4 ;  /* 0x000000041c007c0c */ /* 0x000fe2000e781270 */
[----:B0-----:R-:W-:Y:S02]  /*8b4c0*/  VIADD R13, R2, 0x1e2 ;  /* 0x000001e2020d7836 */ /* 0x001fe40000000000 */
[----:B------:R-:W-:-:S04]  /*8b4d0*/  IMAD.WIDE R10, R19, 0x2, R6 ;  /* 0x00000002130a7825 */ /* 0x000fc800078e0206 */
[----:B------:R-:W-:Y:S02]  /*8b4e0*/  IMAD.WIDE R8, R19, 0x2, R4 ;  /* 0x0000000213087825 */ /* 0x000fe400078e0204 */
[----:B------:R-:W3:Y:S01]  /*8b4f0*/  LDL.LU R19, [R1+0x118c] ;  /* 0x00118c0001137983 */ /* 0x000ee20000300800 */
[----:B--2---:R-:W-:-:S03]  /*8b500*/  PRMT R12, R29, 0x7632, R12 ;  /* 0x000076321d0c7816 */ /* 0x004fc6000000000c */
[----:B------:R0:W-:Y:S04]  /*8b510*/  @P3 STG.E.U16 desc[UR58][R10.64], R29 ;  /* 0x0000001d0a003986 */ /* 0x0001e8000c10153a */
[----:B------:R1:W-:Y:S01]  /*8b520*/  @P5 STG.E.U16 desc[UR58][R8.64], R12 ;  /* 0x0000000c08005986 */ /* 0x0003e2000c10153a */
[----:B------:R-:W-:Y:S02]  /*8b530*/  ISETP.LT.AND P5, PT, R3, UR4, !P2 ;  /* 0x0000000403007c0c */ /* 0x000fe4000d7a1270 */
[----:B------:R-:W-:Y:S01]  /*8b540*/  ISETP.GE.AND P3, PT, R13, UR5, PT ;  /* 0x000000050d007c0c */ /* 0x000fe2000bf66270 */
[----:B0-----:R-:W2:Y:S01]  /*8b550*/  LDL.LU R29, [R1+0x460] ;  /* 0x00046000011d7983 */ /* 0x001ea20000300800 */
[----:B------:R-:W-:-:S05]  /*8b560*/  IMAD.WIDE R10, R26, 0x2, R6 ;  /* 0x000000021a0a7825 */ /* 0x000fca00078e0206 */
[----:B------:R0:W-:Y:S01]  /*8b570*/  @P6 STG.E.U16 desc[UR58][R10.64], R23 ;  /* 0x000000170a006986 */ /* 0x0001e2000c10153a */
[----:B-1----:R-:W-:Y:S01]  /*8b580*/  PRMT R8, R23, 0x7632, R8 ;  /* 0x0000763217087816 */ /* 0x002fe20000000008 */
[----:B----4-:R-:W-:-:S04]  /*8b590*/  IMAD.WIDE R12, R24, 0x2, R6 ;  /* 0x00000002180c7825 */ /* 0x010fc800078e0206 */
[----:B0-----:R-:W-:Y:S02]  /*8b5a0*/  IMAD.WIDE R10, R26, 0x2, R4 ;  /* 0x000000021a0a7825 */ /* 0x001fe400078e0204 */
[----:B------:R-:W4:Y:S04]  /*8b5b0*/  LDL.LU R26, [R1+0x1190] ;  /* 0x00119000011a7983 */ /* 0x000f280000300800 */
[----:B------:R-:W4:Y:S04]  /*8b5c0*/  LDL.LU R23, [R1+0x7f4] ;  /* 0x0007f40001177983 */ /* 0x000f280000300800 */
[----:B------:R-:W-:Y:S01]  /*8b5d0*/  @P4 STG.E.U16 desc[UR58][R10.64], R8 ;  /* 0x000000080a004986 */ /* 0x000fe2000c10153a */
[----:B---3--:R-:W-:-:S03]  /*8b5e0*/  PRMT R16, R22, 0x7632, R16 ;  /* 0x0000763216107816 */ /* 0x008fc60000000010 */
[----:B------:R0:W-:Y:S01]  /*8b5f0*/  @P5 STG.E.U16 desc[UR58][R12.64], R22 ;  /* 0x000000160c005986 */ /* 0x0001e2000c10153a */
[----:B------:R-:W-:-:S03]  /*8b600*/  VIADD R9, R2, 0x1e3 ;  /* 0x000001e302097836 */ /* 0x000fc60000000000 */
[----:B0-----:R-:W3:Y:S01]  /*8b610*/  LDL.LU R22, [R1+0x1194] ;  /* 0x0011940001167983 */ /* 0x001ee20000300800 */
[----:B------:R-:W-:Y:S01]  /*8b620*/  IMAD.WIDE R14, R24, 0x2, R4 ;  /* 0x00000002180e7825 */ /* 0x000fe200078e0204 */
[----:B------:R-:W-:Y:S02]  /*8b630*/  ISETP.GE.AND P4, PT, R9, UR5, PT ;  /* 0x0000000509007c0c */ /* 0x000fe4000bf86270 */
[----:B------:R-:W3:Y:S01]  /*8b640*/  LDL.LU R24, [R1+0x464] ;  /* 0x0004640001187983 */ /* 0x000ee20000300800 */
        /* <DEDUP_REMOVED lines=8> */
[----:B------:R-:W-:Y:S01]  /*8b6d0*/  @P2 STG.E.U16 desc[UR58][R14.64], R16 ;  /* 0x000000100e002986 */ /* 0x000fe2000c10153a */
[----:B------:R-:W-:-:S03]  /*8b6e0*/  PRMT R13, R27, 0x7632, R13 ;  /* 0x000076321b0d7816 */ /* 0x000fc6000000000d */
[----:B------:R0:W-:Y:S01]  /*8b6f0*/  @P6 STG.E.U16 desc[UR58][R8.64], R27 ;  /* 0x0000001b08006986 */ /* 0x0001e2000c10153a */
[----:B------:R-:W-:-:S03]  /*8b700*/  ISETP.LT.AND P6, PT, R3, UR4, !P3 ;  /* 0x0000000403007c0c */ /* 0x000fc6000dfc1270 */
[----:B------:R1:W-:Y:S01]  /*8b710*/  @P0 STG.E.U16 desc[UR58][R10.64], R13 ;  /* 0x0000000d0a000986 */ /* 0x0003e2000c10153a */
[C---:B------:R-:W-:Y:S02]  /*8b720*/  VIADD R12, R2.reuse, 0x1e4 ;  /* 0x000001e4020c7836 */ /* 0x040fe40000000000 */
[----:B0-----:R-:W-:Y:S01]  /*8b730*/  VIADD R8, R2, 0x1e5 ;  /* 0x000001e502087836 */ /* 0x001fe20000000000 */
[----:B------:R-:W3:Y:S04]  /*8b740*/  LDL.LU R27, [R1+0x7f8] ;  /* 0x0007f800011b7983 */ /* 0x000ee80000300800 */
[----:B------:R-:W-:Y:S02]  /*8b750*/  ISETP.GE.AND P0, PT, R8, UR5, PT ;  /* 0x0000000508007c0c */ /* 0x000fe4000bf06270 */
[----:B------:R-:W-:Y:S01]  /*8b760*/  ISETP.GE.AND P2, PT, R12, UR5, PT ;  /* 0x000000050c007c0c */ /* 0x000fe2000bf46270 */
[----:B------:R-:W-:Y:S01]  /*8b770*/  VIADD R12, R2, 0x1e6 ;  /* 0x000001e6020c7836 */ /* 0x000fe20000000000 */
[----:B------:R-:W-:Y:S01]  /*8b780*/  ISETP.LT.AND P3, PT, R28, UR4, !P3 ;  /* 0x000000041c007c0c */ /* 0x000fe2000df61270 */
[----:B-1----:R-:W-:-:S04]  /*8b790*/  IMAD.WIDE R10, R19, 0x2, R6 ;  /* 0x00000002130a7825 */ /* 0x002fc800078e0206 */
[----:B------:R-:W-:Y:S02]  /*8b7a0*/  IMAD.WIDE R8, R19, 0x2, R4 ;  /* 0x0000000213087825 */ /* 0x000fe400078e0204 */
[----:B------:R-:W3:Y:S01]  /*8b7b0*/  LDL.LU R19, [R1+0x119c] ;  /* 0x00119c0001137983 */ /* 0x000ee20000300800 */
[----:B--2---:R-:W-:-:S03]  /*8b7c0*/  PRMT R13, R29, 0x7632, R13 ;  /* 0x000076321d0d7816 */ /* 0x004fc6000000000d */
[----:B------:R4:W-:Y:S04]  /*8b7d0*/  @P5 STG.E.U16 desc[UR58][R10.64], R29 ;  /* 0x0000001d0a005986 */ /* 0x0009e8000c10153a */
[----:B------:R-:W-:Y:S01]  /*8b7e0*/  @P1 STG.E.U16 desc[UR58][R8.64], R13 ;  /* 0x0000000d08001986 */ /* 0x000fe2000c10153a */
[----:B------:R-:W-:Y:S02]  /*8b7f0*/  ISETP.GE.AND P5, PT, R12, UR5, PT ;  /* 0x000000050c007c0c */ /* 0x000fe4000bfa6270 */
[----:B------:R-:W-:Y:S01]  /*8b800*/  ISETP.LT.AND P1, PT, R3, UR4, !P4 ;  /* 0x0000000403007c0c */ /* 0x000fe2000e721270 */
[----:B----4-:R-:W-:Y:S01]  /*8b810*/  IMAD.WIDE R10, R26, 0x2, R6 ;  /* 0x000000021a0a7825 */ /* 0x010fe200078e0206 */
[----:B------:R-:W-:-:S04]  /*8b820*/  PRMT R14, R23, 0x7632, R14 ;  /* 0x00007632170e7816 */ /* 0x000fc8000000000e */
[----:B------:R0:W-:Y:S04]  /*8b830*/  @P6 STG.E.U16 desc[UR58][R10.64], R23 ;  /* 0x000000170a006986 */ /* 0x0001e8000c10153a */
[----:B0-----:R-:W2:Y:S01]  /*8b840*/  LDL.LU R23, [R1+0x468] ;  /* 0x0004680001177983 */ /* 0x001ea20000300800 */
[----:B---3--:R-:W-:-:S04]  /*8b850*/  IMAD.WIDE R10, R22, 0x2, R6 ;  /* 0x00000002160a7825 */ /* 0x008fc800078e0206 */
[--C-:B------:R-:W-:Y:S02]  /*8b860*/  IMAD.WIDE R12, R22, 0x2, R4.reuse ;  /* 0x00000002160c7825 */ /* 0x100fe400078e0204 */
[----:B------:R-:W3:Y:S04]  /*8b870*/  LDL.LU R22, [R1+0x7fc] ;  /* 0x0007fc0001167983 */ /* 0x000ee80000300800 */
[----:B------:R-:W4:Y:S01]  /*8b880*/  LDL.LU R29, [R1+0x11a0] ;  /* 0x0011a000011d7983 */ /* 0x000f220000300800 */
[----:B------:R-:W-:-:S03]  /*8b890*/  IMAD.WIDE R8, R26, 0x2, R4 ;  /* 0x000000021a087825 */ /* 0x000fc600078e0204 */
[----:B------:R-:W3:Y:S01]  /*8b8a0*/  LDL.LU R26, [R1+0x11a4] ;  /* 0x0011a400011a7983 */ /* 0x000ee20000300800 */
[----:B------:R-:W-:-:S03]  /*8b8b0*/  PRMT R16, R24, 0x7632, R16 ;  /* 0x0000763218107816 */ /* 0x000fc60000000010 */
[----:B------:R0:W-:Y:S04]  /*8b8c0*/  @P3 STG.E.U16 desc[UR58][R8.64], R14 ;  /* 0x0000000e08003986 */ /* 0x0001e8000c10153a */
[----:B------:R1:W-:Y:S01]  /*8b8d0*/  @P1 STG.E.U16 desc[UR58][R10.64], R24 ;  /* 0x000000180a001986 */ /* 0x0003e2000c10153a */
[----:B0-----:R-:W-:-:S04]  /*8b8e0*/  IMAD.WIDE R8, R21, 0x2, R6 ;  /* 0x0000000215087825 */ /* 0x001fc800078e0206 */
[----:B-1----:R-:W-:Y:S01]  /*8b8f0*/  IMAD.WIDE R10, R21, 0x2, R4 ;  /* 0x00000002150a7825 */ /* 0x002fe200078e0204 */
[----:B------:R-:W3:Y:S04]  /*8b900*/  LDL.LU R24, [R1+0x46c] ;  /* 0x00046c0001187983 */ /* 0x000ee80000300800 */
[----:B------:R-:W3:Y:S01]  /*8b910*/  LDL.LU R21, [R1+0x11a8] ;  /* 0x0011a80001157983 */ /* 0x000ee20000300800 */
[C---:B------:R-:W-:Y:S02]  /*8b920*/  ISETP.LT.AND P4, PT, R28.reuse, UR4, !P4 ;  /* 0x000000041c007c0c */ /* 0x040fe4000e781270 */
[----:B------:R-:W-:Y:S02]  /*8b930*/  ISETP.LT.AND P6, PT, R3, UR4, !P2 ;  /* 0x0000000403007c0c */ /* 0x000fe4000d7c1270 */
[----:B------:R-:W-:-:S09]  /*8b940*/  ISETP.LT.AND P3, PT, R28, UR4, !P2 ;  /* 0x000000041c007c0c */ /* 0x000fd2000d761270 */
[----:B------:R0:W-:Y:S01]  /*8b950*/  @P4 STG.E.U16 desc[UR58][R12.64], R16 ;  /* 0x000000100c004986 */ /* 0x0001e2000c10153a */
[----:B------:R-:W-:Y:S02]  /*8b960*/  ISETP.LT.AND P4, PT, R3, UR4, !P0 ;  /* 0x0000000403007c0c */ /* 0x000fe4000c781270 */
[----:B------:R-:W-:Y:S01]  /*8b970*/  ISETP.LT.AND P0, PT, R28, UR4, !P0 ;  /* 0x000000041c007c0c */ /* 0x000fe2000c701270 */
[----:B------:R1:W-:Y:S01]  /*8b980*/  @P6 STG.E.U16 desc[UR58][R8.64], R27 ;  /* 0x0000001b08006986 */ /* 0x0003e2000c10153a */
[----:B0-----:R-:W-:Y:S01]  /*8b990*/  VIADD R12, R2, 0x1e8 ;  /* 0x000001e8020c7836 */ /* 0x001fe20000000000 */
[----:B------:R-:W-:Y:S02]  /*8b9a0*/  PRMT R13, R27, 0x7632, R13 ;  /* 0x000076321b0d7816 */ /* 0x000fe4000000000d */
[----:B-1----:R-:W3:Y:S02]  /*8b9b0*/  LDL.LU R27, [R1+0x810] ;  /* 0x00081000011b7983 */ /* 0x002ee40000300800 */
[----:B------:R-:W-:Y:S01]  /*8b9c0*/  ISETP.GE.AND P1, PT, R12, UR5, PT ;  /* 0x000000050c007c0c */ /* 0x000fe2000bf26270 */
[C---:B------:R-:W-:Y:S01]  /*8b9d0*/  VIADD R12, R2.reuse, 0x1e9 ;  /* 0x000001e9020c7836 */ /* 0x040fe20000000000 */
[----:B------:R0:W-:Y:S01]  /*8b9e0*/  @P3 STG.E.U16 desc[UR58][R10.64], R13 ;  /* 0x0000000d0a003986 */ /* 0x0001e2000c10153a */
[----:B------:R-:W-:Y:S01]  /*8b9f0*/  VIADD R15, R2, 0x1e7 ;  /* 0x000001e7020f7836 */ /* 0x000fe20000000000 */
[----:B------:R-:W-:-:S02]  /*8ba00*/  ISETP.LT.AND P6, PT, R3, UR4, !P5 ;  /* 0x0000000403007c0c */ /* 0x000fc4000efc1270 */
        /* <DEDUP_REMOVED lines=13> */
[----:B----4-:R-:W-:Y:S01]  /*8bae0*/  IMAD.WIDE R8, R29, 0x2, R6 ;  /* 0x000000021d087825 */ /* 0x010fe200078e0206 */
[----:B---3--:R-:W-:-:S04]  /*8baf0*/  PRMT R14, R22, 0x7632, R14 ;  /* 0x00007632160e7816 */ /* 0x008fc8000000000e */
[----:B------:R0:W-:Y:S01]  /*8bb00*/  @P6 STG.E.U16 desc[UR58][R8.64], R22 ;  /* 0x0000001608006986 */ /* 0x0001e2000c10153a */
[----:B-1----:R-:W-:-:S04]  /*8bb10*/  IMAD.WIDE R10, R26, 0x2, R6 ;  /* 0x000000021a0a7825 */ /* 0x002fc800078e0206 */
[----:B------:R-:W-:-:S04]  /*8bb20*/  IMAD.WIDE R12, R26, 0x2, R4 ;  /* 0x000000021a0c7825 */ /* 0x000fc800078e0204 */
[----:B0-----:R-:W-:Y:S01]  /*8bb30*/  IMAD.WIDE R8, R29, 0x2, R4 ;  /* 0x000000021d087825 */ /* 0x001fe200078e0204 */
[----:B------:R-:W3:Y:S04]  /*8bb40*/  LDL.LU R22, [R1+0x11b0] ;  /* 0x0011b00001167983 */ /* 0x000ee80000300800 */
[----:B------:R-:W4:Y:S04]  /*8bb50*/  LDL.LU R26, [R1+0x814] ;  /* 0x00081400011a7983 */ /* 0x000f280000300800 */
[----:B------:R0:W-:Y:S04]  /*8bb60*/  @P5 STG.E.U16 desc[UR58][R8.64], R14 ;  /* 0x0000000e08005986 */ /* 0x0001e8000c10153a */
[----:B------:R1:W-:Y:S01]  /*8bb70*/  @P0 STG.E.U16 desc[UR58][R10.64], R24 ;  /* 0x000000180a000986 */ /* 0x0003e2000c10153a */
[----:B0-----:R-:W-:-:S04]  /*8bb80*/  IMAD.WIDE R8, R21, 0x2, R6 ;  /* 0x0000000215087825 */ /* 0x001fc800078e0206 */
[----:B-1----:R-:W-:Y:S02]  /*8bb90*/  IMAD.WIDE R10, R21, 0x2, R4 ;  /* 0x00000002150a7825 */ /* 0x002fe400078e0204 */
[----:B------:R-:W4:Y:S01]  /*8bba0*/  LDL.LU R21, [R1+0x11b4] ;  /* 0x0011b40001157983 */ /* 0x000f220000300800 */
[C---:B------:R-:W-:Y:S02]  /*8bbb0*/  ISETP.LT.AND P2, PT, R28.reuse, UR4, !P2 ;  /* 0x000000041c007c0c */ /* 0x040fe4000d741270 */
[----:B------:R-:W-:Y:S01]  /*8bbc0*/  ISETP.LT.AND P6, PT, R3, UR4, !P1 ;  /* 0x0000000403007c0c */ /* 0x000fe2000cfc1270 */
[----:B------:R-:W4:Y:S01]  /*8bbd0*/  LDL.LU R29, [R1+0x7d4] ;  /* 0x0007d400011d7983 */ /* 0x000f220000300800 */
[----:B------:R-:W-:Y:S02]  /*8bbe0*/  ISETP.LT.AND P1, PT, R28, UR4, !P1 ;  /* 0x000000041c007c0c */ /* 0x000fe4000cf21270 */
[----:B------:R-:W-:Y:S02]  /*8bbf0*/  PRMT R16, R24, 0x7632, R16 ;  /* 0x0000763218107816 */ /* 0x000fe40000000010 */
[----:B------:R-:W4:Y:S05]  /*8bc00*/  LDL.LU R24, [R1+0x11b8] ;  /* 0x0011b80001187983 */ /* 0x000f2a0000300800 */
[----:B------:R0:W-:Y:S04]  /*8bc10*/  @P2 STG.E.U16 desc[UR58][R12.64], R16 ;  /* 0x000000100c002986 */ /* 0x0001e8000c10153a */
[----:B------:R1:W-:Y:S01]  /*8bc20*/  @P6 STG.E.U16 desc[UR58][R8.64], R27 ;  /* 0x0000001b08006986 */ /* 0x0003e2000c10153a */
[----:B0-----:R-:W-:-:S02]  /*8bc30*/  PRMT R13, R27, 0x7632, R13 ;  /* 0x000076321b0d7816 */ /* 0x001fc4000000000d */
[----:B------:R-:W-:-:S03]  /*8bc40*/  ISETP.LT.AND P0, PT, R3, UR4, !P3 ;  /* 0x0000000403007c0c */ /* 0x000fc6000df01270 */
[----:B------:R0:W-:Y:S01]  /*8bc50*/  @P1 STG.E.U16 desc[UR58][R10.64], R13 ;  /* 0x0000000d0a001986 */ /* 0x0001e2000c10153a */
[----:B------:R-:W-:Y:S01]  /*8bc60*/  ISETP.LT.AND P3, PT, R28, UR4, !P3 ;  /* 0x000000041c007c0c */ /* 0x000fe2000df61270 */
[C---:B------:R-:W-:Y:S01]  /*8bc70*/  VIADD R15, R2.reuse, 0x1eb ;  /* 0x000001eb020f7836 */ /* 0x040fe20000000000 */
[----:B------:R-:W-:Y:S01]  /*8bc80*/  ISETP.LT.AND P2, PT, R3, UR4, !P4 ;  /* 0x0000000403007c0c */ /* 0x000fe2000e741270 */
[----:B------:R-:W-:Y:S01]  /*8bc90*/  VIADD R12, R2, 0x1ec ;  /* 0x000001ec020c7836 */ /* 0x000fe20000000000 */
[----:B------:R-:W-:Y:S02]  /*8bca0*/  ISETP.LT.AND P4, PT, R28, UR4, !P4 ;  /* 0x000000041c007c0c */ /* 0x000fe4000e781270 */
[----:B------:R-:W-:Y:S02]  /*8bcb0*/  ISETP.GE.AND P5, PT, R15, UR5, PT ;  /* 0x000000050f007c0c */ /* 0x000fe4000bfa6270 */
[----:B------:R-:W-:Y:S01]  /*8bcc0*/  ISETP.GE.AND P6, PT, R12, UR5, PT ;  /* 0x000000050c007c0c */ /* 0x000fe2000bfc6270 */
[----:B-1----:R-:W-:-:S04]  /*8bcd0*/  IMAD.WIDE R8, R19, 0x2, R6 ;  /* 0x0000000213087825 */ /* 0x002fc800078e0206 */
[----:B0-----:R-:W-:Y:S02]  /*8bce0*/  IMAD.WIDE R10, R19, 0x2, R4 ;  /* 0x00000002130a7825 */ /* 0x001fe400078e0204 */
[----:B------:R-:W4:Y:S04]  /*8bcf0*/  LDL.LU R19, [R1+0x818] ;  /* 0x0008180001137983 */ /* 0x000f280000300800 */
[----:B------:R-:W4:Y:S01]  /*8bd00*/  LDL.LU R27, [R1+0x11bc] ;  /* 0x0011bc00011b7983 */ /* 0x000f220000300800 */
[----:B--2---:R-:W-:-:S03]  /*8bd10*/  PRMT R15, R23, 0x7632, R15 ;  /* 0x00007632170f7816 */ /* 0x004fc6000000000f */
[----:B------:R-:W-:Y:S04]  /*8bd20*/  @P0 STG.E.U16 desc[UR58][R8.64], R23 ;  /* 0x0000001708000986 */ /* 0x000fe8000c10153a */
[----:B------:R0:W-:Y:S02]  /*8bd30*/  @P3 STG.E.U16 desc[UR58][R10.64], R15 ;  /* 0x0000000f0a003986 */ /* 0x0001e4000c10153a */
[----:B0-----:R-:W-:Y:S02]  /*8bd40*/  VIADD R11, R2, 0x1ee ;  /* 0x000001ee020b7836 */ /* 0x001fe40000000000 */
[----:B---3--:R-:W-:Y:S01]  /*8bd50*/  IMAD.WIDE R12, R22, 0x2, R6 ;  /* 0x00000002160c7825 */ /* 0x008fe200078e0206 */
[----:B----4-:R-:W-:-:S03]  /*8bd60*/  PRMT R10, R26, 0x7632, R10 ;  /* 0x000076321a0a7816 */ /* 0x010fc6000000000a */
[----:B------:R-:W-:Y:S02]  /*8bd70*/  IMAD.WIDE R8, R22, 0x2, R4 ;  /* 0x0000000216087825 */ /* 0x000fe400078e0204 */
[----:B------:R-:W2:Y:S01]  /*8bd80*/  LDL.LU R22, [R1+0x7d8] ;  /* 0x0007d80001167983 */ /* 0x000ea20000300800 */
[----:B------:R-:W-:-:S03]  /*8bd90*/  ISETP.GE.AND P0, PT, R11, UR5, PT ;  /* 0x000000050b007c0c */ /* 0x000fc6000bf06270 */
[----:B------:R-:W3:Y:S04]  /*8bda0*/  LDL.LU R23, [R1+0x11c0] ;  /* 0x0011c00001177983 */ /* 0x000ee80000300800 */
[----:B------:R-:W-:Y:S04]  /*8bdb0*/  @P2 STG.E.U16 desc[UR58][R12.64], R26 ;  /* 0x0000001a0c002986 */ /* 0x000fe8000c10153a */
[----:B------:R0:W-:Y:S02]  /*8bdc0*/  @P4 STG.E.U16 desc[UR58][R8.64], R10 ;  /* 0x0000000a08004986 */ /* 0x0001e4000c10153a */
[----:B0-----:R-:W-:-:S04]  /*8bdd0*/  IMAD.WIDE R8, R21, 0x2, R6 ;  /* 0x0000000215087825 */ /* 0x001fc800078e0206 */
[----:B------:R-:W-:Y:S02]  /*8bde0*/  IMAD.WIDE R10, R21, 0x2, R4 ;  /* 0x00000002150a7825 */ /* 0x000fe400078e0204 */
[----:B------:R-:W4:Y:S04]  /*8bdf0*/  LDL.LU R21, [R1+0x81c] ;  /* 0x00081c0001157983 */ /* 0x000f280000300800 */
[----:B------:R-:W4:Y:S01]  /*8be00*/  LDL.LU R26, [R1+0x11c4] ;  /* 0x0011c400011a7983 */ /* 0x000f220000300800 */
[C---:B------:R-:W-:Y:S02]  /*8be10*/  ISETP.LT.AND P2, PT, R3.reuse, UR4, !P5 ;  /* 0x0000000403007c0c */ /* 0x040fe4000ef41270 */
[----:B------:R-:W-:Y:S02]  /*8be20*/  ISETP.LT.AND P5, PT, R28, UR4, !P5 ;  /* 0x000000041c007c0c */ /* 0x000fe4000efa1270 */
[----:B------:R-:W-:Y:S01]  /*8be30*/  ISETP.LT.AND P3, PT, R3, UR4, !P6 ;  /* 0x0000000403007c0c */ /* 0x000fe2000f761270 */
[----:B------:R-:W-:Y:S01]  /*8be40*/  VIADD R12, R2, 0x1ef ;  /* 0x000001ef020c7836 */ /* 0x000fe20000000000 */
[----:B------:R-:W-:-:S04]  /*8be50*/  PRMT R15, R29, 0x7632, R15 ;  /* 0x000076321d0f7816 */ /* 0x000fc8000000000f */
[----:B------:R-:W-:Y:S01]  /*8be60*/  ISETP.GE.AND P4, PT, R12, UR5, PT ;  /* 0x000000050c007c0c */ /* 0x000fe2000bf86270 */
[----:B------:R-:W-:Y:S02]  /*8be70*/  IMAD.WIDE R12, R24, 0x2, R6 ;  /* 0x00000002180c7825 */ /* 0x000fe400078e0206 */
[----:B------:R-:W-:Y:S02]  /*8be80*/  @P2 STG.E.U16 desc[UR58][R8.64], R29 ;  /* 0x0000001d08002986 */ /* 0x000fe4000c10153a */
[----:B------:R-:W-:Y:S02]  /*8be90*/  VIADD R14, R2, 0x1ed ;  /* 0x000001ed020e7836 */ /* 0x000fe40000000000 */
[----:B------:R-:W-:Y:S01]  /*8bea0*/  @P5 STG.E.U16 desc[UR58][R10.64], R15 ;  /* 0x0000000f0a005986 */ /* 0x000fe2000c10153a */
[----:B------:R-:W-:Y:S02]  /*8beb0*/  ISETP.LT.AND P6, PT, R28, UR4, !P6 ;  /* 0x000000041c007c0c */ /* 0x000fe4000f7c1270 */
[----:B------:R-:W-:Y:S01]  /*8bec0*/  ISETP.GE.AND P1, PT, R14, UR5, PT ;  /* 0x000000050e007c0c */ /* 0x000fe2000bf26270 */
[----:B------:R-:W-:Y:S01]  /*8bed0*/  VIADD R14, R2, 0x1f0 ;  /* 0x000001f0020e7836 */ /* 0x000fe20000000000 */
[C---:B------:R-:W-:Y:S01]  /*8bee0*/  ISETP.LT.AND P5, PT, R3.reuse, UR4, !P0 ;  /* 0x0000000403007c0c */ /* 0x040fe2000c7a1270 */
[----:B------:R-:W0:Y:S03]  /*8bef0*/  LDS.128 R8, [R0] ;  /* 0x0000000000087984 */ /* 0x000e260000000c00 */
[----:B------:R-:W-:Y:S01]  /*8bf00*/  ISETP.GE.AND P2, PT, R14, UR5, PT ;  /* 0x000000050e007c0c */ /* 0x000fe2000bf46270 */
[----:B------:R1:W-:Y:S01]  /*8bf10*/  @P3 STG.E.U16 desc[UR58][R12.64], R19 ;  /* 0x000000130c003986 */ /* 0x0003e2000c10153a */
[----:B------:R-:W-:-:S02]  /*8bf20*/  ISETP.LT.AND P3, PT, R3, UR4, !P1 ;  /* 0x0000000403007c0c */ /* 0x000fc4000cf61270 */
[----:B------:R-:W-:Y:S01]  /*8bf30*/  ISETP.LT.AND P1, PT, R28, UR4, !P1 ;  /* 0x000000041c007c0c */ /* 0x000fe2000cf21270 */
[----:B-1----:R-:W-:Y:S02]  /*8bf40*/  IMAD.WIDE R12, R24, 0x2, R4 ;  /* 0x00000002180c7825 */ /* 0x002fe400078e0204 */
[----:B------:R-:W4:Y:S04]  /*8bf50*/  LDL.LU R24, [R1+0x7dc] ;  /* 0x0007dc0001187983 */ /* 0x000f280000300800 */
[----:B------:R-:W4:Y:S01]  /*8bf60*/  LDL.LU R29, [R1+0x11c8] ;  /* 0x0011c800011d7983 */ /* 0x000f220000300800 */
[----:B------:R-:W-:-:S03]  /*8bf70*/  PRMT R18, R19, 0x7632, R18 ;  /* 0x0000763213127816 */ /* 0x000fc60000000012 */
[----:B------:R-:W4:Y:S01]  /*8bf80*/  LDL.LU R25, [R1+0x830] ;  /* 0x0008300001197983 */ /* 0x000f220000300800 */
[----:B------:R-:W-:-:S03]  /*8bf90*/  IMAD.WIDE R14, R27, 0x2, R6 ;  /* 0x000000021b0e7825 */ /* 0x000fc600078e0206 */
[----:B------:R3:W-:Y:S01]  /*8bfa0*/  @P6 STG.E.U16 desc[UR58][R12.64], R18 ;  /* 0x000000120c006986 */ /* 0x0007e2000c10153a */
[----:B------:R-:W-:Y:S01]  /*8bfb0*/  IMAD.WIDE R16, R27, 0x2, R4 ;  /* 0x000000021b107825 */ /* 0x000fe200078e0204 */
[----:B------:R-:W-:Y:S02]  /*8bfc0*/  ISETP.LT.AND P6, PT, R28, UR4, !P0 ;  /* 0x000000041c007c0c */ /* 0x000fe4000c7c1270 */
[----:B------:R-:W4:Y:S01]  /*8bfd0*/  LDL.LU R27, [R1+0x11cc] ;  /* 0x0011cc00011b7983 */ /* 0x000f220000300800 */
[----:B--2---:R-:W-:-:S03]  /*8bfe0*/  PRMT R20, R22, 0x7632, R20 ;  /* 0x0000763216147816 */ /* 0x004fc60000000014 */
[----:B------:R1:W-:Y:S01]  /*8bff0*/  @P3 STG.E.U16 desc[UR58][R14.64], R22 ;  /* 0x000000160e003986 */ /* 0x0003e2000c10153a */
[----:B---3--:R-:W-:-:S03]  /*8c000*/  IMAD.WIDE R12, R23, 0x2, R6 ;  /* 0x00000002170c7825 */ /* 0x008fc600078e0206 */
[----:B------:R4:W-:Y:S04]  /*8c010*/  @P1 STG.E.U16 desc[UR58][R16.64], R20 ;  /* 0x0000001410001986 */ /* 0x0009e8000c10153a */
[----:B-1----:R-:W2:Y:S01]  /*8c020*/  LDL.LU R22, [R1+0x2054] ;  /* 0x0020540001167983 */ /* 0x002ea20000300800 */
[----:B------:R-:W-:Y:S01]  /*8c030*/  IMAD.WIDE R14, R23, 0x2, R4 ;  /* 0x00000002170e7825 */ /* 0x000fe200078e0204 */
[----:B----4-:R-:W-:Y:S02]  /*8c040*/  PRMT R17, R21, 0x7632, R17 ;  /* 0x0000763215117816 */ /* 0x010fe40000000011 */
[----:B------:R1:W-:Y:S04]  /*8c050*/  @P5 STG.E.U16 desc[UR58][R12.64], R21 ;  /* 0x000000150c005986 */ /* 0x0003e8000c10153a */
[----:B------:R3:W-:Y:S04]  /*8c060*/  @P6 STG.E.U16 desc[UR58][R14.64], R17 ;  /* 0x000000110e006986 */ /* 0x0007e8000c10153a */
[----:B-1----:R-:W4:Y:S04]  /*8c070*/  LDL.LU R21, [R1+0x11d0] ;  /* 0x0011d00001157983 */ /* 0x002f280000300800 */
[----:B------:R-:W2:Y:S01]  /*8c080*/  LDL.LU R23, [R1+0x834] ;  /* 0x0008340001177983 */ /* 0x000ea20000300800 */
[----:B------:R-:W-:-:S04]  /*8c090*/  IMAD.WIDE R12, R26, 0x2, R6 ;  /* 0x000000021a0c7825 */ /* 0x000fc800078e0206 */
[----:B---3--:R-:W-:Y:S02]  /*8c0a0*/  IMAD.WIDE R14, R26, 0x2, R4 ;  /* 0x000000021a0e7825 */ /* 0x008fe400078e0204 */
[----:B------:R-:W3:Y:S01]  /*8c0b0*/  LDL.LU R26, [R1+0x11d4] ;  /* 0x0011d400011a7983 */ /* 0x000ee20000300800 */
[C---:B------:R-:W-:Y:S02]  /*8c0c0*/  ISETP.LT.AND P3, PT, R3.reuse, UR4, !P4 ;  /* 0x0000000403007c0c */ /* 0x040fe4000e761270 */
[----:B------:R-:W-:Y:S02]  /*8c0d0*/  ISETP.LT.AND P4, PT, R28, UR4, !P4 ;  /* 0x000000041c007c0c */ /* 0x000fe4000e781270 */
[----:B------:R-:W-:Y:S01]  /*8c0e0*/  ISETP.LT.AND P6, PT, R3, UR4, !P2 ;  /* 0x0000000403007c0c */ /* 0x000fe2000d7c1270 */
[C---:B------:R-:W-:Y:S02]  /*8c0f0*/  VIADD R19, R2.reuse, 0x1f1 ;  /* 0x000001f102137836 */ /* 0x040fe40000000000 */
[----:B------:R-:W-:Y:S01]  /*8c100*/  VIADD R16, R2, 0x1f2 ;  /* 0x000001f202107836 */ /* 0x000fe20000000000 */
[----:B------:R-:W-:-:S02]  /*8c110*/  ISETP.LT.AND P2, PT, R28, UR4, !P2 ;  /* 0x000000041c007c0c */ /* 0x000fc4000d741270 */
[----:B------:R-:W-:Y:S02]  /*8c120*/  ISETP.GE.AND P0, PT, R19, UR5, PT ;  /* 0x0000000513007c0c */ /* 0x000fe4000bf06270 */
[----:B------:R-:W-:Y:S01]  /*8c130*/  ISETP.GE.AND P1, PT, R16, UR5, PT ;  /* 0x0000000510007c0c */ /* 0x000fe2000bf26270 */
[----:B------:R-:W-:-:S05]  /*8c140*/  VIADD R16, R2, 0x1f3 ;  /* 0x000001f302107836 */ /* 0x000fca0000000000 */
[----:B------:R-:W-:Y:S01]  /*8c150*/  ISETP.GE.AND P5, PT, R16, UR5, PT ;  /* 0x0000000510007c0c */ /* 0x000fe2000bfa6270 */
[----:B------:R-:W-:Y:S01]  /*8c160*/  VIADD R16, R2, 0x1f4 ;  /* 0x000001f402107836 */ /* 0x000fe20000000000 */
[----:B0-----:R-:W-:Y:S02]  /*8c170*/  PRMT R20, R8, 0x7632, R20 ;  /* 0x0000763208147816 */ /* 0x001fe40000000014 */
[----:B------:R-:W-:Y:S01]  /*8c180*/  PRMT R17, R24, 0x7632, R17 ;  /* 0x0000763218117816 */ /* 0x000fe20000000011 */
[----:B------:R0:W-:Y:S04]  /*8c190*/  @P3 STG.E.U16 desc[UR58][R12.64], R24 ;  /* 0x000000180c003986 */ /* 0x0001e8000c10153a */
[----:B------:R1:W-:Y:S01]  /*8c1a0*/  @P4 STG.E.U16 desc[UR58][R14.64], R17 ;  /* 0x000000110e004986 */ /* 0x0003e2000c10153a */
[----:B------:R-:W-:Y:S01]  /*8c1b0*/  ISETP.LT.AND P4, PT, R3, UR4, !P0 ;  /* 0x0000000403007c0c */ /* 0x000fe2000c781270 */
[----:B0-----:R-:W-:Y:S01]  /*8c1c0*/  IMAD.WIDE R12, R29, 0x2, R6 ;  /* 0x000000021d0c7825 */ /* 0x001fe200078e0206 */
[----:B------:R-:W-:Y:S01]  /*8c1d0*/  ISETP.LT.AND P0, PT, R28, UR4, !P0 ;  /* 0x000000041c007c0c */ /* 0x000fe2000c701270 */
[----:B------:R-:W3:Y:S01]  /*8c1e0*/  LDL.LU R24, [R1+0x11d8] ;  /* 0x0011d80001187983 */ /* 0x000ee20000300800 */
[----:B------:R-:W-:-:S03]  /*8c1f0*/  PRMT R18, R25, 0x7632, R18 ;  /* 0x0000763219127816 */ /* 0x000fc60000000012 */
[----:B------:R0:W-:Y:S01]  /*8c200*/  @P6 STG.E.U16 desc[UR58][R12.64], R25 ;  /* 0x000000190c006986 */ /* 0x0001e2000c10153a */
[----:B-1----:R-:W-:Y:S01]  /*8c210*/  IMAD.WIDE R14, R27, 0x2, R6 ;  /* 0x000000021b0e7825 */ /* 0x002fe200078e0206 */
[----:B------:R-:W-:Y:S02]  /*8c220*/  ISETP.LT.AND P6, PT, R3, UR4, !P1 ;  /* 0x0000000403007c0c */ /* 0x000fe4000cfc1270 */
[----:B------:R-:W-:Y:S01]  /*8c230*/  ISETP.GE.AND P3, PT, R16, UR5, PT ;  /* 0x0000000510007c0c */ /* 0x000fe2000bf66270 */
[----:B0-----:R-:W-:-:S05]  /*8c240*/  IMAD.WIDE R12, R29, 0x2, R4 ;  /* 0x000000021d0c7825 */ /* 0x001fca00078e0204 */
[----:B------:R0:W-:Y:S01]  /*8c250*/  @P2 STG.E.U16 desc[UR58][R12.64], R18 ;  /* 0x000000120c002986 */ /* 0x0001e2000c10153a */
[C---:B------:R-:W-:Y:S01]  /*8c260*/  ISETP.LT.AND P2, PT, R28.reuse, UR4, !P1 ;  /* 0x000000041c007c0c */ /* 0x040fe2000cf41270 */
[----:B------:R-:W-:Y:S02]  /*8c270*/  IMAD.WIDE R16, R27, 0x2, R4 ;  /* 0x000000021b107825 */ /* 0x000fe400078e0204 */
[----:B------:R1:W-:Y:S01]  /*8c280*/  @P4 STG.E.U16 desc[UR58][R14.64], R8 ;  /* 0x000000080e004986 */ /* 0x0003e2000c10153a */
[----:B------:R-:W-:Y:S02]  /*8c290*/  ISETP.LT.AND P4, PT, R3, UR4, !P5 ;  /* 0x0000000403007c0c */ /* 0x000fe4000ef81270 */
[----:B------:R-:W-:Y:S01]  /*8c2a0*/  ISETP.LT.AND P5, PT, R28, UR4, !P5 ;  /* 0x000000041c007c0c */ /* 0x000fe2000efa1270 */
[----:B------:R2:W-:Y:S01]  /*8c2b0*/  @P0 STG.E.U16 desc[UR58][R16.64], R20 ;  /* 0x0000001410000986 */ /* 0x0005e2000c10153a */
[----:B0-----:R-:W-:-:S03]  /*8c2c0*/  PRMT R18, R9, 0x7632, R18 ;  /* 0x0000763209127816 */ /* 0x001fc60000000012 */
[----:B------:R-:W3:Y:S01]  /*8c2d0*/  LDL.LU R27, [R1+0x838] ;  /* 0x00083800011b7983 */ /* 0x000ee20000300800 */
[----:B----4-:R-:W-:-:S04]  /*8c2e0*/  IMAD.WIDE R12, R21, 0x2, R6 ;  /* 0x00000002150c7825 */ /* 0x010fc800078e0206 */
[----:B-1----:R-:W-:Y:S01]  /*8c2f0*/  IMAD.WIDE R14, R21, 0x2, R4 ;  /* 0x00000002150e7825 */ /* 0x002fe200078e0204 */
[----:B--2---:R-:W-:Y:S01]  /*8c300*/  PRMT R16, R23, 0x7632, R16 ;  /* 0x0000763217107816 */ /* 0x004fe20000000010 */
[----:B------:R3:W-:Y:S04]  /*8c310*/  @P6 STG.E.U16 desc[UR58][R12.64], R23 ;  /* 0x000000170c006986 */ /* 0x0007e8000c10153a */
[----:B------:R0:W-:Y:S04]  /*8c320*/  @P2 STG.E.U16 desc[UR58][R14.64], R16 ;  /* 0x000000100e002986 */ /* 0x0001e8000c10153a */
[----:B------:R-:W2:Y:S01]  /*8c330*/  LDL.LU R21, [R1+0x11dc] ;  /* 0x0011dc0001157983 */ /* 0x000ea20000300800 */
[----:B---3--:R-:W-:-:S03]  /*8c340*/  IMAD.WIDE R12, R26, 0x2, R6 ;  /* 0x000000021a0c7825 */ /* 0x008fc600078e0206 */
[----:B------:R-:W3:Y:S01]  /*8c350*/  LDL.LU R25, [R1+0x11e4] ;  /* 0x0011e40001197983 */ /* 0x000ee20000300800 */
[----:B0-----:R-:W-:-:S03]  /*8c360*/  IMAD.WIDE R14, R26, 0x2, R4 ;  /* 0x000000021a0e7825 */ /* 0x001fc600078e0204 */
[----:B------:R-:W-:Y:S04]  /*8c370*/  @P4 STG.E.U16 desc[UR58][R12.64], R9 ;  /* 0x000000090c004986 */ /* 0x000fe8000c10153a */
[----:B------:R-:W-:Y:S04]  /*8c380*/  @P5 STG.E.U16 desc[UR58][R14.64], R18 ;  /* 0x000000120e005986 */ /* 0x000fe8000c10153a */
[----:B------:R-:W0:Y:S04]  /*8c390*/  LDS.128 R12, [R0+0x400] ;  /* 0x00040000000c7984 */ /* 0x000e280000000c00 */
[----:B------:R-:W4:Y:S04]  /*8c3a0*/  LDL.LU R29, [R1+0x11e8] ;  /* 0x0011e800011d7983 */ /* 0x000f280000300800 */
[----:B------:R-:W4:Y:S04]  /*8c3b0*/  LDL.LU R26, [R1+0x11ec] ;  /* 0x0011ec00011a7983 */ /* 0x000f280000300800 */
[----:B0-----:R0:W-:Y:S04]  /*8c3c0*/  STL [R1+0x2050], R15 ;  /* 0x0020500f01007387 */ /* 0x0011e80000100800 */
[----:B0-----:R-:W4:Y:S01]  /*8c3d0*/  LDL.LU R15, [R1+0x83c] ;  /* 0x00083c00010f7983 */ /* 0x001f220000300800 */
[----:B------:R-:W-:Y:S01]  /*8c3e0*/  ISETP.LT.AND P6, PT, R3, UR4, !P3 ;  /* 0x0000000403007c0c */ /* 0x000fe2000dfc1270 */
[----:B------:R-:W-:-:S02]  /*8c3f0*/  VIADD R16, R2, 0x1f7 ;  /* 0x000001f702107836 */ /* 0x000fc40000000000 */
[----:B------:R-:W-:-:S03]  /*8c400*/  VIADD R8, R2, 0x1f6 ;  /* 0x000001f602087836 */ /* 0x000fc60000000000 */
[----:B------:R-:W-:Y:S02]  /*8c410*/  ISETP.GE.AND P2, PT, R16, UR5, PT ;  /* 0x0000000510007c0c */ /* 0x000fe4000bf46270 */
[----:B------:R-:W-:Y:S01]  /*8c420*/  ISETP.GE.AND P0, PT, R8, UR5, PT ;  /* 0x0000000508007c0c */ /* 0x000fe2000bf06270 */
[----:B------:R-:W-:-:S05]  /*8c430*/  VIADD R8, R2, 0x1f8 ;  /* 0x000001f802087836 */ /* 0x000fca0000000000 */
[----:B------:R-:W-:Y:S01]  /*8c440*/  ISETP.GE.AND P4, PT, R8, UR5, PT ;  /* 0x0000000508007c0c */ /* 0x000fe2000bf86270 */
[----:B------:R-:W-:Y:S01]  /*8c450*/  VIADD R19, R2, 0x1f5 ;  /* 0x000001f502137836 */ /* 0x000fe20000000000 */
[----:B------:R-:W-:-:S04]  /*8c460*/  ISETP.LT.AND P3, PT, R28, UR4, !P3 ;  /* 0x000000041c007c0c */ /* 0x000fc8000df61270 */
[----:B------:R-:W-:-:S04]  /*8c470*/  ISETP.GE.AND P1, PT, R19, UR5, PT ;  /* 0x0000000513007c0c */ /* 0x000fc8000bf26270 */
[----:B------:R-:W-:Y:S02]  /*8c480*/  ISETP.LT.AND P5, PT, R3, UR4, !P1 ;  /* 0x0000000403007c0c */ /* 0x000fe4000cfa1270 */
[----:B------:R-:W-:Y:S02]  /*8c490*/  ISETP.LT.AND P1, PT, R28, UR4, !P1 ;  /* 0x000000041c007c0c */ /* 0x000fe4000cf21270 */
[----:B------:R-:W-:Y:S01]  /*8c4a0*/  PRMT R0, R10, 0x7632, R0 ;  /* 0x000076320a007816 */ /* 0x000fe20000000000 */
[----:B------:R-:W-:-:S04]  /*8c4b0*/  IMAD.WIDE R16, R24, 0x2, R6 ;  /* 0x0000000218107825 */ /* 0x000fc800078e0206 */
[----:B------:R-:W-:Y:S01]  /*8c4c0*/  IMAD.WIDE R8, R24, 0x2, R4 ;  /* 0x0000000218087825 */ /* 0x000fe200078e0204 */
[----:B------:R0:W-:Y:S01]  /*8c4d0*/  @P6 STG.E.U16 desc[UR58][R16.64], R27 ;  /* 0x0000001b10006986 */ /* 0x0001e2000c10153a */
[----:B------:R-:W-:-:S03]  /*8c4e0*/  PRMT R22, R27, 0x7632, R22 ;  /* 0x000076321b167816 */ /* 0x000fc60000000016 */
[----:B0-----:R-:W4:Y:S04]  /*8c4f0*/  LDL.LU R27, [R1+0x3b0] ;  /* 0x0003b000011b7983 */ /* 0x001f280000300800 */
[----:B------:R-:W4:Y:S01]  /*8c500*/  LDL.LU R24, [R1+0x11f4] ;  /* 0x0011f40001187983 */ /* 0x000f220000300800 */
[----:B------:R-:W-:-:S03]  /*8c510*/  ISETP.LT.AND P6, PT, R3, UR4, !P0 ;  /* 0x0000000403007c0c */ /* 0x000fc6000c7c1270 */
[----:B------:R-:W-:Y:S01]  /*8c520*/  @P3 STG.E.U16 desc[UR58][R8.64], R22 ;  /* 0x0000001608003986 */ /* 0x000fe2000c10153a */
[----:B--2---:R-:W-:-:S04]  /*8c530*/  IMAD.WIDE R16, R21, 0x2, R6 ;  /* 0x0000000215107825 */ /* 0x004fc800078e0206 */
[----:B------:R-:W-:Y:S01]  /*8c540*/  IMAD.WIDE R18, R21, 0x2, R4 ;  /* 0x0000000215127825 */ /* 0x000fe200078e0204 */
[----:B------:R-:W-:Y:S03]  /*8c550*/  @P5 STG.E.U16 desc[UR58][R16.64], R10 ;  /* 0x0000000a10005986 */ /* 0x000fe6000c10153a */
[----:B---3--:R-:W-:Y:S01]  /*8c560*/  IMAD.WIDE R20, R25, 0x2, R6 ;  /* 0x0000000219147825 */ /* 0x008fe200078e0206 */
[----:B------:R0:W-:Y:S04]  /*8c570*/  @P1 STG.E.U16 desc[UR58][R18.64], R0 ;  /* 0x0000000012001986 */ /* 0x0001e8000c10153a */
[----:B----4-:R1:W-:Y:S01]  /*8c580*/  @P6 STG.E.U16 desc[UR58][R20.64], R15 ;  /* 0x0000000f14006986 */ /* 0x0103e2000c10153a */
[----:B0-----:R-:W-:-:S03]  /*8c590*/  PRMT R0, R15, 0x7632, R0 ;  /* 0x000076320f007816 */ /* 0x001fc60000000000 */
[----:B-1----:R-:W2:Y:S01]  /*8c5a0*/  LDL.LU R15, [R1+0x1200] ;  /* 0x00120000010f7983 */ /* 0x002ea20000300800 */
[C---:B------:R-:W-:Y:S02]  /*8c5b0*/  ISETP.LT.AND P0, PT, R28.reuse, UR4, !P0 ;  /* 0x000000041c007c0c */ /* 0x040fe4000c701270 */
[C---:B------:R-:W-:Y:S02]  /*8c5c0*/  ISETP.LT.AND P5, PT, R3.reuse, UR4, !P2 ;  /* 0x0000000403007c0c */ /* 0x040fe4000d7a1270 */
[----:B------:R-:W-:Y:S01]  /*8c5d0*/  ISETP.LT.AND P2, PT, R28, UR4, !P2 ;  /* 0x000000041c007c0c */ /* 0x000fe2000d741270 */
[----:B------:R-:W-:Y:S01]  /*8c5e0*/  VIADD R23, R2, 0x1f9 ;  /* 0x000001f902177836 */ /* 0x000fe20000000000 */
[----:B------:R-:W-:Y:S01]  /*8c5f0*/  ISETP.LT.AND P6, PT, R3, UR4, !P4 ;  /* 0x0000000403007c0c */ /* 0x000fe2000e7c1270 */
[----:B------:R-:W-:Y:S01]  /*8c600*/  IMAD.WIDE R8, R25, 0x2, R4 ;  /* 0x0000000219087825 */ /* 0x000fe200078e0204 */
[----:B------:R-:W-:Y:S01]  /*8c610*/  ISETP.LT.AND P4, PT, R28, UR4, !P4 ;  /* 0x000000041c007c0c */ /* 0x000fe2000e781270 */
[----:B------:R-:W3:Y:S02]  /*8c620*/  LDL.LU R25, [R1+0x11f8] ;  /* 0x0011f80001197983 */ /* 0x000ee40000300800 */
[----:B------:R-:W-:Y:S01]  /*8c630*/  VIADD R10, R2, 0x1fb ;  /* 0x000001fb020a7836 */ /* 0x000fe20000000000 */
[----:B------:R-:W-:Y:S01]  /*8c640*/  ISETP.GE.AND P3, PT, R23, UR5, PT ;  /* 0x0000000517007c0c */ /* 0x000fe2000bf66270 */
[----:B------:R-:W-:Y:S01]  /*8c650*/  IMAD.WIDE R16, R29, 0x2, R6 ;  /* 0x000000021d107825 */ /* 0x000fe200078e0206 */
[----:B------:R-:W-:Y:S01]  /*8c660*/  PRMT R22, R11, 0x7632, R22 ;  /* 0x000076320b167816 */ /* 0x000fe20000000016 */
[----:B------:R0:W-:Y:S02]  /*8c670*/  @P0 STG.E.U16 desc[UR58][R8.64], R0 ;  /* 0x0000000008000986 */ /* 0x0001e4000c10153a */
[----:B------:R-:W-:Y:S01]  /*8c680*/  IMAD.WIDE R18, R29, 0x2, R4 ;  /* 0x000000021d127825 */ /* 0x000fe200078e0204 */
[----:B------:R-:W-:-:S03]  /*8c690*/  ISETP.GE.AND P0, PT, R10, UR5, PT ;  /* 0x000000050a007c0c */ /* 0x000fc6000bf06270 */
[----:B------:R-:W-:Y:S01]  /*8c6a0*/  VIADD R23, R2, 0x1fa ;  /* 0x000001fa02177836 */ /* 0x000fe20000000000 */
[----:B------:R-:W-:Y:S01]  /*8c6b0*/  @P5 STG.E.U16 desc[UR58][R16.64], R11 ;  /* 0x0000000b10005986 */ /* 0x000fe2000c10153a */
[----:B------:R-:W-:-:S03]  /*8c6c0*/  IMAD.WIDE R20, R26, 0x2, R6 ;  /* 0x000000021a147825 */ /* 0x000fc600078e0206 */
[----:B------:R1:W-:Y:S01]  /*8c6d0*/  @P2 STG.E.U16 desc[UR58][R18.64], R22 ;  /* 0x0000001612002986 */ /* 0x0003e2000c10153a */
[----:B------:R-:W-:Y:S01]  /*8c6e0*/  VIADD R10, R2, 0x1fc ;  /* 0x000001fc020a7836 */ /* 0x000fe20000000000 */
[----:B------:R-:W-:Y:S01]  /*8c6f0*/  ISETP.GE.AND P1, PT, R23, UR5, PT ;  /* 0x0000000517007c0c */ /* 0x000fe2000bf26270 */
[----:B0-----:R-:W-:-:S03]  /*8c700*/  IMAD.WIDE R8, R26, 0x2, R4 ;  /* 0x000000021a087825 */ /* 0x001fc600078e0204 */
[----:B------:R-:W-:Y:S01]  /*8c710*/  ISETP.GE.AND P2, PT, R10, UR5, PT ;  /* 0x000000050a007c0c */ /* 0x000fe2000bf46270 */
[----:B-1----:R-:W4:Y:S04]  /*8c720*/  LDL.LU R22, [R1+0x11fc] ;  /* 0x0011fc0001167983 */ /* 0x002f280000300800 */
[----:B------:R-:W3:Y:S04]  /*8c730*/  LDL.LU R23, [R1+0x3b8] ;  /* 0x0003b80001177983 */ /* 0x000ee80000300800 */
[----:B------:R-:W3:Y:S01]  /*8c740*/  LDL.LU R29, [R1+0x11f0] ;  /* 0x0011f000011d7983 */ /* 0x000ee20000300800 */
[----:B------:R-:W-:-:S02]  /*8c750*/  ISETP.LT.AND P5, PT, R3, UR4, !P3 ;  /* 0x0000000403007c0c */ /* 0x000fc4000dfa1270 */
[----:B------:R-:W-:Y:S01]  /*8c760*/  PRMT R0, R27, 0x7632, R0 ;  /* 0x000076321b007816 */ /* 0x000fe20000000000 */
[----:B------:R0:W-:Y:S01]  /*8c770*/  @P6 STG.E.U16 desc[UR58][R20.64], R27 ;  /* 0x0000001b14006986 */ /* 0x0001e2000c10153a */
[----:B------:R-:W-:-:S03]  /*8c780*/  IMAD.WIDE R10, R24, 0x2, R6 ;  /* 0x00000002180a7825 */ /* 0x000fc600078e0206 */
[----:B------:R1:W-:Y:S01]  /*8c790*/  @P4 STG.E.U16 desc[UR58][R8.64], R0 ;  /* 0x0000000008004986 */ /* 0x0003e2000c10153a */
[----:B------:R-:W-:-:S03]  /*8c7a0*/  IMAD.WIDE R16, R24, 0x2, R4 ;  /* 0x0000000218107825 */ /* 0x000fc600078e0204 */
[----:B0-----:R-:W3:Y:S04]  /*8c7b0*/  LDL.LU R27, [R1+0x11e0] ;  /* 0x0011e000011b7983 */ /* 0x001ee80000300800 */
[----:B------:R-:W3:Y:S04]  /*8c7c0*/  LDL.LU R26, [R1+0x1204] ;  /* 0x00120400011a7983 */ /* 0x000ee80000300800 */
[----:B------:R-:W3:Y:S04]  /*8c7d0*/  LDL.LU R24, [R1+0x3bc] ;  /* 0x0003bc0001187983 */ /* 0x000ee80000300800 */
[----:B-1----:R-:W3:Y:S04]  /*8c7e0*/  LDL.LU R9, [R1+0x3b4] ;  /* 0x0003b40001097983 */ /* 0x002ee80000300800 */
[----:B------:R0:W-:Y:S01]  /*8c7f0*/  @P5 STG.E.U16 desc[UR58][R10.64], R12 ;  /* 0x0000000c0a005986 */ /* 0x0001e2000c10153a */
[----:B--2---:R-:W-:-:S04]  /*8c800*/  IMAD.WIDE R18, R15, 0x2, R6 ;  /* 0x000000020f127825 */ /* 0x004fc800078e0206 */
[----:B0-----:R-:W-:Y:S02]  /*8c810*/  IMAD.WIDE R10, R15, 0x2, R4 ;  /* 0x000000020f0a7825 */ /* 0x001fe400078e0204 */
[----:B------:R-:W2:Y:S01]  /*8c820*/  LDL.LU R15, [R1+0x2050] ;  /* 0x00205000010f7983 */ /* 0x000ea20000300800 */
[----:B------:R-:W-:Y:S02]  /*8c830*/  ISETP.LT.AND P3, PT, R28, UR4, !P3 ;  /* 0x000000041c007c0c */ /* 0x000fe4000df61270 */
[C---:B------:R-:W-:Y:S02]  /*8c840*/  ISETP.LT.AND P6, PT, R3.reuse, UR4, !P1 ;  /* 0x0000000403007c0c */ /* 0x040fe4000cfc1270 */
[----:B------:R-:W-:Y:S02]  /*8c850*/  PRMT R21, R12, 0x7632, R21 ;  /* 0x000076320c157816 */ /* 0x000fe40000000015 */
[----:B------:R-:W-:Y:S02]  /*8c860*/  ISETP.LT.AND P1, PT, R28, UR4, !P1 ;  /* 0x000000041c007c0c */ /* 0x000fe4000cf21270 */
[----:B------:R-:W-:Y:S01]  /*8c870*/  ISETP.LT.AND P5, PT, R3, UR4, !P0 ;  /* 0x0000000403007c0c */ /* 0x000fe2000c7a1270 */
[----:B------:R-:W-:-:S04]  /*8c880*/  VIADD R20, R2, 0x1fd ;  /* 0x000001fd02147836 */ /* 0x000fc80000000000 */
[----:B------:R4:W-:Y:S01]  /*8c890*/  @P3 STG.E.U16 desc[UR58][R16.64], R21 ;  /* 0x0000001510003986 */ /* 0x0009e2000c10153a */
[----:B------:R-:W-:Y:S02]  /*8c8a0*/  ISETP.LT.AND P3, PT, R28, UR4, !P0 ;  /* 0x000000041c007c0c */ /* 0x000fe4000c761270 */
[----:B------:R-:W-:Y:S01]  /*8c8b0*/  ISETP.GE.AND P4, PT, R20, UR5, PT ;  /* 0x0000000514007c0c */ /* 0x000fe2000bf86270 */
[C---:B------:R-:W-:Y:S01]  /*8c8c0*/  VIADD R20, R2.reuse, 0x1fe ;  /* 0x000001fe02147836 */ /* 0x040fe20000000000 */
[----:B------:R-:W-:Y:S01]  /*8c8d0*/  PRMT R12, R13, 0x7632, R12 ;  /* 0x000076320d0c7816 */ /* 0x000fe2000000000c */
[----:B------:R-:W-:-:S03]  /*8c8e0*/  VIADD R2, R2, 0x1ff ;  /* 0x000001ff02027836 */ /* 0x000fc60000000000 */
[----:B------:R-:W-:Y:S01]  /*8c8f0*/  ISETP.GE.AND P0, PT, R20, UR5, PT ;  /* 0x0000000514007c0c */ /* 0x000fe2000bf06270 */
[----:B----4-:R-:W-:Y:S01]  /*8c900*/  IMAD.WIDE R16, R22, 0x2, R4 ;  /* 0x0000000216107825 */ /* 0x010fe200078e0204 */
[----:B---3--:R0:W-:Y:S01]  /*8c910*/  @P6 STG.E.U16 desc[UR58][R18.64], R9 ;  /* 0x0000000912006986 */ /* 0x0081e2000c10153a */
[----:B------:R-:W-:Y:S02]  /*8c920*/  ISETP.LT.AND P6, PT, R3, UR4, !P2 ;  /* 0x0000000403007c0c */ /* 0x000fe4000d7c1270 */
[----:B------:R-:W-:Y:S02]  /*8c930*/  PRMT R0, R9, 0x7632, R0 ;  /* 0x0000763209007816 */ /* 0x000fe40000000000 */
[----:B------:R-:W-:-:S03]  /*8c940*/  ISETP.LT.AND P2, PT, R28, UR4, !P2 ;  /* 0x000000041c007c0c */ /* 0x000fc6000d741270 */
[----:B------:R-:W-:Y:S01]  /*8c950*/  @P1 STG.E.U16 desc[UR58][R10.64], R0 ;  /* 0x000000000a001986 */ /* 0x000fe2000c10153a */
[----:B0-----:R-:W-:-:S04]  /*8c960*/  IMAD.WIDE R8, R22, 0x2, R6 ;  /* 0x0000000216087825 */ /* 0x001fc800078e0206 */
[----:B------:R-:W-:Y:S01]  /*8c970*/  IMAD.WIDE R18, R25, 0x2, R6 ;  /* 0x0000000219127825 */ /* 0x000fe200078e0206 */
[----:B------:R-:W-:Y:S01]  /*8c980*/  @P5 STG.E.U16 desc[UR58][R8.64], R13 ;  /* 0x0000000d08005986 */ /* 0x000fe2000c10153a */
[----:B------:R-:W-:-:S03]  /*8c990*/  ISETP.GE.AND P1, PT, R2, UR5, PT ;  /* 0x0000000502007c0c */ /* 0x000fc6000bf26270 */
[----:B------:R-:W-:Y:S01]  /*8c9a0*/  @P3 STG.E.U16 desc[UR58][R16.64], R12 ;  /* 0x0000000c10003986 */ /* 0x000fe2000c10153a */
[----:B------:R-:W-:-:S03]  /*8c9b0*/  ISETP.LT.AND P5, PT, R3, UR4, !P0 ;  /* 0x0000000403007c0c */ /* 0x000fc6000c7a1270 */
[----:B------:R0:W-:Y:S01]  /*8c9c0*/  @P6 STG.E.U16 desc[UR58][R18.64], R23 ;  /* 0x0000001712006986 */ /* 0x0001e2000c10153a */
[C---:B------:R-:W-:Y:S02]  /*8c9d0*/  ISETP.LT.AND P6, PT, R3.reuse, UR4, !P4 ;  /* 0x0000000403007c0c */ /* 0x040fe4000e7c1270 */
[C---:B------:R-:W-:Y:S02]  /*8c9e0*/  ISETP.LT.AND P4, PT, R28.reuse, UR4, !P4 ;  /* 0x000000041c007c0c */ /* 0x040fe4000e781270 */
[C---:B------:R-:W-:Y:S02]  /*8c9f0*/  ISETP.LT.AND P0, PT, R28.reuse, UR4, !P0 ;  /* 0x000000041c007c0c */ /* 0x040fe4000c701270 */
[----:B------:R-:W-:Y:S02]  /*8ca00*/  ISETP.LT.AND P3, PT, R3, UR4, !P1 ;  /* 0x0000000403007c0c */ /* 0x000fe4000cf61270 */
[----:B------:R-:W-:Y:S01]  /*8ca10*/  ISETP.LT.AND P1, PT, R28, UR4, !P1 ;  /* 0x000000041c007c0c */ /* 0x000fe2000cf21270 */
[----:B------:R-:W-:Y:S01]  /*8ca20*/  IMAD.WIDE R2, R25, 0x2, R4 ;  /* 0x0000000219027825 */ /* 0x000fe200078e0204 */
[----:B0-----:R-:W-:-:S03]  /*8ca30*/  PRMT R19, R23, 0x7632, R19 ;  /* 0x0000763217137816 */ /* 0x001fc60000000013 */
[----:B------:R-:W-:Y:S01]  /*8ca40*/  IMAD.WIDE R10, R29, 0x2, R6 ;  /* 0x000000021d0a7825 */ /* 0x000fe200078e0206 */
[----:B------:R-:W-:-:S03]  /*8ca50*/  PRMT R0, R14, 0x7632, R0 ;  /* 0x000076320e007816 */ /* 0x000fc60000000000 */
[----:B------:R-:W-:Y:S01]  /*8ca60*/  IMAD.WIDE R8, R29, 0x2, R4 ;  /* 0x000000021d087825 */ /* 0x000fe200078e0204 */
[----:B------:R-:W-:Y:S01]  /*8ca70*/  PRMT R18, R24, 0x7632, R18 ;  /* 0x0000763218127816 */ /* 0x000fe20000000012 */
[----:B------:R0:W-:Y:S02]  /*8ca80*/  @P2 STG.E.U16 desc[UR58][R2.64], R19 ;  /* 0x0000001302002986 */ /* 0x0001e4000c10153a */
[C---:B------:R-:W-:Y:S02]  /*8ca90*/  IMAD.WIDE R12, R27.reuse, 0x2, R6 ;  /* 0x000000021b0c7825 */ /* 0x040fe400078e0206 */
[----:B------:R0:W-:Y:S02]  /*8caa0*/  @P6 STG.E.U16 desc[UR58][R10.64], R14 ;  /* 0x0000000e0a006986 */ /* 0x0001e4000c10153a */
[----:B------:R-:W-:Y:S02]  /*8cab0*/  IMAD.WIDE R16, R27, 0x2, R4 ;  /* 0x000000021b107825 */ /* 0x000fe400078e0204 */
[----:B------:R0:W-:Y:S02]  /*8cac0*/  @P4 STG.E.U16 desc[UR58][R8.64], R0 ;  /* 0x0000000008004986 */ /* 0x0001e4000c10153a */
[----:B------:R-:W-:-:S02]  /*8cad0*/  IMAD.WIDE R6, R26, 0x2, R6 ;  /* 0x000000021a067825 */ /* 0x000fc400078e0206 */
[----:B------:R0:W-:Y:S04]  /*8cae0*/  @P5 STG.E.U16 desc[UR58][R12.64], R24 ;  /* 0x000000180c005986 */ /* 0x0001e8000c10153a */
[----:B------:R0:W-:Y:S01]  /*8caf0*/  @P0 STG.E.U16 desc[UR58][R16.64], R18 ;  /* 0x0000001210000986 */ /* 0x0001e2000c10153a */
[----:B------:R-:W-:-:S03]  /*8cb00*/  IMAD.WIDE R4, R26, 0x2, R4 ;  /* 0x000000021a047825 */ /* 0x000fc600078e0204 */
[----:B--2---:R0:W-:Y:S01]  /*8cb10*/  @P3 STG.E.U16 desc[UR58][R6.64], R15 ;  /* 0x0000000f06003986 */ /* 0x0041e2000c10153a */
[----:B------:R-:W-:Y:S05]  /*8cb20*/  @!P1 EXIT ;  /* 0x000000000000994d */ /* 0x000fea0003800000 */
[----:B0-----:R-:W-:-:S05]  /*8cb30*/  PRMT R2, R15, 0x7632, R2 ;  /* 0x000076320f027816 */ /* 0x001fca0000000002 */
[----:B------:R-:W-:Y:S01]  /*8cb40*/  STG.E.U16 desc[UR58][R4.64], R2 ;  /* 0x0000000204007986 */ /* 0x000fe2000c10153a */
[----:B------:R-:W-:Y:S05]  /*8cb50*/  EXIT ;  /* 0x000000000000794d */ /* 0x000fea0003800000 */
.L_x_2:
[----:B------:R-:W-:-:S00]  /*8cb60*/  BRA `(.L_x_2) ;  /* 0xfffffffc00fc7947 */ /* 0x000fc0000383ffff */
[----:B------:R-:W-:-:S00]  /*8cb70*/  NOP ;  /* 0x0000000000007918 */ /* 0x000fc00000000000 */
        /* <DEDUP_REMOVED lines=8> */
.L_x_3:


//--------------------- .nv.shared.matmul_kernel  --------------------------
	.section	.nv.shared.matmul_kernel,"aw",@nobits
	.sectionflags	@""
	.align	16
	.zero		1024


//--------------------- .nv.shared.reserved.0     --------------------------
	.section	.nv.shared.reserved.0,"aw",@nobits
	.weak		__nv_reservedSMEM_offset_0_alias
	.size		__nv_reservedSMEM_offset_0_alias, 0, 64
	.other		__nv_reservedSMEM_offset_0_alias,@"STO_CUDA_RESERVED_SHARED STV_DEFAULT"
__nv_reservedSMEM_offset_0_alias:
	.zero		0
	.zero		64


//--------------------- .nv.constant0.matmul_kernel --------------------------
	.section	.nv.constant0.matmul_kernel,"a",@progbits
	.sectionflags	@""
	.align	4
.nv.constant0.matmul_kernel:
	.zero		976


//--------------------- SYMBOLS --------------------------

	.type		.nv.reservedSmem.offset0,@object
	.size		.nv.reservedSmem.offset0,0x4
	.type		.nv.reservedSmem.cap,@object
	.size		.nv.reservedSmem.cap,0x4
